	.target	sm_80

	.elftype	@"ET_EXEC"


//--------------------- .note.nv.tkinfo           --------------------------
	.section	.note.nv.tkinfo,"",@"SHT_NOTE"
	.sectionflags	@"SHF_NOTE_NV_TKINFO"
	.tkinfo
        /*0018*/ 	.word	0x00000002
        /*0030*/ 	.string	""
        /*0030*/ 	.string	"ptxas"
        /*0030*/ 	.string	"Cuda compilation tools, release 13.0, V13.0.88"
        /*0030*/ 	.string	"Build cuda_13.0.r13.0/compiler.36424714_0"
        /*0030*/ 	.string	"-v  -suppress-debug-info  -lineinfo  -arch sm_80 "



//--------------------- .note.nv.cuinfo           --------------------------
	.section	.note.nv.cuinfo,"",@"SHT_NOTE"
	.sectionflags	@"SHF_NOTE_NV_CUINFO"
        /*0018*/ 	.short	0x0002
        /*001a*/ 	.short	0x0050
        /*001c*/ 	.short	0x0082
	.zero		2


//--------------------- .nv.info                  --------------------------
	.section	.nv.info,"",@"SHT_CUDA_INFO"
	.align	4


	//----- nvinfo : EIATTR_REGCOUNT
	.align		4
        /*0000*/ 	.byte	0x04, 0x2f
        /*0002*/ 	.short	(.L_1 - .L_0)
	.align		4
.L_0:
        /*0004*/ 	.word	index@(matmul_kernel)
        /*0008*/ 	.word	0x000000ff


	//----- nvinfo : EIATTR_FRAME_SIZE
	.align		4
.L_1:
        /*000c*/ 	.byte	0x04, 0x11
        /*000e*/ 	.short	(.L_3 - .L_2)
	.align		4
.L_2:
        /*0010*/ 	.word	index@(matmul_kernel)
        /*0014*/ 	.word	0x00000700


	//----- nvinfo : EIATTR_MIN_STACK_SIZE
	.align		4
.L_3:
        /*0018*/ 	.byte	0x04, 0x12
        /*001a*/ 	.short	(.L_5 - .L_4)
	.align		4
.L_4:
        /*001c*/ 	.word	index@(matmul_kernel)
        /*0020*/ 	.word	0x00000700
.L_5:


//--------------------- .nv.info.matmul_kernel    --------------------------
	.section	.nv.info.matmul_kernel,"",@"SHT_CUDA_INFO"
	.sectionflags	@""
	.align	4


	//----- nvinfo : EIATTR_CUDA_API_VERSION
	.align		4
        /*0000*/ 	.byte	0x04, 0x37
        /*0002*/ 	.short	(.L_7 - .L_6)
.L_6:
        /*0004*/ 	.word	0x00000082


	//----- nvinfo : EIATTR_SW2861232_WAR
	.align		4
.L_7:
        /*0008*/ 	.byte	0x01, 0x35
	.zero		2


	//----- nvinfo : EIATTR_PARAM_CBANK
	.align		4
        /*000c*/ 	.byte	0x04, 0x0a
        /*000e*/ 	.short	(.L_9 - .L_8)
	.align		4
.L_8:
        /*0010*/ 	.word	index@(.nv.constant0.matmul_kernel)
        /*0014*/ 	.short	0x0160
        /*0016*/ 	.short	0x0050


	//----- nvinfo : EIATTR_CBANK_PARAM_SIZE
	.align		4
.L_9:
        /*0018*/ 	.byte	0x03, 0x19
        /*001a*/ 	.short	0x0050


	//----- nvinfo : EIATTR_KPARAM_INFO
	.align		4
        /*001c*/ 	.byte	0x04, 0x17
        /*001e*/ 	.short	(.L_11 - .L_10)
.L_10:
        /*0020*/ 	.word	0x00000000
        /*0024*/ 	.short	0x000d
        /*0026*/ 	.short	0x0048
        /*0028*/ 	.byte	0x00, 0xf4, 0x21, 0x00


	//----- nvinfo : EIATTR_KPARAM_INFO
	.align		4
.L_11:
        /*002c*/ 	.byte	0x04, 0x17
        /*002e*/ 	.short	(.L_13 - .L_12)
.L_12:
        /*0030*/ 	.word	0x00000000
        /*0034*/ 	.short	0x000c
        /*0036*/ 	.short	0x0040
        /*0038*/ 	.byte	0x00, 0xf4, 0x21, 0x00


	//----- nvinfo : EIATTR_KPARAM_INFO
	.align		4
.L_13:
        /*003c*/ 	.byte	0x04, 0x17
        /*003e*/ 	.short	(.L_15 - .L_14)
.L_14:
        /*0040*/ 	.word	0x00000000
        /*0044*/ 	.short	0x000b
        /*0046*/ 	.short	0x0038
        /*0048*/ 	.byte	0x00, 0xf0, 0x11, 0x00


	//----- nvinfo : EIATTR_KPARAM_INFO
	.align		4
.L_15:
        /*004c*/ 	.byte	0x04, 0x17
        /*004e*/ 	.short	(.L_17 - .L_16)
.L_16:
        /*0050*/ 	.word	0x00000000
        /*0054*/ 	.short	0x000a
        /*0056*/ 	.short	0x0034
        /*0058*/ 	.byte	0x00, 0xf0, 0x11, 0x00


	//----- nvinfo : EIATTR_KPARAM_INFO
	.align		4
.L_17:
        /*005c*/ 	.byte	0x04, 0x17
        /*005e*/ 	.short	(.L_19 - .L_18)
.L_18:
        /*0060*/ 	.word	0x00000000
        /*0064*/ 	.short	0x0009
        /*0066*/ 	.short	0x0030
        /*0068*/ 	.byte	0x00, 0xf0, 0x11, 0x00


	//----- nvinfo : EIATTR_KPARAM_INFO
	.align		4
.L_19:
        /*006c*/ 	.byte	0x04, 0x17
        /*006e*/ 	.short	(.L_21 - .L_20)
.L_20:
        /*0070*/ 	.word	0x00000000
        /*0074*/ 	.short	0x0008
        /*0076*/ 	.short	0x002c
        /*0078*/ 	.byte	0x00, 0xf0, 0x11, 0x00


	//----- nvinfo : EIATTR_KPARAM_INFO
	.align		4
.L_21:
        /*007c*/ 	.byte	0x04, 0x17
        /*007e*/ 	.short	(.L_23 - .L_22)
.L_22:
        /*0080*/ 	.word	0x00000000
        /*0084*/ 	.short	0x0007
        /*0086*/ 	.short	0x0028
        /*0088*/ 	.byte	0x00, 0xf0, 0x11, 0x00


	//----- nvinfo : EIATTR_KPARAM_INFO
	.align		4
.L_23:
        /*008c*/ 	.byte	0x04, 0x17
        /*008e*/ 	.short	(.L_25 - .L_24)
.L_24:
        /*0090*/ 	.word	0x00000000
        /*0094*/ 	.short	0x0006
        /*0096*/ 	.short	0x0024
        /*0098*/ 	.byte	0x00, 0xf0, 0x11, 0x00


	//----- nvinfo : EIATTR_KPARAM_INFO
	.align		4
.L_25:
        /*009c*/ 	.byte	0x04, 0x17
        /*009e*/ 	.short	(.L_27 - .L_26)
.L_26:
        /*00a0*/ 	.word	0x00000000
        /*00a4*/ 	.short	0x0005
        /*00a6*/ 	.short	0x0020
        /*00a8*/ 	.byte	0x00, 0xf0, 0x11, 0x00


	//----- nvinfo : EIATTR_KPARAM_INFO
	.align		4
.L_27:
        /*00ac*/ 	.byte	0x04, 0x17
        /*00ae*/ 	.short	(.L_29 - .L_28)
.L_28:
        /*00b0*/ 	.word	0x00000000
        /*00b4*/ 	.short	0x0004
        /*00b6*/ 	.short	0x001c
        /*00b8*/ 	.byte	0x00, 0xf0, 0x11, 0x00


	//----- nvinfo : EIATTR_KPARAM_INFO
	.align		4
.L_29:
        /*00bc*/ 	.byte	0x04, 0x17
        /*00be*/ 	.short	(.L_31 - .L_30)
.L_30:
        /*00c0*/ 	.word	0x00000000
        /*00c4*/ 	.short	0x0003
        /*00c6*/ 	.short	0x0018
        /*00c8*/ 	.byte	0x00, 0xf0, 0x11, 0x00


	//----- nvinfo : EIATTR_KPARAM_INFO
	.align		4
.L_31:
        /*00cc*/ 	.byte	0x04, 0x17
        /*00ce*/ 	.short	(.L_33 - .L_32)
.L_32:
        /*00d0*/ 	.word	0x00000000
        /*00d4*/ 	.short	0x0002
        /*00d6*/ 	.short	0x0010
        /*00d8*/ 	.byte	0x00, 0xf4, 0x21, 0x00


	//----- nvinfo : EIATTR_KPARAM_INFO
	.align		4
.L_33:
        /*00dc*/ 	.byte	0x04, 0x17
        /*00de*/ 	.short	(.L_35 - .L_34)
.L_34:
        /*00e0*/ 	.word	0x00000000
        /*00e4*/ 	.short	0x0001
        /*00e6*/ 	.short	0x0008
        /*00e8*/ 	.byte	0x00, 0xf4, 0x21, 0x00


	//----- nvinfo : EIATTR_KPARAM_INFO
	.align		4
.L_35:
        /*00ec*/ 	.byte	0x04, 0x17
        /*00ee*/ 	.short	(.L_37 - .L_36)
.L_36:
        /*00f0*/ 	.word	0x00000000
        /*00f4*/ 	.short	0x0000
        /*00f6*/ 	.short	0x0000
        /*00f8*/ 	.byte	0x00, 0xf4, 0x21, 0x00


	//----- nvinfo : EIATTR_MAXREG_COUNT
	.align		4
.L_37:
        /*00fc*/ 	.byte	0x03, 0x1b
        /*00fe*/ 	.short	0x00ff


	//----- nvinfo : EIATTR_NUM_BARRIERS
	.align		4
        /*0100*/ 	.byte	0x02, 0x4c
        /*0102*/ 	.byte	0x01
	.zero		1


	//----- nvinfo : EIATTR_ANNOTATIONS
	.align		4
        /*0104*/ 	.byte	0x04, 0x55
        /*0106*/ 	.short	(.L_39 - .L_38)


	//   ....[0]....
.L_38:
        /*0108*/ 	.word	0x00000001
        /*010c*/ 	.byte	0xf0, 0x0a, 0x00, 0x00, 0x01, 0x00, 0x00, 0x00, 0xa0, 0x0e, 0x00, 0x00, 0x01, 0x00, 0x00, 0x00
        /* <DEDUP_REMOVED lines=630> */
        /*287c*/ 	.byte	0x60, 0xb2, 0x01, 0x00


	//----- nvinfo : EIATTR_MERCURY_ISA_VERSION
	.align		4
.L_39:
        /*2880*/ 	.byte	0x03, 0x5f
        /*2882*/ 	.short	0x0000


	//----- nvinfo : EIATTR_EXIT_INSTR_OFFSETS
	.align		4
        /*2884*/ 	.byte	0x04, 0x1c
        /*2886*/ 	.short	(.L_41 - .L_40)


	//   ....[0]....
.L_40:
        /*2888*/ 	.word	0x0001ee20


	//   ....[1]....
        /*288c*/ 	.word	0x0001ee40


	//----- nvinfo : EIATTR_REQNTID
	.align		4
.L_41:
        /*2890*/ 	.byte	0x04, 0x10
        /*2892*/ 	.short	(.L_43 - .L_42)
.L_42:
        /*2894*/ 	.word	0x00000100
        /*2898*/ 	.word	0x00000001
        /*289c*/ 	.word	0x00000001
.L_43:


//--------------------- .nv.callgraph             --------------------------
	.section	.nv.callgraph,"",@"SHT_CUDA_CALLGRAPH"
	.align	4
	.sectionentsize	8
	.align		4
        /*0000*/ 	.word	0x00000000
	.align		4
        /*0004*/ 	.word	0xffffffff
	.align		4
        /*0008*/ 	.word	0x00000000
	.align		4
        /*000c*/ 	.word	0xfffffffe
	.align		4
        /*0010*/ 	.word	0x00000000
	.align		4
        /*0014*/ 	.word	0xfffffffd
	.align		4
        /*0018*/ 	.word	0x00000000
	.align		4
        /*001c*/ 	.word	0xfffffffc


//--------------------- .nv.rel.action            --------------------------
	.section	.nv.rel.action,"",@"SHT_CUDA_RELOCINFO"
	.align	8
	.sectionentsize	8
        /*0000*/ 	.byte	0x73, 0x00, 0x00, 0x00, 0x00, 0x00, 0x00, 0x00, 0x00, 0x00, 0x00, 0x11, 0x25, 0x00, 0x05, 0x36


//--------------------- .nv.constant0.matmul_kernel --------------------------
	.section	.nv.constant0.matmul_kernel,"a",@progbits
	.sectionflags	@""
	.align	4
.nv.constant0.matmul_kernel:
	.zero		432


//--------------------- .text.matmul_kernel       --------------------------
	.section	.text.matmul_kernel,"ax",@progbits
	.sectioninfo	@"SHI_REGISTERS=255"
	.align	128
        .global         matmul_kernel
        .type           matmul_kernel,@function
        .size           matmul_kernel,(.L_x_4 - matmul_kernel)
        .other          matmul_kernel,@"STO_CUDA_ENTRY STV_DEFAULT"
matmul_kernel:
.text.matmul_kernel:
[----:B------:R-:W-:-:S03]  /*0000*/  IMAD.MOV.U32 R1, RZ, RZ, c[0x0][0x28] ;  /* 0x00000a00ff017624 */ /* 0x000fc600078e00ff */
[----:B------:R-:W-:Y:S01]  /*0010*/  IMAD.MOV.U32 R0, RZ, RZ, c[0x0][0x17c] ;  /* 0x00005f00ff007624 */ /* 0x000fe200078e00ff */
[----:B------:R-:W1:Y:S01]  /*0020*/  S2R R5, SR_CTAID.X ;  /* 0x0000000000057919 */ /* 0x000e620000002500 */
[----:B------:R-:W-:Y:S01]  /*0030*/  IADD3 R1, R1, -0x700, RZ ;  /* 0xfffff90001017810 */ /* 0x000fe20007ffe0ff */
[----:B------:R-:W-:Y:S02]  /*0040*/  IMAD.MOV.U32 R196, RZ, RZ, 0x7f ;  /* 0x0000007fffc47424 */ /* 0x000fe400078e00ff */
[----:B------:R-:W-:Y:S01]  /*0050*/  IADD3 R0, R0, 0x7f, RZ ;  /* 0x0000007f00007810 */ /* 0x000fe20007ffe0ff */
[----:B------:R-:W2:Y:S01]  /*0060*/  S2R R64, SR_TID.X ;  /* 0x0000000000407919 */ /* 0x000ea20000002100 */
[----:B------:R-:W-:Y:S01]  /*0070*/  IMAD.MOV.U32 R137, RZ, RZ, c[0x0][0x188] ;  /* 0x00006200ff897624 */ /* 0x000fe200078e00ff */
[----:B------:R-:W-:Y:S02]  /*0080*/  IADD3 R196, R196, c[0x0][0x180], RZ ;  /* 0x00006000c4c47a10 */ /* 0x000fe40007ffe0ff */
[----:B------:R-:W-:Y:S01]  /*0090*/  SHF.R.S32.HI R3, RZ, 0x1f, R0 ;  /* 0x0000001fff037819 */ /* 0x000fe20000011400 */
[----:B------:R-:W-:-:S02]  /*00a0*/  IMAD R84, R137, 0x7, RZ ;  /* 0x0000000789547824 */ /* 0x000fc400078e02ff */
[----:B------:R-:W-:Y:S01]  /*00b0*/  IMAD R74, R137, 0xf, RZ ;  /* 0x0000000f894a7824 */ /* 0x000fe200078e02ff */
[----:B------:R-:W-:Y:S01]  /*00c0*/  LEA.HI R3, R3, R0, RZ, 0x7 ;  /* 0x0000000003037211 */ /* 0x000fe200078f38ff */
[C---:B------:R-:W-:Y:S02]  /*00d0*/  IMAD R122, R137.reuse, 0x78, RZ ;  /* 0x00000078897a7824 */ /* 0x040fe400078e02ff */
[C---:B------:R-:W-:Y:S01]  /*00e0*/  IMAD R123, R137.reuse, 0x7c, RZ ;  /* 0x0000007c897b7824 */ /* 0x040fe200078e02ff */
[----:B------:R-:W-:Y:S01]  /*00f0*/  SHF.R.S32.HI R3, RZ, 0x7, R3 ;  /* 0x00000007ff037819 */ /* 0x000fe20000011403 */
[C---:B------:R-:W-:Y:S02]  /*0100*/  IMAD R104, R137.reuse, 0x84, RZ ;  /* 0x0000008489687824 */ /* 0x040fe400078e02ff */
[----:B------:R-:W-:Y:S02]  /*0110*/  IMAD R180, R137, 0x8c, RZ ;  /* 0x0000008c89b47824 */ /* 0x000fe400078e02ff */
[----:B------:R-:W-:Y:S01]  /*0120*/  IMAD.SHL.U32 R4, R3, 0x8, RZ ;  /* 0x0000000803047824 */ /* 0x000fe200078e00ff */
[----:B-1----:R-:W-:Y:S01]  /*0130*/  IABS R8, R5 ;  /* 0x0000000500087213 */ /* 0x002fe20000000000 */
[----:B------:R-:W-:-:S03]  /*0140*/  IMAD R208, R137, 0x90, RZ ;  /* 0x0000009089d07824 */ /* 0x000fc600078e02ff */
[-C--:B------:R-:W-:Y:S01]  /*0150*/  IABS R7, R4.reuse ;  /* 0x0000000400077213 */ /* 0x080fe20000000000 */
[C---:B------:R-:W-:Y:S01]  /*0160*/  IMAD R102, R137.reuse, 0x94, RZ ;  /* 0x0000009489667824 */ /* 0x040fe200078e02ff */
[----:B------:R-:W-:Y:S01]  /*0170*/  IABS R10, R4 ;  /* 0x00000004000a7213 */ /* 0x000fe20000000000 */
[C---:B------:R-:W-:Y:S01]  /*0180*/  IMAD R184, R137.reuse, 0x9c, RZ ;  /* 0x0000009c89b87824 */ /* 0x040fe200078e02ff */
[----:B------:R-:W1:Y:S01]  /*0190*/  I2F.RP R0, R7 ;  /* 0x0000000700007306 */ /* 0x000e620000209400 */
[----:B--2---:R-:W-:Y:S01]  /*01a0*/  LOP3.LUT R252, R64, 0xff, RZ, 0xc0, !PT ;  /* 0x000000ff40fc7812 */ /* 0x004fe200078ec0ff */
[C---:B------:R-:W-:Y:S02]  /*01b0*/  IMAD R100, R137.reuse, 0xa4, RZ ;  /* 0x000000a489647824 */ /* 0x040fe400078e02ff */
[C---:B------:R-:W-:Y:S02]  /*01c0*/  IMAD R204, R137.reuse, 0xa0, RZ ;  /* 0x000000a089cc7824 */ /* 0x040fe400078e02ff */
[----:B------:R-:W-:-:S02]  /*01d0*/  IMAD R188, R137, 0xac, RZ ;  /* 0x000000ac89bc7824 */ /* 0x000fc400078e02ff */
[C---:B------:R-:W-:Y:S02]  /*01e0*/  IMAD R98, R137.reuse, 0xb4, RZ ;  /* 0x000000b489627824 */ /* 0x040fe400078e02ff */
[C---:B------:R-:W-:Y:S02]  /*01f0*/  IMAD R202, R137.reuse, 0xb0, RZ ;  /* 0x000000b089ca7824 */ /* 0x040fe400078e02ff */
[C---:B------:R-:W-:Y:S02]  /*0200*/  IMAD R192, R137.reuse, 0xbc, RZ ;  /* 0x000000bc89c07824 */ /* 0x040fe400078e02ff */
[C---:B------:R-:W-:Y:S01]  /*0210*/  IMAD R96, R137.reuse, 0xc4, RZ ;  /* 0x000000c489607824 */ /* 0x040fe200078e02ff */
[----:B-1----:R-:W1:Y:S01]  /*0220*/  MUFU.RCP R0, R0 ;  /* 0x0000000000007308 */ /* 0x002e620000001000 */
[C---:B------:R-:W-:Y:S02]  /*0230*/  IMAD R200, R137.reuse, 0xc0, RZ ;  /* 0x000000c089c87824 */ /* 0x040fe400078e02ff */
[----:B------:R-:W-:-:S02]  /*0240*/  IMAD R66, R137, 0x33, RZ ;  /* 0x0000003389427824 */ /* 0x000fc400078e02ff */
[C---:B------:R-:W-:Y:S02]  /*0250*/  IMAD R190, R137.reuse, 0xd0, RZ ;  /* 0x000000d089be7824 */ /* 0x040fe400078e02ff */
[C---:B------:R-:W-:Y:S02]  /*0260*/  IMAD R68, R137.reuse, 0xdc, RZ ;  /* 0x000000dc89447824 */ /* 0x040fe400078e02ff */
[C---:B------:R-:W-:Y:S02]  /*0270*/  IMAD R72, R137.reuse, 0x37, RZ ;  /* 0x0000003789487824 */ /* 0x040fe400078e02ff */
[C---:B------:R-:W-:Y:S02]  /*0280*/  IMAD R70, R137.reuse, 0x36, RZ ;  /* 0x0000003689467824 */ /* 0x040fe400078e02ff */
[C---:B------:R-:W-:Y:S02]  /*0290*/  IMAD R186, R137.reuse, 0xe0, RZ ;  /* 0x000000e089ba7824 */ /* 0x040fe400078e02ff */
[----:B------:R-:W-:Y:S01]  /*02a0*/  IMAD R76, R137, 0x39, RZ ;  /* 0x00000039894c7824 */ /* 0x000fe200078e02ff */
[----:B-1----:R-:W-:Y:S01]  /*02b0*/  IADD3 R2, R0, 0xffffffe, RZ ;  /* 0x0ffffffe00027810 */ /* 0x002fe20007ffe0ff */
[----:B------:R-:W-:-:S02]  /*02c0*/  IMAD.MOV R0, RZ, RZ, -R10 ;  /* 0x000000ffff007224 */ /* 0x000fc400078e0a0a */
[C---:B------:R-:W-:Y:S01]  /*02d0*/  IMAD R80, R137.reuse, 0x3b, RZ ;  /* 0x0000003b89507824 */ /* 0x040fe200078e02ff */
[----:B------:R1:W2:Y:S01]  /*02e0*/  F2I.FTZ.U32.TRUNC.NTZ R3, R2 ;  /* 0x0000000200037305 */ /* 0x0002a2000021f000 */
[C---:B------:R-:W-:Y:S02]  /*02f0*/  IMAD R90, R137.reuse, 0xf4, RZ ;  /* 0x000000f4895a7824 */ /* 0x040fe400078e02ff */
[C---:B------:R-:W-:Y:S02]  /*0300*/  IMAD R78, R137.reuse, 0x3a, RZ ;  /* 0x0000003a894e7824 */ /* 0x040fe400078e02ff */
[C---:B------:R-:W-:Y:S02]  /*0310*/  IMAD R182, R137.reuse, 0xf0, RZ ;  /* 0x000000f089b67824 */ /* 0x040fe400078e02ff */
[----:B------:R-:W-:Y:S02]  /*0320*/  IMAD R82, R137, 0xf8, RZ ;  /* 0x000000f889527824 */ /* 0x000fe400078e02ff */
[----:B-1----:R-:W-:-:S02]  /*0330*/  IMAD.MOV.U32 R2, RZ, RZ, RZ ;  /* 0x000000ffff027224 */ /* 0x002fc400078e00ff */
[C---:B------:R-:W-:Y:S02]  /*0340*/  IMAD R88, R137.reuse, 0x104, RZ ;  /* 0x0000010489587824 */ /* 0x040fe400078e02ff */
[C---:B------:R-:W-:Y:S02]  /*0350*/  IMAD R86, R137.reuse, 0x3e, RZ ;  /* 0x0000003e89567824 */ /* 0x040fe400078e02ff */
[C---:B------:R-:W-:Y:S02]  /*0360*/  IMAD R127, R137.reuse, 0x41, RZ ;  /* 0x00000041897f7824 */ /* 0x040fe400078e02ff */
[----:B--2---:R-:W-:Y:S02]  /*0370*/  IMAD.MOV R6, RZ, RZ, -R3 ;  /* 0x000000ffff067224 */ /* 0x004fe400078e0a03 */
[----:B------:R-:W-:Y:S02]  /*0380*/  IMAD R126, R137, 0x10c, RZ ;  /* 0x0000010c897e7824 */ /* 0x000fe400078e02ff */
[----:B------:R-:W-:-:S02]  /*0390*/  IMAD R9, R6, R7, RZ ;  /* 0x0000000706097224 */ /* 0x000fc400078e02ff */
[----:B------:R-:W-:Y:S02]  /*03a0*/  IMAD.MOV.U32 R6, RZ, RZ, R8 ;  /* 0x000000ffff067224 */ /* 0x000fe400078e0008 */
[----:B------:R-:W-:-:S04]  /*03b0*/  IMAD.HI.U32 R3, R3, R9, R2 ;  /* 0x0000000903037227 */ /* 0x000fc800078e0002 */
[----:B------:R-:W-:Y:S02]  /*03c0*/  IMAD.SHL.U32 R125, R137, 0x40, RZ ;  /* 0x00000040897d7824 */ /* 0x000fe400078e00ff */
[----:B------:R-:W-:-:S04]  /*03d0*/  IMAD.HI.U32 R3, R3, R6, RZ ;  /* 0x0000000603037227 */ /* 0x000fc800078e00ff */
[----:B------:R-:W-:Y:S02]  /*03e0*/  IMAD R0, R3, R0, R6 ;  /* 0x0000000003007224 */ /* 0x000fe400078e0206 */
[C---:B------:R-:W-:Y:S02]  /*03f0*/  IMAD R124, R137.reuse, 0x108, RZ ;  /* 0x00000108897c7824 */ /* 0x040fe400078e02ff */
[----:B------:R-:W-:Y:S01]  /*0400*/  IMAD R130, R137, 0x43, RZ ;  /* 0x0000004389827824 */ /* 0x000fe200078e02ff */
[----:B------:R-:W-:Y:S01]  /*0410*/  ISETP.GT.U32.AND P1, PT, R7, R0, PT ;  /* 0x000000000700720c */ /* 0x000fe20003f24070 */
[C---:B------:R-:W-:Y:S02]  /*0420*/  IMAD R129, R137.reuse, 0x114, RZ ;  /* 0x0000011489817824 */ /* 0x040fe400078e02ff */
[C---:B------:R-:W-:Y:S02]  /*0430*/  IMAD R128, R137.reuse, 0x42, RZ ;  /* 0x0000004289807824 */ /* 0x040fe400078e02ff */
[----:B------:R-:W-:-:S02]  /*0440*/  IMAD R174, R137, 0x110, RZ ;  /* 0x0000011089ae7824 */ /* 0x000fc400078e02ff */
[C---:B------:R-:W-:Y:S02]  /*0450*/  IMAD R134, R137.reuse, 0x45, RZ ;  /* 0x0000004589867824 */ /* 0x040fe400078e02ff */
[C---:B------:R-:W-:Y:S02]  /*0460*/  IMAD R132, R137.reuse, 0x11c, RZ ;  /* 0x0000011c89847824 */ /* 0x040fe400078e02ff */
[----:B------:R-:W-:Y:S02]  /*0470*/  IMAD R131, R137, 0x118, RZ ;  /* 0x0000011889837824 */ /* 0x000fe400078e02ff */
[----:B------:R-:W-:Y:S01]  /*0480*/  @!P1 IMAD.IADD R0, R0, 0x1, -R7 ;  /* 0x0000000100009824 */ /* 0x000fe200078e0a07 */
[----:B------:R-:W-:Y:S01]  /*0490*/  @!P1 IADD3 R3, R3, 0x1, RZ ;  /* 0x0000000103039810 */ /* 0x000fe20007ffe0ff */
[C---:B------:R-:W-:Y:S01]  /*04a0*/  IMAD R140, R137.reuse, 0x47, RZ ;  /* 0x00000047898c7824 */ /* 0x040fe200078e02ff */
[----:B------:R-:W-:Y:S01]  /*04b0*/  ISETP.NE.AND P1, PT, R4, RZ, PT ;  /* 0x000000ff0400720c */ /* 0x000fe20003f25270 */
[C---:B------:R-:W-:Y:S01]  /*04c0*/  IMAD R136, R137.reuse, 0x124, RZ ;  /* 0x0000012489887824 */ /* 0x040fe200078e02ff */
[----:B------:R-:W-:Y:S01]  /*04d0*/  ISETP.GE.U32.AND P0, PT, R0, R7, PT ;  /* 0x000000070000720c */ /* 0x000fe20003f06070 */
[----:B------:R-:W-:Y:S01]  /*04e0*/  IMAD R135, R137, 0x46, RZ ;  /* 0x0000004689877824 */ /* 0x000fe200078e02ff */
[----:B------:R-:W-:Y:S01]  /*04f0*/  LOP3.LUT R0, R5, R4, RZ, 0x3c, !PT ;  /* 0x0000000405007212 */ /* 0x000fe200078e3cff */
[----:B------:R-:W-:-:S02]  /*0500*/  IMAD R170, R137, 0x120, RZ ;  /* 0x0000012089aa7824 */ /* 0x000fc400078e02ff */
[C---:B------:R-:W-:Y:S01]  /*0510*/  IMAD R145, R137.reuse, 0x49, RZ ;  /* 0x0000004989917824 */ /* 0x040fe200078e02ff */
[----:B------:R-:W-:Y:S01]  /*0520*/  ISETP.GE.AND P2, PT, R0, RZ, PT ;  /* 0x000000ff0000720c */ /* 0x000fe20003f46270 */
[----:B------:R-:W-:Y:S02]  /*0530*/  IMAD.MOV.U32 R0, RZ, RZ, c[0x0][0x178] ;  /* 0x00005e00ff007624 */ /* 0x000fe400078e00ff */
[C---:B------:R-:W-:Y:S02]  /*0540*/  IMAD R144, R137.reuse, 0x12c, RZ ;  /* 0x0000012c89907824 */ /* 0x040fe400078e02ff */
[C---:B------:R-:W-:Y:S01]  /*0550*/  IMAD R143, R137.reuse, 0x128, RZ ;  /* 0x00000128898f7824 */ /* 0x040fe200078e02ff */
[----:B------:R-:W-:Y:S01]  /*0560*/  IADD3 R0, R0, 0xff, RZ ;  /* 0x000000ff00007810 */ /* 0x000fe20007ffe0ff */
[----:B------:R-:W-:Y:S01]  /*0570*/  IMAD R151, R137, 0x4b, RZ ;  /* 0x0000004b89977824 */ /* 0x000fe200078e02ff */
[----:B------:R-:W-:Y:S01]  /*0580*/  @P0 IADD3 R3, R3, 0x1, RZ ;  /* 0x0000000103030810 */ /* 0x000fe20007ffe0ff */
[----:B------:R-:W-:-:S02]  /*0590*/  IMAD R150, R137, 0x134, RZ ;  /* 0x0000013489967824 */ /* 0x000fc400078e02ff */
[C---:B------:R-:W-:Y:S02]  /*05a0*/  IMAD R146, R137.reuse, 0x4a, RZ ;  /* 0x0000004a89927824 */ /* 0x040fe400078e02ff */
[----:B------:R-:W-:Y:S01]  /*05b0*/  IMAD.MOV.U32 R2, RZ, RZ, R3 ;  /* 0x000000ffff027224 */ /* 0x000fe200078e0003 */
[----:B------:R-:W-:Y:S01]  /*05c0*/  SHF.R.S32.HI R3, RZ, 0x1f, R0 ;  /* 0x0000001fff037819 */ /* 0x000fe20000011400 */
[C---:B------:R-:W-:Y:S02]  /*05d0*/  IMAD R166, R137.reuse, 0x130, RZ ;  /* 0x0000013089a67824 */ /* 0x040fe400078e02ff */
[----:B------:R-:W-:Y:S01]  /*05e0*/  @!P2 IMAD.MOV R2, RZ, RZ, -R2 ;  /* 0x000000ffff02a224 */ /* 0x000fe200078e0a02 */
[----:B------:R-:W-:Y:S01]  /*05f0*/  @!P1 LOP3.LUT R2, RZ, R4, RZ, 0x33, !PT ;  /* 0x00000004ff029212 */ /* 0x000fe200078e33ff */
[----:B------:R-:W-:Y:S01]  /*0600*/  IMAD R158, R137, 0x4d, RZ ;  /* 0x0000004d899e7824 */ /* 0x000fe200078e02ff */
[----:B------:R-:W-:Y:S01]  /*0610*/  LEA.HI R3, R3, R0, RZ, 0x8 ;  /* 0x0000000003037211 */ /* 0x000fe200078f40ff */
[----:B------:R-:W-:-:S02]  /*0620*/  IMAD R155, R137, 0x13c, RZ ;  /* 0x0000013c899b7824 */ /* 0x000fc400078e02ff */
[----:B------:R-:W-:Y:S02]  /*0630*/  IMAD.SHL.U32 R10, R2, 0x8, RZ ;  /* 0x00000008020a7824 */ /* 0x000fe400078e00ff */
[----:B------:R-:W-:Y:S02]  /*0640*/  IMAD.MOV R2, RZ, RZ, -R2 ;  /* 0x000000ffff027224 */ /* 0x000fe400078e0a02 */
[----:B------:R-:W-:Y:S01]  /*0650*/  IMAD R154, R137, 0x138, RZ ;  /* 0x00000138899a7824 */ /* 0x000fe200078e02ff */
[----:B------:R-:W-:Y:S01]  /*0660*/  LEA.HI.SX32 R3, R3, -R10, 0x18 ;  /* 0x8000000a03037211 */ /* 0x000fe200078fc2ff */
[----:B------:R-:W-:Y:S02]  /*0670*/  IMAD R13, R4, R2, R5 ;  /* 0x00000002040d7224 */ /* 0x000fe400078e0205 */
[----:B------:R-:W-:Y:S01]  /*0680*/  IMAD R227, R137, 0x4f, RZ ;  /* 0x0000004f89e37824 */ /* 0x000fe200078e02ff */
[----:B------:R-:W-:Y:S01]  /*0690*/  IMNMX R12, R3, 0x8, PT ;  /* 0x00000008030c7817 */ /* 0x000fe20003800200 */
[C---:B------:R-:W-:Y:S01]  /*06a0*/  IMAD R163, R137.reuse, 0x144, RZ ;  /* 0x0000014489a37824 */ /* 0x040fe200078e02ff */
[----:B------:R-:W-:Y:S01]  /*06b0*/  IABS R9, R13 ;  /* 0x0000000d00097213 */ /* 0x000fe20000000000 */
[C---:B------:R-:W-:Y:S01]  /*06c0*/  IMAD R159, R137.reuse, 0x4e, RZ ;  /* 0x0000004e899f7824 */ /* 0x040fe200078e02ff */
[-C--:B------:R-:W-:Y:S01]  /*06d0*/  IABS R7, R12.reuse ;  /* 0x0000000c00077213 */ /* 0x080fe20000000000 */
[C---:B------:R-:W-:Y:S01]  /*06e0*/  IMAD R162, R137.reuse, 0x140, RZ ;  /* 0x0000014089a27824 */ /* 0x040fe200078e02ff */
[----:B------:R-:W-:Y:S01]  /*06f0*/  IABS R4, R12 ;  /* 0x0000000c00047213 */ /* 0x000fe20000000000 */
[C---:B------:R-:W-:Y:S01]  /*0700*/  IMAD R234, R137.reuse, 0x51, RZ ;  /* 0x0000005189ea7824 */ /* 0x040fe200078e02ff */
[----:B------:R-:W1:Y:S01]  /*0710*/  I2F.RP R0, R7 ;  /* 0x0000000700007306 */ /* 0x000e620000209400 */
[----:B------:R-:W-:-:S02]  /*0720*/  IMAD R232, R137, 0x14c, RZ ;  /* 0x0000014c89e87824 */ /* 0x000fc400078e02ff */
[----:B------:R-:W-:Y:S02]  /*0730*/  IMAD.MOV R4, RZ, RZ, -R4 ;  /* 0x000000ffff047224 */ /* 0x000fe400078e0a04 */
[C---:B------:R-:W-:Y:S02]  /*0740*/  IMAD R229, R137.reuse, 0x148, RZ ;  /* 0x0000014889e57824 */ /* 0x040fe400078e02ff */
[C---:B------:R-:W-:Y:S02]  /*0750*/  IMAD R243, R137.reuse, 0x53, RZ ;  /* 0x0000005389f37824 */ /* 0x040fe400078e02ff */
[C---:B------:R-:W-:Y:S02]  /*0760*/  IMAD R236, R137.reuse, 0x52, RZ ;  /* 0x0000005289ec7824 */ /* 0x040fe400078e02ff */
[C---:B------:R-:W-:Y:S02]  /*0770*/  IMAD R235, R137.reuse, 0x150, RZ ;  /* 0x0000015089eb7824 */ /* 0x040fe400078e02ff */
[----:B------:R-:W-:-:S02]  /*0780*/  IMAD R241, R137, 0x154, RZ ;  /* 0x0000015489f17824 */ /* 0x000fc400078e02ff */
[C---:B------:R-:W-:Y:S01]  /*0790*/  IMAD R240, R137.reuse, 0x158, RZ ;  /* 0x0000015889f07824 */ /* 0x040fe200078e02ff */
[----:B-1----:R-:W1:Y:S01]  /*07a0*/  MUFU.RCP R0, R0 ;  /* 0x0000000000007308 */ /* 0x002e620000001000 */
[C---:B------:R-:W-:Y:S02]  /*07b0*/  IMAD R248, R137.reuse, 0x55, RZ ;  /* 0x0000005589f87824 */ /* 0x040fe400078e02ff */
[C---:B------:R-:W-:Y:S02]  /*07c0*/  IMAD R239, R137.reuse, 0x15c, RZ ;  /* 0x0000015c89ef7824 */ /* 0x040fe400078e02ff */
[C---:B------:R-:W-:Y:S02]  /*07d0*/  IMAD R249, R137.reuse, 0x57, RZ ;  /* 0x0000005789f97824 */ /* 0x040fe400078e02ff */
[C---:B------:R-:W-:Y:S02]  /*07e0*/  IMAD R250, R137.reuse, 0x56, RZ ;  /* 0x0000005689fa7824 */ /* 0x040fe400078e02ff */
[----:B------:R-:W-:-:S02]  /*07f0*/  IMAD R238, R137, 0x160, RZ ;  /* 0x0000016089ee7824 */ /* 0x000fc400078e02ff */
[C---:B------:R-:W-:Y:S02]  /*0800*/  IMAD R237, R137.reuse, 0x164, RZ ;  /* 0x0000016489ed7824 */ /* 0x040fe400078e02ff */
[C---:B------:R-:W-:Y:S02]  /*0810*/  IMAD R247, R137.reuse, 0x59, RZ ;  /* 0x0000005989f77824 */ /* 0x040fe400078e02ff */
[C---:B------:R-:W-:Y:S01]  /*0820*/  IMAD R231, R137.reuse, 0x16c, RZ ;  /* 0x0000016c89e77824 */ /* 0x040fe200078e02ff */
[----:B-1----:R-:W-:Y:S01]  /*0830*/  IADD3 R3, R0, 0xffffffe, RZ ;  /* 0x0ffffffe00037810 */ /* 0x002fe20007ffe0ff */
[C---:B------:R-:W-:Y:S02]  /*0840*/  IMAD R246, R137.reuse, 0x5a, RZ ;  /* 0x0000005a89f67824 */ /* 0x040fe400078e02ff */
[C---:B------:R-:W-:Y:S02]  /*0850*/  IMAD R230, R137.reuse, 0x170, RZ ;  /* 0x0000017089e67824 */ /* 0x040fe400078e02ff */
[C---:B------:R-:W-:Y:S01]  /*0860*/  IMAD R245, R137.reuse, 0x5b, RZ ;  /* 0x0000005b89f57824 */ /* 0x040fe200078e02ff */
[----:B------:R-:W1:Y:S01]  /*0870*/  F2I.FTZ.U32.TRUNC.NTZ R3, R3 ;  /* 0x0000000300037305 */ /* 0x000e62000021f000 */
[----:B------:R-:W-:-:S02]  /*0880*/  IMAD R228, R137, 0x178, RZ ;  /* 0x0000017889e47824 */ /* 0x000fc400078e02ff */
[C---:B------:R-:W-:Y:S02]  /*0890*/  IMAD R244, R137.reuse, 0x5d, RZ ;  /* 0x0000005d89f47824 */ /* 0x040fe400078e02ff */
[----:B------:R-:W-:Y:S02]  /*08a0*/  IMAD R242, R137, 0x5e, RZ ;  /* 0x0000005e89f27824 */ /* 0x000fe400078e02ff */
[----:B-1----:R-:W-:-:S04]  /*08b0*/  IMAD.MOV R6, RZ, RZ, -R3 ;  /* 0x000000ffff067224 */ /* 0x002fc800078e0a03 */
[----:B------:R-:W-:-:S04]  /*08c0*/  IMAD.MOV.U32 R2, RZ, RZ, R6 ;  /* 0x000000ffff027224 */ /* 0x000fc800078e0006 */
[----:B------:R-:W-:Y:S02]  /*08d0*/  IMAD R5, R2, R7, RZ ;  /* 0x0000000702057224 */ /* 0x000fe400078e02ff */
[----:B------:R-:W-:-:S04]  /*08e0*/  IMAD.MOV.U32 R2, RZ, RZ, RZ ;  /* 0x000000ffff027224 */ /* 0x000fc800078e00ff */
[----:B------:R-:W-:Y:S01]  /*08f0*/  IMAD.HI.U32 R2, R3, R5, R2 ;  /* 0x0000000503027227 */ /* 0x000fe200078e0002 */
[----:B------:R-:W-:-:S05]  /*0900*/  IABS R3, c[0x0][0x17c] ;  /* 0x00005f0000037a13 */ /* 0x000fca0000000000 */
[----:B------:R-:W-:-:S04]  /*0910*/  IMAD.HI.U32 R0, R2, R9, RZ ;  /* 0x0000000902007227 */ /* 0x000fc800078e00ff */
[----:B------:R-:W-:Y:S01]  /*0920*/  IMAD.MOV.U32 R2, RZ, RZ, R3 ;  /* 0x000000ffff027224 */ /* 0x000fe200078e0003 */
[----:B------:R-:W-:Y:S01]  /*0930*/  IABS R3, c[0x0][0x178] ;  /* 0x00005e0000037a13 */ /* 0x000fe20000000000 */
[----:B------:R-:W-:Y:S02]  /*0940*/  IMAD R4, R0, R4, R9 ;  /* 0x0000000400047224 */ /* 0x000fe400078e0209 */
[----:B------:R-:W1:Y:S03]  /*0950*/  I2F.RP R6, R2 ;  /* 0x0000000200067306 */ /* 0x000e660000209400 */
[----:B------:R-:W-:-:S05]  /*0960*/  ISETP.GT.U32.AND P1, PT, R7, R4, PT ;  /* 0x000000040700720c */ /* 0x000fca0003f24070 */
[----:B------:R-:W2:Y:S08]  /*0970*/  I2F.RP R5, R3 ;  /* 0x0000000300057306 */ /* 0x000eb00000209400 */
[----:B-1----:R-:W1:Y:S01]  /*0980*/  MUFU.RCP R6, R6 ;  /* 0x0000000600067308 */ /* 0x002e620000001000 */
[----:B------:R-:W-:Y:S01]  /*0990*/  @!P1 IMAD.IADD R4, R4, 0x1, -R7 ;  /* 0x0000000104049824 */ /* 0x000fe200078e0a07 */
[----:B------:R-:W-:-:S02]  /*09a0*/  @!P1 IADD3 R0, R0, 0x1, RZ ;  /* 0x0000000100009810 */ /* 0x000fc40007ffe0ff */
[----:B------:R-:W-:Y:S02]  /*09b0*/  ISETP.NE.AND P1, PT, R12, RZ, PT ;  /* 0x000000ff0c00720c */ /* 0x000fe40003f25270 */
[----:B------:R-:W-:Y:S02]  /*09c0*/  ISETP.GE.U32.AND P0, PT, R4, R7, PT ;  /* 0x000000070400720c */ /* 0x000fe40003f06070 */
[----:B------:R-:W-:Y:S01]  /*09d0*/  LOP3.LUT R4, R13, R12, RZ, 0x3c, !PT ;  /* 0x0000000c0d047212 */ /* 0x000fe200078e3cff */
[----:B--2---:R-:W2:Y:S03]  /*09e0*/  MUFU.RCP R5, R5 ;  /* 0x0000000500057308 */ /* 0x004ea60000001000 */
[----:B------:R-:W-:Y:S02]  /*09f0*/  ISETP.GE.AND P2, PT, R4, RZ, PT ;  /* 0x000000ff0400720c */ /* 0x000fe40003f46270 */
[----:B-1----:R-:W-:-:S05]  /*0a00*/  IADD3 R8, R6, 0xffffffe, RZ ;  /* 0x0ffffffe06087810 */ /* 0x002fca0007ffe0ff */
[----:B------:R-:W-:Y:S01]  /*0a10*/  @P0 IADD3 R0, R0, 0x1, RZ ;  /* 0x0000000100000810 */ /* 0x000fe20007ffe0ff */
[----:B------:R1:W3:Y:S05]  /*0a20*/  F2I.FTZ.U32.TRUNC.NTZ R9, R8 ;  /* 0x0000000800097305 */ /* 0x0002ea000021f000 */
[----:B------:R-:W-:Y:S01]  /*0a30*/  @!P2 IMAD.MOV R0, RZ, RZ, -R0 ;  /* 0x000000ffff00a224 */ /* 0x000fe200078e0a00 */
[----:B--2---:R-:W-:Y:S02]  /*0a40*/  IADD3 R6, R5, 0xffffffe, RZ ;  /* 0x0ffffffe05067810 */ /* 0x004fe40007ffe0ff */
[----:B------:R-:W-:Y:S01]  /*0a50*/  @!P1 LOP3.LUT R0, RZ, R12, RZ, 0x33, !PT ;  /* 0x0000000cff009212 */ /* 0x000fe200078e33ff */
[----:B-1----:R-:W-:Y:S01]  /*0a60*/  IMAD.MOV.U32 R8, RZ, RZ, RZ ;  /* 0x000000ffff087224 */ /* 0x002fe200078e00ff */
[----:B------:R-:W-:Y:S01]  /*0a70*/  SHF.R.U32.HI R5, RZ, 0x7, R64 ;  /* 0x00000007ff057819 */ /* 0x000fe20000011640 */
[----:B------:R-:W1:Y:S01]  /*0a80*/  F2I.FTZ.U32.TRUNC.NTZ R7, R6 ;  /* 0x0000000600077305 */ /* 0x000e62000021f000 */
[----:B------:R-:W-:Y:S01]  /*0a90*/  LOP3.LUT R64, R64, 0x7f, RZ, 0xc0, !PT ;  /* 0x0000007f40407812 */ /* 0x000fe200078ec0ff */
[----:B------:R-:W-:Y:S01]  /*0aa0*/  IMAD.SHL.U32 R194, R0, 0x80, RZ ;  /* 0x0000008000c27824 */ /* 0x000fe200078e00ff */
[----:B------:R-:W-:Y:S01]  /*0ab0*/  SGXT.U32 R5, R5, 0x1 ;  /* 0x000000010505781a */ /* 0x000fe20000000000 */
[----:B---3--:R-:W-:-:S03]  /*0ac0*/  IMAD.MOV R11, RZ, RZ, -R9 ;  /* 0x000000ffff0b7224 */ /* 0x008fc600078e0a09 */
[----:B------:R-:W-:Y:S01]  /*0ad0*/  LOP3.LUT R4, R194, R5, RZ, 0xfc, !PT ;  /* 0x00000005c2047212 */ /* 0x000fe200078efcff */
[----:B------:R-:W-:Y:S01]  /*0ae0*/  IMAD.MOV R5, RZ, RZ, -R0 ;  /* 0x000000ffff057224 */ /* 0x000fe200078e0a00 */
[----:B------:R-:W-:Y:S01]  /*0af0*/  STL [R1+0x610], R194 ;  /* 0x000610c201007387 */ /* 0x000fe20000100800 */
[----:B------:R-:W-:Y:S01]  /*0b00*/  IMAD R11, R11, R2, RZ ;  /* 0x000000020b0b7224 */ /* 0x000fe200078e02ff */
[C---:B------:R-:W-:Y:S02]  /*0b10*/  LOP3.LUT R14, R4.reuse, 0x7e, RZ, 0xfc, !PT ;  /* 0x0000007e040e7812 */ /* 0x040fe400078efcff */
[C---:B------:R-:W-:Y:S01]  /*0b20*/  LOP3.LUT R20, R4.reuse, 0xa, RZ, 0xfc, !PT ;  /* 0x0000000a04147812 */ /* 0x040fe200078efcff */
[----:B------:R-:W-:Y:S01]  /*0b30*/  IMAD.HI.U32 R0, R9, R11, R8 ;  /* 0x0000000b09007227 */ /* 0x000fe200078e0008 */
[----:B------:R-:W-:Y:S02]  /*0b40*/  IABS R17, R14 ;  /* 0x0000000e00117213 */ /* 0x000fe40000000000 */
[----:B------:R-:W-:Y:S01]  /*0b50*/  IABS R11, R4 ;  /* 0x00000004000b7213 */ /* 0x000fe20000000000 */
[----:B-1----:R-:W-:Y:S01]  /*0b60*/  IMAD.MOV R6, RZ, RZ, -R7 ;  /* 0x000000ffff067224 */ /* 0x002fe200078e0a07 */
[----:B------:R-:W-:Y:S01]  /*0b70*/  LOP3.LUT R18, R4, 0x8, RZ, 0xfc, !PT ;  /* 0x0000000804127812 */ /* 0x000fe200078efcff */
[----:B------:R-:W-:Y:S01]  /*0b80*/  IMAD R9, R12, R5, R13 ;  /* 0x000000050c097224 */ /* 0x000fe200078e020d */
[----:B------:R-:W-:Y:S01]  /*0b90*/  LOP3.LUT R12, R4, 0x2, RZ, 0xfc, !PT ;  /* 0x00000002040c7812 */ /* 0x000fe200078efcff */
[----:B------:R-:W-:Y:S01]  /*0ba0*/  IMAD.HI.U32 R8, R0, R17, RZ ;  /* 0x0000001100087227 */ /* 0x000fe200078e00ff */
[----:B------:R-:W-:-:S02]  /*0bb0*/  ISETP.GE.AND P2, PT, R14, RZ, PT ;  /* 0x000000ff0e00720c */ /* 0x000fc40003f46270 */
[----:B------:R-:W-:Y:S01]  /*0bc0*/  IABS R13, R12 ;  /* 0x0000000c000d7213 */ /* 0x000fe20000000000 */
[----:B------:R-:W-:Y:S01]  /*0bd0*/  IMAD R5, R6, R3, RZ ;  /* 0x0000000306057224 */ /* 0x000fe200078e02ff */
[----:B------:R-:W-:Y:S01]  /*0be0*/  ISETP.GE.AND P0, PT, R12, RZ, PT ;  /* 0x000000ff0c00720c */ /* 0x000fe20003f06270 */
[----:B------:R-:W-:Y:S01]  /*0bf0*/  IMAD.MOV.U32 R6, RZ, RZ, RZ ;  /* 0x000000ffff067224 */ /* 0x000fe200078e00ff */
[----:B------:R-:W-:Y:S01]  /*0c00*/  IABS R14, R20 ;  /* 0x00000014000e7213 */ /* 0x000fe20000000000 */
[----:B------:R-:W-:Y:S01]  /*0c10*/  IMAD.MOV R8, RZ, RZ, -R8 ;  /* 0x000000ffff087224 */ /* 0x000fe200078e0a08 */
[C---:B------:R-:W-:Y:S01]  /*0c20*/  LOP3.LUT R22, R4.reuse, 0xc, RZ, 0xfc, !PT ;  /* 0x0000000c04167812 */ /* 0x040fe200078efcff */
[----:B------:R-:W-:Y:S01]  /*0c30*/  IMAD.HI.U32 R5, R7, R5, R6 ;  /* 0x0000000507057227 */ /* 0x000fe200078e0006 */
[----:B------:R-:W-:Y:S02]  /*0c40*/  LOP3.LUT R23, R4, 0xe, RZ, 0xfc, !PT ;  /* 0x0000000e04177812 */ /* 0x000fe400078efcff */
[----:B------:R-:W-:Y:S01]  /*0c50*/  IABS R16, R22 ;  /* 0x0000001600107213 */ /* 0x000fe20000000000 */
[----:B------:R-:W-:Y:S01]  /*0c60*/  IMAD.HI.U32 R6, R0, R11, RZ ;  /* 0x0000000b00067227 */ /* 0x000fe200078e00ff */
[----:B------:R-:W-:-:S02]  /*0c70*/  IABS R19, R23 ;  /* 0x0000001700137213 */ /* 0x000fc40000000000 */
[----:B------:R-:W-:Y:S01]  /*0c80*/  LOP3.LUT R24, R4, 0x10, RZ, 0xfc, !PT ;  /* 0x0000001004187812 */ /* 0x000fe200078efcff */
[----:B------:R-:W-:Y:S01]  /*0c90*/  IMAD R17, R2, R8, R17 ;  /* 0x0000000802117224 */ /* 0x000fe200078e0211 */
[----:B------:R-:W-:Y:S01]  /*0ca0*/  LOP3.LUT R8, R4, 0x4, RZ, 0xfc, !PT ;  /* 0x0000000404087812 */ /* 0x000fe200078efcff */
[----:B------:R-:W-:Y:S01]  /*0cb0*/  IMAD.HI.U32 R7, R0, R13, RZ ;  /* 0x0000000d00077227 */ /* 0x000fe200078e00ff */
[----:B------:R-:W-:Y:S02]  /*0cc0*/  IABS R21, R24 ;  /* 0x0000001800157213 */ /* 0x000fe40000000000 */
[----:B------:R-:W-:Y:S01]  /*0cd0*/  ISETP.GE.AND P5, PT, R8, RZ, PT ;  /* 0x000000ff0800720c */ /* 0x000fe20003fa6270 */
[----:B------:R-:W-:Y:S01]  /*0ce0*/  IMAD.MOV R6, RZ, RZ, -R6 ;  /* 0x000000ffff067224 */ /* 0x000fe200078e0a06 */
[----:B------:R-:W-:Y:S01]  /*0cf0*/  IABS R15, R8 ;  /* 0x00000008000f7213 */ /* 0x000fe20000000000 */
[----:B------:R-:W-:Y:S01]  /*0d00*/  IMAD.MOV R8, RZ, RZ, -R7 ;  /* 0x000000ffff087224 */ /* 0x000fe200078e0a07 */
[C---:B------:R-:W-:Y:S01]  /*0d10*/  ISETP.GT.U32.AND P3, PT, R2.reuse, R17, PT ;  /* 0x000000110200720c */ /* 0x040fe20003f64070 */
[----:B------:R-:W-:Y:S01]  /*0d20*/  IMAD R7, R2, R6, R11 ;  /* 0x0000000602077224 */ /* 0x000fe200078e020b */
[----:B------:R-:W-:Y:S01]  /*0d30*/  LOP3.LUT R25, R4, 0x12, RZ, 0xfc, !PT ;  /* 0x0000001204197812 */ /* 0x000fe200078efcff */
[----:B------:R-:W-:Y:S01]  /*0d40*/  IMAD R8, R2, R8, R13 ;  /* 0x0000000802087224 */ /* 0x000fe200078e020d */
[----:B------:R-:W-:Y:S01]  /*0d50*/  IABS R13, R18 ;  /* 0x00000012000d7213 */ /* 0x000fe20000000000 */
[----:B------:R-:W-:Y:S01]  /*0d60*/  IMAD.IADD R9, R10, 0x1, R9 ;  /* 0x000000010a097824 */ /* 0x000fe200078e0209 */
[----:B------:R-:W-:Y:S01]  /*0d70*/  ISETP.GT.U32.AND P1, PT, R2, R7, PT ;  /* 0x000000070200720c */ /* 0x000fe20003f24070 */
[----:B------:R-:W-:Y:S01]  /*0d80*/  IMAD.HI.U32 R6, R0, R15, RZ ;  /* 0x0000000f00067227 */ /* 0x000fe200078e00ff */
[----:B------:R-:W-:-:S02]  /*0d90*/  LOP3.LUT R10, R4, 0x6, RZ, 0xfc, !PT ;  /* 0x00000006040a7812 */ /* 0x000fc400078efcff */
[----:B------:R-:W-:Y:S01]  /*0da0*/  ISETP.GT.U32.AND P6, PT, R2, R8, PT ;  /* 0x000000080200720c */ /* 0x000fe20003fc4070 */
[----:B------:R-:W-:Y:S01]  /*0db0*/  IMAD.MOV R6, RZ, RZ, -R6 ;  /* 0x000000ffff067224 */ /* 0x000fe200078e0a06 */
[----:B------:R-:W-:Y:S01]  /*0dc0*/  ISETP.GE.AND P4, PT, R10, RZ, PT ;  /* 0x000000ff0a00720c */ /* 0x000fe20003f86270 */
[----:B------:R-:W-:Y:S01]  /*0dd0*/  @!P3 IMAD.IADD R17, R17, 0x1, -R2 ;  /* 0x000000011111b824 */ /* 0x000fe200078e0a02 */
[----:B------:R-:W-:Y:S01]  /*0de0*/  IABS R10, R10 ;  /* 0x0000000a000a7213 */ /* 0x000fe20000000000 */
[----:B------:R-:W-:Y:S01]  /*0df0*/  IMAD R99, R9, 0x100, R252 ;  /* 0x0000010009637824 */ /* 0x000fe200078e02fc */
[----:B------:R-:W-:Y:S02]  /*0e00*/  LOP3.LUT R26, R4, 0x14, RZ, 0xfc, !PT ;  /* 0x00000014041a7812 */ /* 0x000fe400078efcff */
[----:B------:R-:W-:Y:S01]  /*0e10*/  ISETP.GT.U32.AND P3, PT, R2, R17, PT ;  /* 0x000000110200720c */ /* 0x000fe20003f64070 */
[----:B------:R-:W-:Y:S01]  /*0e20*/  @!P1 IMAD.IADD R7, R7, 0x1, -R2 ;  /* 0x0000000107079824 */ /* 0x000fe200078e0a02 */
[C---:B------:R-:W-:Y:S01]  /*0e30*/  LOP3.LUT R30, R4.reuse, 0x1e, RZ, 0xfc, !PT ;  /* 0x0000001e041e7812 */ /* 0x040fe200078efcff */
[----:B------:R-:W-:Y:S01]  /*0e40*/  IMAD.MOV.U32 R11, RZ, RZ, R10 ;  /* 0x000000ffff0b7224 */ /* 0x000fe200078e000a */
[----:B------:R-:W-:Y:S01]  /*0e50*/  LOP3.LUT R28, R4, 0x1c, RZ, 0xfc, !PT ;  /* 0x0000001c041c7812 */ /* 0x000fe200078efcff */
[----:B------:R-:W-:Y:S01]  /*0e60*/  @!P6 IMAD.IADD R8, R8, 0x1, -R2 ;  /* 0x000000010808e824 */ /* 0x000fe200078e0a02 */
[----:B------:R-:W-:Y:S01]  /*0e70*/  ISETP.GT.U32.AND P6, PT, R2, R7, PT ;  /* 0x000000070200720c */ /* 0x000fe20003fc4070 */
[----:B------:R-:W-:Y:S01]  /*0e80*/  IMAD.HI.U32 R10, R0, R11, RZ ;  /* 0x0000000b000a7227 */ /* 0x000fe200078e00ff */
[----:B------:R-:W-:Y:S01]  /*0e90*/  IABS R29, R30 ;  /* 0x0000001e001d7213 */ /* 0x000fe20000000000 */
[----:B------:R-:W-:Y:S01]  /*0ea0*/  STL [R1+0x60c], R99 ;  /* 0x00060c6301007387 */ /* 0x000fe20000100800 */
[C---:B------:R-:W-:Y:S01]  /*0eb0*/  ISETP.GT.U32.AND P1, PT, R2.reuse, R8, PT ;  /* 0x000000080200720c */ /* 0x040fe20003f24070 */
[----:B------:R-:W-:Y:S01]  /*0ec0*/  IMAD.MOV R12, RZ, RZ, -R10 ;  /* 0x000000ffff0c7224 */ /* 0x000fe200078e0a0a */
[----:B------:R-:W-:Y:S01]  /*0ed0*/  IABS R27, R28 ;  /* 0x0000001c001b7213 */ /* 0x000fe20000000000 */
[----:B------:R-:W-:Y:S01]  /*0ee0*/  IMAD R10, R2, R6, R15 ;  /* 0x00000006020a7224 */ /* 0x000fe200078e020f */
[----:B------:R-:W-:Y:S01]  /*0ef0*/  LOP3.LUT R31, R4, 0x20, RZ, 0xfc, !PT ;  /* 0x00000020041f7812 */ /* 0x000fe200078efcff */
[----:B------:R-:W-:Y:S01]  /*0f00*/  IMAD R11, R2, R12, R11 ;  /* 0x0000000c020b7224 */ /* 0x000fe200078e020b */
[----:B------:R-:W-:Y:S01]  /*0f10*/  LOP3.LUT R32, R4, 0x22, RZ, 0xfc, !PT ;  /* 0x0000002204207812 */ /* 0x000fe200078efcff */
[----:B------:R-:W-:Y:S01]  /*0f20*/  @!P3 IMAD.IADD R17, R17, 0x1, -R2 ;  /* 0x000000011111b824 */ /* 0x000fe200078e0a02 */
[----:B------:R-:W-:Y:S01]  /*0f30*/  ISETP.GT.U32.AND P3, PT, R2, R10, PT ;  /* 0x0000000a0200720c */ /* 0x000fe20003f64070 */
[----:B------:R-:W-:Y:S01]  /*0f40*/  IMAD.MOV.U32 R15, RZ, RZ, R14 ;  /* 0x000000ffff0f7224 */ /* 0x000fe200078e000e */
[----:B------:R-:W-:Y:S01]  /*0f50*/  LOP3.LUT R34, R4, 0x2a, RZ, 0xfc, !PT ;  /* 0x0000002a04227812 */ /* 0x000fe200078efcff */
[----:B------:R-:W-:Y:S01]  /*0f60*/  IMAD.HI.U32 R6, R0, R13, RZ ;  /* 0x0000000d00067227 */ /* 0x000fe200078e00ff */
[----:B------:R-:W-:-:S02]  /*0f70*/  LOP3.LUT R36, R4, 0x30, RZ, 0xfc, !PT ;  /* 0x0000003004247812 */ /* 0x000fc400078efcff */
[----:B------:R-:W-:Y:S01]  /*0f80*/  IABS R35, R34 ;  /* 0x0000002200237213 */ /* 0x000fe20000000000 */
[----:B------:R-:W-:Y:S01]  /*0f90*/  @!P6 IMAD.IADD R7, R7, 0x1, -R2 ;  /* 0x000000010707e824 */ /* 0x000fe200078e0a02 */
[----:B------:R-:W-:Y:S01]  /*0fa0*/  ISETP.GT.U32.AND P6, PT, R2, R11, PT ;  /* 0x0000000b0200720c */ /* 0x000fe20003fc4070 */
[----:B------:R-:W-:Y:S01]  /*0fb0*/  IMAD.HI.U32 R12, R0, R15, RZ ;  /* 0x0000000f000c7227 */ /* 0x000fe200078e00ff */
[C---:B------:R-:W-:Y:S02]  /*0fc0*/  LOP3.LUT R38, R4.reuse, 0x32, RZ, 0xfc, !PT ;  /* 0x0000003204267812 */ /* 0x040fe400078efcff */
[----:B------:R-:W-:Y:S01]  /*0fd0*/  IABS R37, R36 ;  /* 0x0000002400257213 */ /* 0x000fe20000000000 */
[----:B------:R-:W-:Y:S01]  /*0fe0*/  IMAD.MOV R6, RZ, RZ, -R6 ;  /* 0x000000ffff067224 */ /* 0x000fe200078e0a06 */
[----:B------:R-:W-:Y:S01]  /*0ff0*/  IABS R39, R38 ;  /* 0x0000002600277213 */ /* 0x000fe20000000000 */
[----:B------:R-:W-:Y:S01]  /*1000*/  IMAD.MOV R14, RZ, RZ, -R12 ;  /* 0x000000ffff0e7224 */ /* 0x000fe200078e0a0c */
[----:B------:R-:W-:Y:S01]  /*1010*/  LOP3.LUT R40, R4, 0x34, RZ, 0xfc, !PT ;  /* 0x0000003404287812 */ /* 0x000fe200078efcff */
[----:B------:R-:W-:Y:S01]  /*1020*/  IMAD R12, R2, R6, R13 ;  /* 0x00000006020c7224 */ /* 0x000fe200078e020d */
[----:B------:R-:W-:Y:S01]  /*1030*/  LOP3.LUT R42, R4, 0x38, RZ, 0xfc, !PT ;  /* 0x00000038042a7812 */ /* 0x000fe200078efcff */
[----:B------:R-:W-:Y:S01]  /*1040*/  IMAD R13, R2, R14, R15 ;  /* 0x0000000e020d7224 */ /* 0x000fe200078e020f */
[----:B------:R-:W-:Y:S01]  /*1050*/  LOP3.LUT R44, R4, 0x42, RZ, 0xfc, !PT ;  /* 0x00000042042c7812 */ /* 0x000fe200078efcff */
[--C-:B------:R-:W-:Y:S01]  /*1060*/  @!P3 IMAD.IADD R10, R10, 0x1, -R2.reuse ;  /* 0x000000010a0ab824 */ /* 0x100fe200078e0a02 */
[C---:B------:R-:W-:Y:S01]  /*1070*/  ISETP.GT.U32.AND P3, PT, R2.reuse, R12, PT ;  /* 0x0000000c0200720c */ /* 0x040fe20003f64070 */
[----:B------:R-:W-:Y:S01]  /*1080*/  @!P6 IMAD.IADD R11, R11, 0x1, -R2 ;  /* 0x000000010b0be824 */ /* 0x000fe200078e0a02 */
[----:B------:R-:W-:Y:S01]  /*1090*/  ISETP.GT.U32.AND P6, PT, R2, R13, PT ;  /* 0x0000000d0200720c */ /* 0x000fe20003fc4070 */
[----:B------:R-:W-:Y:S01]  /*10a0*/  IMAD.MOV.U32 R15, RZ, RZ, R16 ;  /* 0x000000ffff0f7224 */ /* 0x000fe200078e0010 */
[----:B------:R-:W-:Y:S01]  /*10b0*/  IABS R47, R44 ;  /* 0x0000002c002f7213 */ /* 0x000fe20000000000 */
[----:B------:R-:W-:Y:S01]  /*10c0*/  IMAD.HI.U32 R14, R0, R19, RZ ;  /* 0x00000013000e7227 */ /* 0x000fe200078e00ff */
[----:B------:R-:W-:-:S02]  /*10d0*/  LOP3.LUT R48, R4, 0x48, RZ, 0xfc, !PT ;  /* 0x0000004804307812 */ /* 0x000fc400078efcff */
[----:B------:R-:W-:Y:S01]  /*10e0*/  LOP3.LUT R52, R4, 0x4c, RZ, 0xfc, !PT ;  /* 0x0000004c04347812 */ /* 0x000fe200078efcff */
[----:B------:R-:W-:Y:S01]  /*10f0*/  IMAD.HI.U32 R6, R0, R15, RZ ;  /* 0x0000000f00067227 */ /* 0x000fe200078e00ff */
[----:B------:R-:W-:Y:S02]  /*1100*/  IABS R49, R48 ;  /* 0x0000003000317213 */ /* 0x000fe40000000000 */
[----:B------:R-:W-:Y:S01]  /*1110*/  IABS R53, R52 ;  /* 0x0000003400357213 */ /* 0x000fe20000000000 */
[----:B------:R-:W-:Y:S01]  /*1120*/  IMAD.MOV R6, RZ, RZ, -R6 ;  /* 0x000000ffff067224 */ /* 0x000fe200078e0a06 */
[----:B------:R-:W-:Y:S01]  /*1130*/  LOP3.LUT R50, R4, 0x4a, RZ, 0xfc, !PT ;  /* 0x0000004a04327812 */ /* 0x000fe200078efcff */
[----:B------:R-:W-:Y:S01]  /*1140*/  @!P3 IMAD.IADD R12, R12, 0x1, -R2 ;  /* 0x000000010c0cb824 */ /* 0x000fe200078e0a02 */
[C---:B------:R-:W-:Y:S01]  /*1150*/  ISETP.GT.U32.AND P3, PT, R2.reuse, R10, PT ;  /* 0x0000000a0200720c */ /* 0x040fe20003f64070 */
[----:B------:R-:W-:Y:S01]  /*1160*/  IMAD.MOV R16, RZ, RZ, -R14 ;  /* 0x000000ffff107224 */ /* 0x000fe200078e0a0e */
[----:B------:R-:W-:Y:S01]  /*1170*/  IABS R51, R50 ;  /* 0x0000003200337213 */ /* 0x000fe20000000000 */
[----:B------:R-:W-:Y:S01]  /*1180*/  IMAD R14, R2, R6, R15 ;  /* 0x00000006020e7224 */ /* 0x000fe200078e020f */
[----:B------:R-:W-:Y:S01]  /*1190*/  LOP3.LUT R54, R4, 0x4e, RZ, 0xfc, !PT ;  /* 0x0000004e04367812 */ /* 0x000fe200078efcff */
[----:B------:R-:W-:Y:S01]  /*11a0*/  @!P6 IMAD.IADD R13, R13, 0x1, -R2 ;  /* 0x000000010d0de824 */ /* 0x000fe200078e0a02 */
[C---:B------:R-:W-:Y:S01]  /*11b0*/  ISETP.GT.U32.AND P6, PT, R2.reuse, R12, PT ;  /* 0x0000000c0200720c */ /* 0x040fe20003fc4070 */
[----:B------:R-:W-:Y:S01]  /*11c0*/  IMAD R15, R2, R16, R19 ;  /* 0x00000010020f7224 */ /* 0x000fe200078e0213 */
[----:B------:R-:W-:Y:S01]  /*11d0*/  IABS R19, R25 ;  /* 0x0000001900137213 */ /* 0x000fe20000000000 */
[----:B------:R-:W-:Y:S01]  /*11e0*/  IMAD.HI.U32 R16, R0, R21, RZ ;  /* 0x0000001500107227 */ /* 0x000fe200078e00ff */
[----:B------:R-:W-:-:S02]  /*11f0*/  LOP3.LUT R58, R4, 0x52, RZ, 0xfc, !PT ;  /* 0x00000052043a7812 */ /* 0x000fc400078efcff */
[----:B------:R-:W-:Y:S01]  /*1200*/  LOP3.LUT R56, R4, 0x50, RZ, 0xfc, !PT ;  /* 0x0000005004387812 */ /* 0x000fe200078efcff */
[----:B------:R-:W-:Y:S01]  /*1210*/  @!P1 IMAD.IADD R8, R8, 0x1, -R2 ;  /* 0x0000000108089824 */ /* 0x000fe200078e0a02 */
[C---:B------:R-:W-:Y:S01]  /*1220*/  ISETP.GE.AND P1, PT, R4.reuse, RZ, PT ;  /* 0x000000ff0400720c */ /* 0x040fe20003f26270 */
[----:B------:R-:W-:Y:S01]  /*1230*/  IMAD.MOV R16, RZ, RZ, -R16 ;  /* 0x000000ffff107224 */ /* 0x000fe200078e0a10 */
[----:B------:R-:W-:Y:S01]  /*1240*/  IABS R55, R58 ;  /* 0x0000003a00377213 */ /* 0x000fe20000000000 */
[----:B------:R-:W-:Y:S01]  /*1250*/  IMAD.MOV.U32 R6, RZ, RZ, R17 ;  /* 0x000000ffff067224 */ /* 0x000fe200078e0011 */
[----:B------:R-:W-:Y:S01]  /*1260*/  LOP3.LUT R60, R4, 0x74, RZ, 0xfc, !PT ;  /* 0x00000074043c7812 */ /* 0x000fe200078efcff */
[C---:B------:R-:W-:Y:S01]  /*1270*/  IMAD R16, R2.reuse, R16, R21 ;  /* 0x0000001002107224 */ /* 0x040fe200078e0215 */
[----:B------:R-:W-:Y:S01]  /*1280*/  IABS R21, R26 ;  /* 0x0000001a00157213 */ /* 0x000fe20000000000 */
[----:B------:R-:W-:Y:S01]  /*1290*/  @!P2 IMAD.MOV R6, RZ, RZ, -R6 ;  /* 0x000000ffff06a224 */ /* 0x000fe200078e0a06 */
[----:B------:R-:W-:Y:S01]  /*12a0*/  ISETP.GT.U32.AND P2, PT, R2, R13, PT ;  /* 0x0000000d0200720c */ /* 0x000fe20003f44070 */
[----:B------:R-:W-:Y:S01]  /*12b0*/  @!P6 IMAD.IADD R12, R12, 0x1, -R2 ;  /* 0x000000010c0ce824 */ /* 0x000fe200078e0a02 */
[C---:B------:R-:W-:Y:S01]  /*12c0*/  ISETP.GT.U32.AND P6, PT, R2.reuse, R16, PT ;  /* 0x000000100200720c */ /* 0x040fe20003fc4070 */
[----:B------:R-:W-:Y:S01]  /*12d0*/  @!P0 IMAD.MOV R8, RZ, RZ, -R8 ;  /* 0x000000ffff088224 */ /* 0x000fe200078e0a08 */
[C---:B------:R-:W-:Y:S01]  /*12e0*/  ISETP.GT.U32.AND P0, PT, R2.reuse, R14, PT ;  /* 0x0000000e0200720c */ /* 0x040fe20003f04070 */
[----:B------:R-:W-:Y:S01]  /*12f0*/  @!P1 IMAD.MOV R7, RZ, RZ, -R7 ;  /* 0x000000ffff079224 */ /* 0x000fe200078e0a07 */
[----:B------:R-:W-:Y:S01]  /*1300*/  ISETP.GT.U32.AND P1, PT, R2, R11, PT ;  /* 0x0000000b0200720c */ /* 0x000fe20003f24070 */
[----:B------:R-:W-:Y:S01]  /*1310*/  IMAD.HI.U32 R17, R0, R19, RZ ;  /* 0x0000001300117227 */ /* 0x000fe200078e00ff */
[----:B------:R-:W-:-:S02]  /*1320*/  IABS R89, R60 ;  /* 0x0000003c00597213 */ /* 0x000fc40000000000 */
[----:B------:R-:W-:Y:S01]  /*1330*/  LOP3.LUT R62, R4, 0x7a, RZ, 0xfc, !PT ;  /* 0x0000007a043e7812 */ /* 0x000fe200078efcff */
[----:B------:R-:W-:Y:S02]  /*1340*/  IMAD.MOV R17, RZ, RZ, -R17 ;  /* 0x000000ffff117224 */ /* 0x000fe400078e0a11 */
[--C-:B------:R-:W-:Y:S01]  /*1350*/  @!P2 IMAD.IADD R13, R13, 0x1, -R2.reuse ;  /* 0x000000010d0da824 */ /* 0x100fe200078e0a02 */
[----:B------:R-:W-:Y:S01]  /*1360*/  ISETP.GE.AND P2, PT, R20, RZ, PT ;  /* 0x000000ff1400720c */ /* 0x000fe20003f46270 */
[--C-:B------:R-:W-:Y:S01]  /*1370*/  @!P6 IMAD.IADD R16, R16, 0x1, -R2.reuse ;  /* 0x000000011010e824 */ /* 0x100fe200078e0a02 */
[----:B------:R-:W-:Y:S01]  /*1380*/  LOP3.LUT R20, R4, 0x16, RZ, 0xfc, !PT ;  /* 0x0000001604147812 */ /* 0x000fe200078efcff */
[--C-:B------:R-:W-:Y:S01]  /*1390*/  @!P3 IMAD.IADD R10, R10, 0x1, -R2.reuse ;  /* 0x000000010a0ab824 */ /* 0x100fe200078e0a02 */
[----:B------:R-:W-:Y:S01]  /*13a0*/  ISETP.GT.U32.AND P3, PT, R2, R15, PT ;  /* 0x0000000f0200720c */ /* 0x000fe20003f64070 */
[----:B------:R-:W-:Y:S01]  /*13b0*/  @!P1 IMAD.IADD R11, R11, 0x1, -R2 ;  /* 0x000000010b0b9824 */ /* 0x000fe200078e0a02 */
[----:B------:R-:W-:Y:S01]  /*13c0*/  ISETP.GE.AND P1, PT, R18, RZ, PT ;  /* 0x000000ff1200720c */ /* 0x000fe20003f26270 */
[----:B------:R-:W-:Y:S01]  /*13d0*/  IMAD.HI.U32 R18, R0, R21, RZ ;  /* 0x0000001500127227 */ /* 0x000fe200078e00ff */
[----:B------:R-:W-:-:S02]  /*13e0*/  ISETP.GT.U32.AND P6, PT, R2, R16, PT ;  /* 0x000000100200720c */ /* 0x000fc40003fc4070 */
[----:B------:R-:W-:Y:S01]  /*13f0*/  IABS R95, R62 ;  /* 0x0000003e005f7213 */ /* 0x000fe20000000000 */
[----:B------:R-:W-:Y:S01]  /*1400*/  @!P0 IMAD.IADD R14, R14, 0x1, -R2 ;  /* 0x000000010e0e8824 */ /* 0x000fe200078e0a02 */
[----:B------:R-:W-:Y:S01]  /*1410*/  ISETP.GE.AND P0, PT, R22, RZ, PT ;  /* 0x000000ff1600720c */ /* 0x000fe20003f06270 */
[C---:B------:R-:W-:Y:S02]  /*1420*/  IMAD R17, R2.reuse, R17, R19 ;  /* 0x0000001102117224 */ /* 0x040fe400078e0213 */
[----:B------:R-:W-:Y:S02]  /*1430*/  IMAD.MOV R18, RZ, RZ, -R18 ;  /* 0x000000ffff127224 */ /* 0x000fe400078e0a12 */
[----:B------:R-:W-:Y:S01]  /*1440*/  @!P5 IMAD.MOV R10, RZ, RZ, -R10 ;  /* 0x000000ffff0ad224 */ /* 0x000fe200078e0a0a */
[C---:B------:R-:W-:Y:S01]  /*1450*/  ISETP.GT.U32.AND P5, PT, R2.reuse, R14, PT ;  /* 0x0000000e0200720c */ /* 0x040fe20003fa4070 */
[----:B------:R-:W-:Y:S01]  /*1460*/  @!P2 IMAD.MOV R13, RZ, RZ, -R13 ;  /* 0x000000ffff0da224 */ /* 0x000fe200078e0a0d */
[C---:B------:R-:W-:Y:S01]  /*1470*/  ISETP.GT.U32.AND P2, PT, R2.reuse, R17, PT ;  /* 0x000000110200720c */ /* 0x040fe20003f44070 */
[----:B------:R-:W-:-:S02]  /*1480*/  IMAD R18, R2, R18, R21 ;  /* 0x0000001202127224 */ /* 0x000fc400078e0215 */
[--C-:B------:R-:W-:Y:S02]  /*1490*/  @!P6 IMAD.IADD R16, R16, 0x1, -R2.reuse ;  /* 0x000000011010e824 */ /* 0x100fe400078e0a02 */
[----:B------:R-:W-:Y:S01]  /*14a0*/  @!P3 IMAD.IADD R15, R15, 0x1, -R2 ;  /* 0x000000010f0fb824 */ /* 0x000fe200078e0a02 */
[----:B------:R-:W-:Y:S01]  /*14b0*/  ISETP.GT.U32.AND P6, PT, R2, R18, PT ;  /* 0x000000120200720c */ /* 0x000fe20003fc4070 */
[----:B------:R-:W-:Y:S01]  /*14c0*/  @!P1 IMAD.MOV R12, RZ, RZ, -R12 ;  /* 0x000000ffff0c9224 */ /* 0x000fe200078e0a0c */
[----:B------:R-:W-:Y:S01]  /*14d0*/  ISETP.GE.AND P3, PT, R23, RZ, PT ;  /* 0x000000ff1700720c */ /* 0x000fe20003f66270 */
[----:B------:R-:W-:Y:S01]  /*14e0*/  @!P4 IMAD.MOV R11, RZ, RZ, -R11 ;  /* 0x000000ffff0bc224 */ /* 0x000fe200078e0a0b */
[----:B------:R-:W-:Y:S01]  /*14f0*/  ISETP.GE.AND P1, PT, R24, RZ, PT ;  /* 0x000000ff1800720c */ /* 0x000fe20003f26270 */
[--C-:B------:R-:W-:Y:S01]  /*1500*/  @!P5 IMAD.IADD R14, R14, 0x1, -R2.reuse ;  /* 0x000000010e0ed824 */ /* 0x100fe200078e0a02 */
[----:B------:R-:W-:Y:S01]  /*1510*/  IABS R23, R20 ;  /* 0x0000001400177213 */ /* 0x000fe20000000000 */
[----:B------:R-:W-:Y:S01]  /*1520*/  @!P2 IMAD.IADD R17, R17, 0x1, -R2 ;  /* 0x000000011111a824 */ /* 0x000fe200078e0a02 */
[----:B------:R-:W-:Y:S01]  /*1530*/  LOP3.LUT R24, R4, 0x18, RZ, 0xfc, !PT ;  /* 0x0000001804187812 */ /* 0x000fe200078efcff */
[----:B------:R-:W-:Y:S01]  /*1540*/  @!P0 IMAD.MOV R14, RZ, RZ, -R14 ;  /* 0x000000ffff0e8224 */ /* 0x000fe200078e0a0e */
[----:B------:R-:W-:Y:S01]  /*1550*/  ISETP.GE.AND P2, PT, R20, RZ, PT ;  /* 0x000000ff1400720c */ /* 0x000fe20003f46270 */
[----:B------:R-:W-:Y:S01]  /*1560*/  IMAD.HI.U32 R19, R0, R23, RZ ;  /* 0x0000001700137227 */ /* 0x000fe200078e00ff */
[----:B------:R-:W-:-:S02]  /*1570*/  IABS R21, R24 ;  /* 0x0000001800157213 */ /* 0x000fc40000000000 */
[----:B------:R-:W-:Y:S01]  /*1580*/  ISETP.GT.U32.AND P0, PT, R2, R17, PT ;  /* 0x000000110200720c */ /* 0x000fe20003f04070 */
[----:B------:R-:W-:Y:S01]  /*1590*/  @!P6 IMAD.IADD R18, R18, 0x1, -R2 ;  /* 0x000000011212e824 */ /* 0x000fe200078e0a02 */
[----:B------:R-:W-:Y:S01]  /*15a0*/  ISETP.GT.U32.AND P4, PT, R2, R15, PT ;  /* 0x0000000f0200720c */ /* 0x000fe20003f84070 */
[----:B------:R-:W-:Y:S01]  /*15b0*/  IMAD.MOV R19, RZ, RZ, -R19 ;  /* 0x000000ffff137224 */ /* 0x000fe200078e0a13 */
[----:B------:R-:W-:Y:S01]  /*15c0*/  ISETP.GE.AND P5, PT, R25, RZ, PT ;  /* 0x000000ff1900720c */ /* 0x000fe20003fa6270 */
[----:B------:R-:W-:Y:S01]  /*15d0*/  IMAD.HI.U32 R20, R0, R21, RZ ;  /* 0x0000001500147227 */ /* 0x000fe200078e00ff */
[----:B------:R-:W-:-:S03]  /*15e0*/  ISETP.GT.U32.AND P6, PT, R2, R18, PT ;  /* 0x000000120200720c */ /* 0x000fc60003fc4070 */
[C---:B------:R-:W-:Y:S02]  /*15f0*/  IMAD R19, R2.reuse, R19, R23 ;  /* 0x0000001302137224 */ /* 0x040fe400078e0217 */
[----:B------:R-:W-:Y:S02]  /*1600*/  IMAD.MOV R20, RZ, RZ, -R20 ;  /* 0x000000ffff147224 */ /* 0x000fe400078e0a14 */
[--C-:B------:R-:W-:Y:S01]  /*1610*/  @!P0 IMAD.IADD R17, R17, 0x1, -R2.reuse ;  /* 0x0000000111118824 */ /* 0x100fe200078e0a02 */
[C---:B------:R-:W-:Y:S01]  /*1620*/  ISETP.GT.U32.AND P0, PT, R2.reuse, R19, PT ;  /* 0x000000130200720c */ /* 0x040fe20003f04070 */
[----:B------:R-:W-:Y:S02]  /*1630*/  IMAD R20, R2, R20, R21 ;  /* 0x0000001402147224 */ /* 0x000fe400078e0215 */
[--C-:B------:R-:W-:Y:S01]  /*1640*/  @!P4 IMAD.IADD R15, R15, 0x1, -R2.reuse ;  /* 0x000000010f0fc824 */ /* 0x100fe200078e0a02 */
[----:B------:R-:W-:Y:S01]  /*1650*/  ISETP.GE.AND P4, PT, R26, RZ, PT ;  /* 0x000000ff1a00720c */ /* 0x000fe20003f86270 */
[----:B------:R-:W-:Y:S01]  /*1660*/  @!P6 IMAD.IADD R18, R18, 0x1, -R2 ;  /* 0x000000011212e824 */ /* 0x000fe200078e0a02 */
[----:B------:R-:W-:Y:S01]  /*1670*/  ISETP.GT.U32.AND P6, PT, R2, R20, PT ;  /* 0x000000140200720c */ /* 0x000fe20003fc4070 */
[----:B------:R-:W-:Y:S01]  /*1680*/  IMAD.HI.U32 R23, R0, R29, RZ ;  /* 0x0000001d00177227 */ /* 0x000fe200078e00ff */
[----:B------:R-:W-:-:S03]  /*1690*/  LOP3.LUT R26, R4, 0x1a, RZ, 0xfc, !PT ;  /* 0x0000001a041a7812 */ /* 0x000fc600078efcff */
[----:B------:R-:W-:Y:S01]  /*16a0*/  IMAD.MOV R23, RZ, RZ, -R23 ;  /* 0x000000ffff177224 */ /* 0x000fe200078e0a17 */
[----:B------:R-:W-:Y:S01]  /*16b0*/  IABS R25, R26 ;  /* 0x0000001a00197213 */ /* 0x000fe20000000000 */
[----:B------:R-:W-:Y:S01]  /*16c0*/  @!P0 IMAD.IADD R19, R19, 0x1, -R2 ;  /* 0x0000000113138824 */ /* 0x000fe200078e0a02 */
[----:B------:R-:W-:Y:S01]  /*16d0*/  ISETP.GE.AND P0, PT, R24, RZ, PT ;  /* 0x000000ff1800720c */ /* 0x000fe20003f06270 */
[----:B------:R-:W-:Y:S02]  /*16e0*/  IMAD R23, R2, R23, R29 ;  /* 0x0000001702177224 */ /* 0x000fe400078e021d */
[----:B------:R-:W-:-:S04]  /*16f0*/  IMAD.HI.U32 R21, R0, R25, RZ ;  /* 0x0000001900157227 */ /* 0x000fc800078e00ff */
[----:B------:R-:W-:Y:S01]  /*1700*/  @!P6 IMAD.IADD R20, R20, 0x1, -R2 ;  /* 0x000000011414e824 */ /* 0x000fe200078e0a02 */
[----:B------:R-:W-:Y:S01]  /*1710*/  ISETP.GT.U32.AND P6, PT, R2, R19, PT ;  /* 0x000000130200720c */ /* 0x000fe20003fc4070 */
[----:B------:R-:W-:Y:S02]  /*1720*/  IMAD.MOV R21, RZ, RZ, -R21 ;  /* 0x000000ffff157224 */ /* 0x000fe400078e0a15 */
[----:B------:R-:W-:-:S04]  /*1730*/  IMAD.HI.U32 R22, R0, R27, RZ ;  /* 0x0000001b00167227 */ /* 0x000fc800078e00ff */
[C---:B------:R-:W-:Y:S01]  /*1740*/  IMAD R21, R2.reuse, R21, R25 ;  /* 0x0000001502157224 */ /* 0x040fe200078e0219 */
[----:B------:R-:W-:Y:S01]  /*1750*/  IABS R25, R31 ;  /* 0x0000001f00197213 */ /* 0x000fe20000000000 */
[----:B------:R-:W-:Y:S02]  /*1760*/  IMAD.MOV R22, RZ, RZ, -R22 ;  /* 0x000000ffff167224 */ /* 0x000fe400078e0a16 */
[----:B------:R-:W-:Y:S01]  /*1770*/  @!P3 IMAD.MOV R15, RZ, RZ, -R15 ;  /* 0x000000ffff0fb224 */ /* 0x000fe200078e0a0f */
[C---:B------:R-:W-:Y:S01]  /*1780*/  ISETP.GT.U32.AND P3, PT, R2.reuse, R20, PT ;  /* 0x000000140200720c */ /* 0x040fe20003f64070 */
[----:B------:R-:W-:Y:S01]  /*1790*/  @!P6 IMAD.IADD R19, R19, 0x1, -R2 ;  /* 0x000000011313e824 */ /* 0x000fe200078e0a02 */
[C---:B------:R-:W-:Y:S01]  /*17a0*/  ISETP.GT.U32.AND P6, PT, R2.reuse, R23, PT ;  /* 0x000000170200720c */ /* 0x040fe20003fc4070 */
[C---:B------:R-:W-:Y:S01]  /*17b0*/  IMAD R22, R2.reuse, R22, R27 ;  /* 0x0000001602167224 */ /* 0x040fe200078e021b */
[----:B------:R-:W-:Y:S01]  /*17c0*/  IABS R27, R32 ;  /* 0x00000020001b7213 */ /* 0x000fe20000000000 */
[----:B------:R-:W-:Y:S01]  /*17d0*/  @!P1 IMAD.MOV R16, RZ, RZ, -R16 ;  /* 0x000000ffff109224 */ /* 0x000fe200078e0a10 */
[----:B------:R-:W-:Y:S01]  /*17e0*/  ISETP.GT.U32.AND P1, PT, R2, R21, PT ;  /* 0x000000150200720c */ /* 0x000fe20003f24070 */
[----:B------:R-:W-:-:S04]  /*17f0*/  IMAD.HI.U32 R24, R0, R25, RZ ;  /* 0x0000001900187227 */ /* 0x000fc800078e00ff */
[----:B------:R-:W-:Y:S01]  /*1800*/  @!P5 IMAD.MOV R17, RZ, RZ, -R17 ;  /* 0x000000ffff11d224 */ /* 0x000fe200078e0a11 */
[C---:B------:R-:W-:Y:S01]  /*1810*/  ISETP.GT.U32.AND P5, PT, R2.reuse, R22, PT ;  /* 0x000000160200720c */ /* 0x040fe20003fa4070 */
[----:B------:R-:W-:Y:S02]  /*1820*/  IMAD.MOV R24, RZ, RZ, -R24 ;  /* 0x000000ffff187224 */ /* 0x000fe400078e0a18 */
[----:B------:R-:W-:Y:S02]  /*1830*/  @!P6 IMAD.IADD R23, R23, 0x1, -R2 ;  /* 0x000000011717e824 */ /* 0x000fe400078e0a02 */
[----:B------:R-:W-:Y:S02]  /*1840*/  IMAD R24, R2, R24, R25 ;  /* 0x0000001802187224 */ /* 0x000fe400078e0219 */
[----:B------:R-:W-:Y:S01]  /*1850*/  IMAD.HI.U32 R25, R0, R27, RZ ;  /* 0x0000001b00197227 */ /* 0x000fe200078e00ff */
[----:B------:R-:W-:-:S03]  /*1860*/  ISETP.GT.U32.AND P6, PT, R2, R23, PT ;  /* 0x000000170200720c */ /* 0x000fc60003fc4070 */
[--C-:B------:R-:W-:Y:S01]  /*1870*/  @!P3 IMAD.IADD R20, R20, 0x1, -R2.reuse ;  /* 0x000000011414b824 */ /* 0x100fe200078e0a02 */
[----:B------:R-:W-:Y:S01]  /*1880*/  ISETP.GE.AND P3, PT, R28, RZ, PT ;  /* 0x000000ff1c00720c */ /* 0x000fe20003f66270 */
[--C-:B------:R-:W-:Y:S01]  /*1890*/  @!P1 IMAD.IADD R21, R21, 0x1, -R2.reuse ;  /* 0x0000000115159824 */ /* 0x100fe200078e0a02 */
[----:B------:R-:W-:Y:S01]  /*18a0*/  LOP3.LUT R28, R4, 0x24, RZ, 0xfc, !PT ;  /* 0x00000024041c7812 */ /* 0x000fe200078efcff */
[----:B------:R-:W-:Y:S01]  /*18b0*/  IMAD.MOV R25, RZ, RZ, -R25 ;  /* 0x000000ffff197224 */ /* 0x000fe200078e0a19 */
[----:B------:R-:W-:Y:S01]  /*18c0*/  ISETP.GE.AND P1, PT, R30, RZ, PT ;  /* 0x000000ff1e00720c */ /* 0x000fe20003f26270 */
[----:B------:R-:W-:Y:S01]  /*18d0*/  @!P5 IMAD.IADD R22, R22, 0x1, -R2 ;  /* 0x000000011616d824 */ /* 0x000fe200078e0a02 */
[C---:B------:R-:W-:Y:S01]  /*18e0*/  ISETP.GT.U32.AND P5, PT, R2.reuse, R21, PT ;  /* 0x000000150200720c */ /* 0x040fe20003fa4070 */
[----:B------:R-:W-:Y:S01]  /*18f0*/  @!P0 IMAD.MOV R20, RZ, RZ, -R20 ;  /* 0x000000ffff148224 */ /* 0x000fe200078e0a14 */
[----:B------:R-:W-:Y:S01]  /*1900*/  IABS R29, R28 ;  /* 0x0000001c001d7213 */ /* 0x000fe20000000000 */
[C---:B------:R-:W-:Y:S01]  /*1910*/  IMAD R25, R2.reuse, R25, R27 ;  /* 0x0000001902197224 */ /* 0x040fe200078e021b */
[----:B------:R-:W-:Y:S01]  /*1920*/  ISETP.GT.U32.AND P0, PT, R2, R24, PT ;  /* 0x000000180200720c */ /* 0x000fe20003f04070 */
[----:B------:R-:W-:Y:S01]  /*1930*/  @!P4 IMAD.MOV R18, RZ, RZ, -R18 ;  /* 0x000000ffff12c224 */ /* 0x000fe200078e0a12 */
[----:B------:R-:W-:Y:S01]  /*1940*/  ISETP.GE.AND P4, PT, R26, RZ, PT ;  /* 0x000000ff1a00720c */ /* 0x000fe20003f86270 */
[----:B------:R-:W-:Y:S01]  /*1950*/  @!P6 IMAD.IADD R23, R23, 0x1, -R2 ;  /* 0x000000011717e824 */ /* 0x000fe200078e0a02 */
[----:B------:R-:W-:Y:S01]  /*1960*/  ISETP.GT.U32.AND P6, PT, R2, R25, PT ;  /* 0x000000190200720c */ /* 0x000fe20003fc4070 */
[----:B------:R-:W-:Y:S01]  /*1970*/  IMAD.HI.U32 R26, R0, R29, RZ ;  /* 0x0000001d001a7227 */ /* 0x000fe200078e00ff */
[----:B------:R-:W-:-:S03]  /*1980*/  LOP3.LUT R30, R4, 0x26, RZ, 0xfc, !PT ;  /* 0x00000026041e7812 */ /* 0x000fc600078efcff */
[----:B------:R-:W-:Y:S01]  /*1990*/  @!P2 IMAD.MOV R19, RZ, RZ, -R19 ;  /* 0x000000ffff13a224 */ /* 0x000fe200078e0a13 */
[----:B------:R-:W-:Y:S01]  /*19a0*/  ISETP.GT.U32.AND P2, PT, R2, R22, PT ;  /* 0x000000160200720c */ /* 0x000fe20003f44070 */
[----:B------:R-:W-:Y:S02]  /*19b0*/  IMAD.MOV R26, RZ, RZ, -R26 ;  /* 0x000000ffff1a7224 */ /* 0x000fe400078e0a1a */
[--C-:B------:R-:W-:Y:S01]  /*19c0*/  @!P5 IMAD.IADD R21, R21, 0x1, -R2.reuse ;  /* 0x000000011515d824 */ /* 0x100fe200078e0a02 */
[----:B------:R-:W-:Y:S01]  /*19d0*/  ISETP.GE.AND P5, PT, R31, RZ, PT ;  /* 0x000000ff1f00720c */ /* 0x000fe20003fa6270 */
[--C-:B------:R-:W-:Y:S01]  /*19e0*/  @!P0 IMAD.IADD R24, R24, 0x1, -R2.reuse ;  /* 0x0000000118188824 */ /* 0x100fe200078e0a02 */
[----:B------:R-:W-:Y:S01]  /*19f0*/  IABS R31, R30 ;  /* 0x0000001e001f7213 */ /* 0x000fe20000000000 */
[----:B------:R-:W-:Y:S01]  /*1a00*/  IMAD R26, R2, R26, R29 ;  /* 0x0000001a021a7224 */ /* 0x000fe200078e021d */
[----:B------:R-:W-:Y:S01]  /*1a10*/  ISETP.GE.AND P0, PT, R28, RZ, PT ;  /* 0x000000ff1c00720c */ /* 0x000fe20003f06270 */
[--C-:B------:R-:W-:Y:S01]  /*1a20*/  @!P6 IMAD.IADD R25, R25, 0x1, -R2.reuse ;  /* 0x000000011919e824 */ /* 0x100fe200078e0a02 */
[C---:B------:R-:W-:Y:S01]  /*1a30*/  ISETP.GT.U32.AND P6, PT, R2.reuse, R24, PT ;  /* 0x000000180200720c */ /* 0x040fe20003fc4070 */
[----:B------:R-:W-:Y:S01]  /*1a40*/  @!P4 IMAD.MOV R21, RZ, RZ, -R21 ;  /* 0x000000ffff15c224 */ /* 0x000fe200078e0a15 */
[----:B------:R-:W-:Y:S01]  /*1a50*/  ISETP.GT.U32.AND P4, PT, R2, R26, PT ;  /* 0x0000001a0200720c */ /* 0x000fe20003f84070 */
[----:B------:R-:W-:Y:S01]  /*1a60*/  @!P2 IMAD.IADD R22, R22, 0x1, -R2 ;  /* 0x000000011616a824 */ /* 0x000fe200078e0a02 */
[----:B------:R-:W-:Y:S01]  /*1a70*/  ISETP.GE.AND P2, PT, R32, RZ, PT ;  /* 0x000000ff2000720c */ /* 0x000fe20003f46270 */
[----:B------:R-:W-:Y:S01]  /*1a80*/  IMAD.HI.U32 R27, R0, R31, RZ ;  /* 0x0000001f001b7227 */ /* 0x000fe200078e00ff */
[----:B------:R-:W-:-:S03]  /*1a90*/  LOP3.LUT R32, R4, 0x28, RZ, 0xfc, !PT ;  /* 0x0000002804207812 */ /* 0x000fc600078efcff */
[----:B------:R-:W-:Y:S01]  /*1aa0*/  @!P3 IMAD.MOV R22, RZ, RZ, -R22 ;  /* 0x000000ffff16b224 */ /* 0x000fe200078e0a16 */
[----:B------:R-:W-:Y:S01]  /*1ab0*/  ISETP.GT.U32.AND P3, PT, R2, R25, PT ;  /* 0x000000190200720c */ /* 0x000fe20003f64070 */
[----:B------:R-:W-:Y:S01]  /*1ac0*/  IMAD.MOV R27, RZ, RZ, -R27 ;  /* 0x000000ffff1b7224 */ /* 0x000fe200078e0a1b */
[----:B------:R-:W-:Y:S01]  /*1ad0*/  IABS R33, R32 ;  /* 0x0000002000217213 */ /* 0x000fe20000000000 */
[--C-:B------:R-:W-:Y:S02]  /*1ae0*/  @!P6 IMAD.IADD R24, R24, 0x1, -R2.reuse ;  /* 0x000000011818e824 */ /* 0x100fe400078e0a02 */
[----:B------:R-:W-:Y:S01]  /*1af0*/  @!P4 IMAD.IADD R26, R26, 0x1, -R2 ;  /* 0x000000011a1ac824 */ /* 0x000fe200078e0a02 */
[----:B------:R-:W-:Y:S01]  /*1b00*/  ISETP.GE.AND P4, PT, R34, RZ, PT ;  /* 0x000000ff2200720c */ /* 0x000fe20003f86270 */
[----:B------:R-:W-:Y:S01]  /*1b10*/  IMAD R27, R2, R27, R31 ;  /* 0x0000001b021b7224 */ /* 0x000fe200078e021f */
[----:B------:R-:W-:Y:S01]  /*1b20*/  LOP3.LUT R34, R4, 0x2e, RZ, 0xfc, !PT ;  /* 0x0000002e04227812 */ /* 0x000fe200078efcff */
[----:B------:R-:W-:Y:S01]  /*1b30*/  @!P5 IMAD.MOV R24, RZ, RZ, -R24 ;  /* 0x000000ffff18d224 */ /* 0x000fe200078e0a18 */
[----:B------:R-:W-:Y:S01]  /*1b40*/  ISETP.GT.U32.AND P5, PT, R2, R26, PT ;  /* 0x0000001a0200720c */ /* 0x000fe20003fa4070 */
[----:B------:R-:W-:Y:S01]  /*1b50*/  IMAD.HI.U32 R28, R0, R33, RZ ;  /* 0x00000021001c7227 */ /* 0x000fe200078e00ff */
[----:B------:R-:W-:-:S03]  /*1b60*/  ISETP.GT.U32.AND P6, PT, R2, R27, PT ;  /* 0x0000001b0200720c */ /* 0x000fc60003fc4070 */
[----:B------:R-:W-:-:S04]  /*1b70*/  IMAD.HI.U32 R29, R0, R35, RZ ;  /* 0x00000023001d7227 */ /* 0x000fc800078e00ff */
[----:B------:R-:W-:Y:S01]  /*1b80*/  @!P3 IMAD.IADD R25, R25, 0x1, -R2 ;  /* 0x000000011919b824 */ /* 0x000fe200078e0a02 */
[----:B------:R-:W-:Y:S01]  /*1b90*/  ISETP.GE.AND P3, PT, R32, RZ, PT ;  /* 0x000000ff2000720c */ /* 0x000fe20003f66270 */
[----:B------:R-:W-:Y:S01]  /*1ba0*/  IMAD.MOV R28, RZ, RZ, -R28 ;  /* 0x000000ffff1c7224 */ /* 0x000fe200078e0a1c */
[----:B------:R-:W-:Y:S01]  /*1bb0*/  LOP3.LUT R32, R4, 0x2c, RZ, 0xfc, !PT ;  /* 0x0000002c04207812 */ /* 0x000fe200078efcff */
[----:B------:R-:W-:Y:S02]  /*1bc0*/  IMAD.MOV R29, RZ, RZ, -R29 ;  /* 0x000000ffff1d7224 */ /* 0x000fe400078e0a1d */
[C---:B------:R-:W-:Y:S01]  /*1bd0*/  IMAD R28, R2.reuse, R28, R33 ;  /* 0x0000001c021c7224 */ /* 0x040fe200078e0221 */
[----:B------:R-:W-:Y:S01]  /*1be0*/  IABS R31, R32 ;  /* 0x00000020001f7213 */ /* 0x000fe20000000000 */
[----:B------:R-:W-:Y:S01]  /*1bf0*/  IMAD R29, R2, R29, R35 ;  /* 0x0000001d021d7224 */ /* 0x000fe200078e0223 */
[----:B------:R-:W-:Y:S01]  /*1c00*/  IABS R35, R34 ;  /* 0x0000002200237213 */ /* 0x000fe20000000000 */
[----:B------:R-:W-:Y:S01]  /*1c10*/  @!P1 IMAD.MOV R23, RZ, RZ, -R23 ;  /* 0x000000ffff179224 */ /* 0x000fe200078e0a17 */
[----:B------:R-:W-:Y:S01]  /*1c20*/  ISETP.GE.AND P1, PT, R30, RZ, PT ;  /* 0x000000ff1e00720c */ /* 0x000fe20003f26270 */
[----:B------:R-:W-:Y:S01]  /*1c30*/  @!P2 IMAD.MOV R25, RZ, RZ, -R25 ;  /* 0x000000ffff19a224 */ /* 0x000fe200078e0a19 */
[----:B------:R-:W-:Y:S01]  /*1c40*/  ISETP.GT.U32.AND P2, PT, R2, R28, PT ;  /* 0x0000001c0200720c */ /* 0x000fe20003f44070 */
[--C-:B------:R-:W-:Y:S01]  /*1c50*/  @!P5 IMAD.IADD R26, R26, 0x1, -R2.reuse ;  /* 0x000000011a1ad824 */ /* 0x100fe200078e0a02 */
[----:B------:R-:W-:Y:S01]  /*1c60*/  ISETP.GT.U32.AND P5, PT, R2, R29, PT ;  /* 0x0000001d0200720c */ /* 0x000fe20003fa4070 */
[----:B------:R-:W-:-:S02]  /*1c70*/  @!P6 IMAD.IADD R27, R27, 0x1, -R2 ;  /* 0x000000011b1be824 */ /* 0x000fc400078e0a02 */
[----:B------:R-:W-:-:S03]  /*1c80*/  IMAD.HI.U32 R30, R0, R31, RZ ;  /* 0x0000001f001e7227 */ /* 0x000fc600078e00ff */
[C---:B------:R-:W-:Y:S01]  /*1c90*/  ISETP.GT.U32.AND P6, PT, R2.reuse, R27, PT ;  /* 0x0000001b0200720c */ /* 0x040fe20003fc4070 */
[----:B------:R-:W-:Y:S02]  /*1ca0*/  IMAD.MOV R30, RZ, RZ, -R30 ;  /* 0x000000ffff1e7224 */ /* 0x000fe400078e0a1e */
[----:B------:R-:W-:Y:S02]  /*1cb0*/  @!P0 IMAD.MOV R26, RZ, RZ, -R26 ;  /* 0x000000ffff1a8224 */ /* 0x000fe400078e0a1a */
[----:B------:R-:W-:Y:S02]  /*1cc0*/  IMAD R30, R2, R30, R31 ;  /* 0x0000001e021e7224 */ /* 0x000fe400078e021f */
[--C-:B------:R-:W-:Y:S02]  /*1cd0*/  @!P2 IMAD.IADD R28, R28, 0x1, -R2.reuse ;  /* 0x000000011c1ca824 */ /* 0x100fe400078e0a02 */
[----:B------:R-:W-:Y:S01]  /*1ce0*/  @!P5 IMAD.IADD R29, R29, 0x1, -R2 ;  /* 0x000000011d1dd824 */ /* 0x000fe200078e0a02 */
[----:B------:R-:W-:Y:S01]  /*1cf0*/  ISETP.GT.U32.AND P2, PT, R2, R30, PT ;  /* 0x0000001e0200720c */ /* 0x000fe20003f44070 */
[----:B------:R-:W-:Y:S01]  /*1d00*/  IMAD.HI.U32 R31, R0, R35, RZ ;  /* 0x00000023001f7227 */ /* 0x000fe200078e00ff */
[----:B------:R-:W-:-:S02]  /*1d10*/  ISETP.GT.U32.AND P5, PT, R2, R28, PT ;  /* 0x0000001c0200720c */ /* 0x000fc40003fa4070 */
[----:B------:R-:W-:Y:S01]  /*1d20*/  ISETP.GT.U32.AND P0, PT, R2, R29, PT ;  /* 0x0000001d0200720c */ /* 0x000fe20003f04070 */
[----:B------:R-:W-:Y:S01]  /*1d30*/  @!P6 IMAD.IADD R27, R27, 0x1, -R2 ;  /* 0x000000011b1be824 */ /* 0x000fe200078e0a02 */
[----:B------:R-:W-:Y:S01]  /*1d40*/  ISETP.GE.AND P6, PT, R32, RZ, PT ;  /* 0x000000ff2000720c */ /* 0x000fe20003fc6270 */
[----:B------:R-:W-:-:S04]  /*1d50*/  IMAD.HI.U32 R32, R0, R37, RZ ;  /* 0x0000002500207227 */ /* 0x000fc800078e00ff */
[----:B------:R-:W-:Y:S02]  /*1d60*/  IMAD.MOV R31, RZ, RZ, -R31 ;  /* 0x000000ffff1f7224 */ /* 0x000fe400078e0a1f */
[----:B------:R-:W-:-:S04]  /*1d70*/  IMAD.HI.U32 R33, R0, R39, RZ ;  /* 0x0000002700217227 */ /* 0x000fc800078e00ff */
[----:B------:R-:W-:Y:S02]  /*1d80*/  IMAD.MOV R32, RZ, RZ, -R32 ;  /* 0x000000ffff207224 */ /* 0x000fe400078e0a20 */
[----:B------:R-:W-:Y:S01]  /*1d90*/  IMAD R31, R2, R31, R35 ;  /* 0x0000001f021f7224 */ /* 0x000fe200078e0223 */
[----:B------:R-:W-:Y:S01]  /*1da0*/  IABS R35, R40 ;  /* 0x0000002800237213 */ /* 0x000fe20000000000 */
[--C-:B------:R-:W-:Y:S02]  /*1db0*/  @!P2 IMAD.IADD R30, R30, 0x1, -R2.reuse ;  /* 0x000000011e1ea824 */ /* 0x100fe400078e0a02 */
[----:B------:R-:W-:Y:S02]  /*1dc0*/  IMAD.MOV R33, RZ, RZ, -R33 ;  /* 0x000000ffff217224 */ /* 0x000fe400078e0a21 */
[C---:B------:R-:W-:Y:S01]  /*1dd0*/  IMAD R32, R2.reuse, R32, R37 ;  /* 0x0000002002207224 */ /* 0x040fe200078e0225 */
[----:B------:R-:W-:Y:S01]  /*1de0*/  ISETP.GT.U32.AND P2, PT, R2, R30, PT ;  /* 0x0000001e0200720c */ /* 0x000fe20003f44070 */
[--C-:B------:R-:W-:Y:S01]  /*1df0*/  @!P5 IMAD.IADD R28, R28, 0x1, -R2.reuse ;  /* 0x000000011c1cd824 */ /* 0x100fe200078e0a02 */
[C---:B------:R-:W-:Y:S01]  /*1e00*/  ISETP.GT.U32.AND P5, PT, R2.reuse, R31, PT ;  /* 0x0000001f0200720c */ /* 0x040fe20003fa4070 */
[C---:B------:R-:W-:Y:S01]  /*1e10*/  IMAD R33, R2.reuse, R33, R39 ;  /* 0x0000002102217224 */ /* 0x040fe200078e0227 */
[----:B------:R-:W-:Y:S01]  /*1e20*/  IABS R39, R42 ;  /* 0x0000002a00277213 */ /* 0x000fe20000000000 */
[----:B------:R-:W-:Y:S01]  /*1e30*/  @!P0 IMAD.IADD R29, R29, 0x1, -R2 ;  /* 0x000000011d1d8824 */ /* 0x000fe200078e0a02 */
[----:B------:R-:W-:Y:S01]  /*1e40*/  ISETP.GT.U32.AND P0, PT, R2, R32, PT ;  /* 0x000000200200720c */ /* 0x000fe20003f04070 */
[----:B------:R-:W-:Y:S01]  /*1e50*/  @!P1 IMAD.MOV R27, RZ, RZ, -R27 ;  /* 0x000000ffff1b9224 */ /* 0x000fe200078e0a1b */
[----:B------:R-:W-:Y:S01]  /*1e60*/  ISETP.GE.AND P1, PT, R34, RZ, PT ;  /* 0x000000ff2200720c */ /* 0x000fe20003f26270 */
[----:B------:R-:W-:Y:S01]  /*1e70*/  @!P4 IMAD.MOV R29, RZ, RZ, -R29 ;  /* 0x000000ffff1dc224 */ /* 0x000fe200078e0a1d */
[----:B------:R-:W-:Y:S01]  /*1e80*/  ISETP.GT.U32.AND P4, PT, R2, R33, PT ;  /* 0x000000210200720c */ /* 0x000fe20003f84070 */
[----:B------:R-:W-:-:S04]  /*1e90*/  IMAD.HI.U32 R34, R0, R35, RZ ;  /* 0x0000002300227227 */ /* 0x000fc800078e00ff */
[----:B------:R-:W-:Y:S02]  /*1ea0*/  IMAD.MOV R34, RZ, RZ, -R34 ;  /* 0x000000ffff227224 */ /* 0x000fe400078e0a22 */
[--C-:B------:R-:W-:Y:S01]  /*1eb0*/  @!P2 IMAD.IADD R30, R30, 0x1, -R2.reuse ;  /* 0x000000011e1ea824 */ /* 0x100fe200078e0a02 */
[----:B------:R-:W-:Y:S01]  /*1ec0*/  ISETP.GE.AND P2, PT, R38, RZ, PT ;  /* 0x000000ff2600720c */ /* 0x000fe20003f46270 */
[--C-:B------:R-:W-:Y:S01]  /*1ed0*/  @!P5 IMAD.IADD R31, R31, 0x1, -R2.reuse ;  /* 0x000000011f1fd824 */ /* 0x100fe200078e0a02 */
[----:B------:R-:W-:Y:S01]  /*1ee0*/  LOP3.LUT R38, R4, 0x36, RZ, 0xfc, !PT ;  /* 0x0000003604267812 */ /* 0x000fe200078efcff */
[----:B------:R-:W-:Y:S02]  /*1ef0*/  IMAD R34, R2, R34, R35 ;  /* 0x0000002202227224 */ /* 0x000fe400078e0223 */
[--C-:B------:R-:W-:Y:S01]  /*1f00*/  @!P0 IMAD.IADD R32, R32, 0x1, -R2.reuse ;  /* 0x0000000120208824 */ /* 0x100fe200078e0a02 */
[C---:B------:R-:W-:Y:S01]  /*1f10*/  ISETP.GT.U32.AND P5, PT, R2.reuse, R31, PT ;  /* 0x0000001f0200720c */ /* 0x040fe20003fa4070 */
[----:B------:R-:W-:Y:S01]  /*1f20*/  @!P4 IMAD.IADD R33, R33, 0x1, -R2 ;  /* 0x000000012121c824 */ /* 0x000fe200078e0a02 */
[----:B------:R-:W-:Y:S01]  /*1f30*/  IABS R37, R38 ;  /* 0x0000002600257213 */ /* 0x000fe20000000000 */
[----:B------:R-:W-:Y:S01]  /*1f40*/  @!P6 IMAD.MOV R30, RZ, RZ, -R30 ;  /* 0x000000ffff1ee224 */ /* 0x000fe200078e0a1e */
[C---:B------:R-:W-:Y:S01]  /*1f50*/  ISETP.GT.U32.AND P6, PT, R2.reuse, R34, PT ;  /* 0x000000220200720c */ /* 0x040fe20003fc4070 */
[----:B------:R-:W-:Y:S01]  /*1f60*/  @!P3 IMAD.MOV R28, RZ, RZ, -R28 ;  /* 0x000000ffff1cb224 */ /* 0x000fe200078e0a1c */
[----:B------:R-:W-:Y:S01]  /*1f70*/  ISETP.GT.U32.AND P0, PT, R2, R32, PT ;  /* 0x000000200200720c */ /* 0x000fe20003f04070 */
[----:B------:R-:W-:Y:S01]  /*1f80*/  IMAD.HI.U32 R35, R0, R37, RZ ;  /* 0x0000002500237227 */ /* 0x000fe200078e00ff */
[----:B------:R-:W-:-:S02]  /*1f90*/  ISETP.GT.U32.AND P4, PT, R2, R33, PT ;  /* 0x000000210200720c */ /* 0x000fc40003f84070 */
[----:B------:R-:W-:Y:S01]  /*1fa0*/  ISETP.GE.AND P3, PT, R36, RZ, PT ;  /* 0x000000ff2400720c */ /* 0x000fe20003f66270 */
[----:B------:R-:W-:-:S04]  /*1fb0*/  IMAD.HI.U32 R36, R0, R39, RZ ;  /* 0x0000002700247227 */ /* 0x000fc800078e00ff */
[----:B------:R-:W-:Y:S02]  /*1fc0*/  IMAD.MOV R35, RZ, RZ, -R35 ;  /* 0x000000ffff237224 */ /* 0x000fe400078e0a23 */
[----:B------:R-:W-:Y:S02]  /*1fd0*/  IMAD.MOV R36, RZ, RZ, -R36 ;  /* 0x000000ffff247224 */ /* 0x000fe400078e0a24 */
[--C-:B------:R-:W-:Y:S01]  /*1fe0*/  @!P5 IMAD.IADD R31, R31, 0x1, -R2.reuse ;  /* 0x000000011f1fd824 */ /* 0x100fe200078e0a02 */
[----:B------:R-:W-:Y:S01]  /*1ff0*/  ISETP.GE.AND P5, PT, R40, RZ, PT ;  /* 0x000000ff2800720c */ /* 0x000fe20003fa6270 */
[----:B------:R-:W-:Y:S01]  /*2000*/  IMAD R35, R2, R35, R37 ;  /* 0x0000002302237224 */ /* 0x000fe200078e0225 */
[----:B------:R-:W-:Y:S01]  /*2010*/  LOP3.LUT R40, R4, 0x3a, RZ, 0xfc, !PT ;  /* 0x0000003a04287812 */ /* 0x000fe200078efcff */
[--C-:B------:R-:W-:Y:S02]  /*2020*/  @!P6 IMAD.IADD R34, R34, 0x1, -R2.reuse ;  /* 0x000000012222e824 */ /* 0x100fe400078e0a02 */
[--C-:B------:R-:W-:Y:S01]  /*2030*/  @!P0 IMAD.IADD R32, R32, 0x1, -R2.reuse ;  /* 0x0000000120208824 */ /* 0x100fe200078e0a02 */
[----:B------:R-:W-:Y:S01]  /*2040*/  IABS R41, R40 ;  /* 0x0000002800297213 */ /* 0x000fe20000000000 */
[C---:B------:R-:W-:Y:S01]  /*2050*/  IMAD R36, R2.reuse, R36, R39 ;  /* 0x0000002402247224 */ /* 0x040fe200078e0227 */
[C---:B------:R-:W-:Y:S01]  /*2060*/  ISETP.GT.U32.AND P6, PT, R2.reuse, R34, PT ;  /* 0x000000220200720c */ /* 0x040fe20003fc4070 */
[----:B------:R-:W-:Y:S01]  /*2070*/  @!P4 IMAD.IADD R33, R33, 0x1, -R2 ;  /* 0x000000012121c824 */ /* 0x000fe200078e0a02 */
[C---:B------:R-:W-:Y:S01]  /*2080*/  ISETP.GT.U32.AND P4, PT, R2.reuse, R35, PT ;  /* 0x000000230200720c */ /* 0x040fe20003f84070 */
[----:B------:R-:W-:Y:S01]  /*2090*/  @!P3 IMAD.MOV R32, RZ, RZ, -R32 ;  /* 0x000000ffff20b224 */ /* 0x000fe200078e0a20 */
[----:B------:R-:W-:Y:S01]  /*20a0*/  ISETP.GT.U32.AND P3, PT, R2, R36, PT ;  /* 0x000000240200720c */ /* 0x000fe20003f64070 */
[----:B------:R-:W-:Y:S01]  /*20b0*/  IMAD.HI.U32 R37, R0, R41, RZ ;  /* 0x0000002900257227 */ /* 0x000fe200078e00ff */
[----:B------:R-:W-:-:S02]  /*20c0*/  ISETP.GE.AND P0, PT, R38, RZ, PT ;  /* 0x000000ff2600720c */ /* 0x000fc40003f06270 */
[----:B------:R-:W-:Y:S01]  /*20d0*/  LOP3.LUT R38, R4, 0x3c, RZ, 0xfc, !PT ;  /* 0x0000003c04267812 */ /* 0x000fe200078efcff */
[----:B------:R-:W-:Y:S02]  /*20e0*/  IMAD.MOV R37, RZ, RZ, -R37 ;  /* 0x000000ffff257224 */ /* 0x000fe400078e0a25 */
[----:B------:R-:W-:Y:S01]  /*20f0*/  @!P2 IMAD.MOV R33, RZ, RZ, -R33 ;  /* 0x000000ffff21a224 */ /* 0x000fe200078e0a21 */
[----:B------:R-:W-:Y:S01]  /*2100*/  IABS R39, R38 ;  /* 0x0000002600277213 */ /* 0x000fe20000000000 */
[--C-:B------:R-:W-:Y:S01]  /*2110*/  @!P6 IMAD.IADD R34, R34, 0x1, -R2.reuse ;  /* 0x000000012222e824 */ /* 0x100fe200078e0a02 */
[----:B------:R-:W-:Y:S01]  /*2120*/  ISETP.GE.AND P6, PT, R38, RZ, PT ;  /* 0x000000ff2600720c */ /* 0x000fe20003fc6270 */
[--C-:B------:R-:W-:Y:S01]  /*2130*/  @!P4 IMAD.IADD R35, R35, 0x1, -R2.reuse ;  /* 0x000000012323c824 */ /* 0x100fe200078e0a02 */
[----:B------:R-:W-:Y:S01]  /*2140*/  ISETP.GE.AND P2, PT, R40, RZ, PT ;  /* 0x000000ff2800720c */ /* 0x000fe20003f46270 */
[----:B------:R-:W-:Y:S01]  /*2150*/  IMAD R37, R2, R37, R41 ;  /* 0x0000002502257224 */ /* 0x000fe200078e0229 */
[----:B------:R-:W-:Y:S01]  /*2160*/  LOP3.LUT R40, R4, 0x3e, RZ, 0xfc, !PT ;  /* 0x0000003e04287812 */ /* 0x000fe200078efcff */
[----:B------:R-:W-:Y:S01]  /*2170*/  @!P3 IMAD.IADD R36, R36, 0x1, -R2 ;  /* 0x000000012424b824 */ /* 0x000fe200078e0a02 */
[C---:B------:R-:W-:Y:S01]  /*2180*/  ISETP.GT.U32.AND P4, PT, R2.reuse, R35, PT ;  /* 0x000000230200720c */ /* 0x040fe20003f84070 */
[----:B------:R-:W-:Y:S01]  /*2190*/  @!P5 IMAD.MOV R34, RZ, RZ, -R34 ;  /* 0x000000ffff22d224 */ /* 0x000fe200078e0a22 */
[----:B------:R-:W-:Y:S01]  /*21a0*/  ISETP.GT.U32.AND P5, PT, R2, R37, PT ;  /* 0x000000250200720c */ /* 0x000fe20003fa4070 */
[----:B------:R-:W-:Y:S01]  /*21b0*/  IMAD.HI.U32 R38, R0, R39, RZ ;  /* 0x0000002700267227 */ /* 0x000fe200078e00ff */
[----:B------:R-:W-:-:S02]  /*21c0*/  ISETP.GT.U32.AND P3, PT, R2, R36, PT ;  /* 0x000000240200720c */ /* 0x000fc40003f64070 */
[----:B------:R-:W-:Y:S01]  /*21d0*/  IABS R43, R40 ;  /* 0x00000028002b7213 */ /* 0x000fe20000000000 */
[----:B------:R-:W-:Y:S02]  /*21e0*/  IMAD.MOV R38, RZ, RZ, -R38 ;  /* 0x000000ffff267224 */ /* 0x000fe400078e0a26 */
[----:B------:R-:W-:Y:S01]  /*21f0*/  @!P1 IMAD.MOV R31, RZ, RZ, -R31 ;  /* 0x000000ffff1f9224 */ /* 0x000fe200078e0a1f */
[----:B------:R-:W-:Y:S01]  /*2200*/  ISETP.GE.AND P1, PT, R42, RZ, PT ;  /* 0x000000ff2a00720c */ /* 0x000fe20003f26270 */
[----:B------:R-:W-:Y:S01]  /*2210*/  IMAD R38, R2, R38, R39 ;  /* 0x0000002602267224 */ /* 0x000fe200078e0227 */
[----:B------:R-:W-:Y:S01]  /*2220*/  LOP3.LUT R42, R4, 0x40, RZ, 0xfc, !PT ;  /* 0x00000040042a7812 */ /* 0x000fe200078efcff */
[--C-:B------:R-:W-:Y:S01]  /*2230*/  @!P4 IMAD.IADD R35, R35, 0x1, -R2.reuse ;  /* 0x000000012323c824 */ /* 0x100fe200078e0a02 */
[----:B------:R-:W-:Y:S01]  /*2240*/  ISETP.GE.AND P4, PT, R40, RZ, PT ;  /* 0x000000ff2800720c */ /* 0x000fe20003f86270 */
[--C-:B------:R-:W-:Y:S01]  /*2250*/  @!P5 IMAD.IADD R37, R37, 0x1, -R2.reuse ;  /* 0x000000012525d824 */ /* 0x100fe200078e0a02 */
[----:B------:R-:W-:Y:S01]  /*2260*/  IABS R45, R42 ;  /* 0x0000002a002d7213 */ /* 0x000fe20000000000 */
        /* <DEDUP_REMOVED lines=8> */
[----:B------:R-:W-:Y:S02]  /*22f0*/  @!P1 IMAD.MOV R36, RZ, RZ, -R36 ;  /* 0x000000ffff249224 */ /* 0x000fe400078e0a24 */
[----:B------:R-:W-:Y:S01]  /*2300*/  IMAD R39, R2, R39, R43 ;  /* 0x0000002702277224 */ /* 0x000fe200078e022b */
[----:B------:R-:W-:Y:S01]  /*2310*/  LOP3.LUT R43, R4, 0x46, RZ, 0xfc, !PT ;  /* 0x00000046042b7812 */ /* 0x000fe200078efcff */
[--C-:B------:R-:W-:Y:S01]  /*2320*/  @!P3 IMAD.IADD R38, R38, 0x1, -R2.reuse ;  /* 0x000000012626b824 */ /* 0x100fe200078e0a02 */
[----:B------:R-:W-:Y:S01]  /*2330*/  ISETP.GE.AND P3, PT, R44, RZ, PT ;  /* 0x000000ff2c00720c */ /* 0x000fe20003f66270 */
[----:B------:R-:W-:Y:S01]  /*2340*/  @!P0 IMAD.IADD R37, R37, 0x1, -R2 ;  /* 0x0000000125258824 */ /* 0x000fe200078e0a02 */
[----:B------:R-:W-:Y:S01]  /*2350*/  ISETP.GT.U32.AND P0, PT, R2, R39, PT ;  /* 0x000000270200720c */ /* 0x000fe20003f04070 */
[----:B------:R-:W-:Y:S01]  /*2360*/  IMAD.HI.U32 R40, R0, R45, RZ ;  /* 0x0000002d00287227 */ /* 0x000fe200078e00ff */
[----:B------:R-:W-:-:S03]  /*2370*/  ISETP.GT.U32.AND P1, PT, R2, R38, PT ;  /* 0x000000260200720c */ /* 0x000fc60003f24070 */
[----:B------:R-:W-:Y:S02]  /*2380*/  IMAD.MOV R40, RZ, RZ, -R40 ;  /* 0x000000ffff287224 */ /* 0x000fe400078e0a28 */
[----:B------:R-:W-:Y:S01]  /*2390*/  @!P2 IMAD.MOV R37, RZ, RZ, -R37 ;  /* 0x000000ffff25a224 */ /* 0x000fe200078e0a25 */
[----:B------:R-:W-:Y:S01]  /*23a0*/  ISETP.GE.AND P2, PT, R42, RZ, PT ;  /* 0x000000ff2a00720c */ /* 0x000fe20003f46270 */
[----:B------:R-:W-:Y:S01]  /*23b0*/  IMAD R40, R2, R40, R45 ;  /* 0x0000002802287224 */ /* 0x000fe200078e022d */
[----:B------:R-:W-:Y:S01]  /*23c0*/  IABS R45, R42 ;  /* 0x0000002a002d7213 */ /* 0x000fe20000000000 */
[----:B------:R-:W-:-:S04]  /*23d0*/  IMAD.HI.U32 R41, R0, R47, RZ ;  /* 0x0000002f00297227 */ /* 0x000fc800078e00ff */
[--C-:B------:R-:W-:Y:S02]  /*23e0*/  @!P0 IMAD.IADD R39, R39, 0x1, -R2.reuse ;  /* 0x0000000127278824 */ /* 0x100fe400078e0a02 */
[----:B------:R-:W-:Y:S01]  /*23f0*/  @!P1 IMAD.IADD R38, R38, 0x1, -R2 ;  /* 0x0000000126269824 */ /* 0x000fe200078e0a02 */
[----:B------:R-:W-:Y:S01]  /*2400*/  ISETP.GE.AND P1, PT, R43, RZ, PT ;  /* 0x000000ff2b00720c */ /* 0x000fe20003f26270 */
[----:B------:R-:W-:Y:S01]  /*2410*/  IMAD.HI.U32 R42, R0, R45, RZ ;  /* 0x0000002d002a7227 */ /* 0x000fe200078e00ff */
[----:B------:R-:W-:-:S03]  /*2420*/  ISETP.GT.U32.AND P0, PT, R2, R39, PT ;  /* 0x000000270200720c */ /* 0x000fc60003f04070 */
[----:B------:R-:W-:Y:S01]  /*2430*/  @!P6 IMAD.MOV R38, RZ, RZ, -R38 ;  /* 0x000000ffff26e224 */ /* 0x000fe200078e0a26 */
[C---:B------:R-:W-:Y:S01]  /*2440*/  ISETP.GT.U32.AND P6, PT, R2.reuse, R40, PT ;  /* 0x000000280200720c */ /* 0x040fe20003fc4070 */
[----:B------:R-:W-:Y:S02]  /*2450*/  IMAD.MOV R41, RZ, RZ, -R41 ;  /* 0x000000ffff297224 */ /* 0x000fe400078e0a29 */
[----:B------:R-:W-:Y:S02]  /*2460*/  IMAD.MOV R42, RZ, RZ, -R42 ;  /* 0x000000ffff2a7224 */ /* 0x000fe400078e0a2a */
[C---:B------:R-:W-:Y:S01]  /*2470*/  IMAD R41, R2.reuse, R41, R47 ;  /* 0x0000002902297224 */ /* 0x040fe200078e022f */
[----:B------:R-:W-:Y:S01]  /*2480*/  IABS R47, R43 ;  /* 0x0000002b002f7213 */ /* 0x000fe20000000000 */
[C---:B------:R-:W-:Y:S02]  /*2490*/  IMAD R42, R2.reuse, R42, R45 ;  /* 0x0000002a022a7224 */ /* 0x040fe400078e022d */
[----:B------:R-:W-:Y:S01]  /*24a0*/  @!P0 IMAD.IADD R39, R39, 0x1, -R2 ;  /* 0x0000000127278824 */ /* 0x000fe200078e0a02 */
[----:B------:R-:W-:Y:S01]  /*24b0*/  ISETP.GT.U32.AND P0, PT, R2, R41, PT ;  /* 0x000000290200720c */ /* 0x000fe20003f04070 */
[----:B------:R-:W-:-:S04]  /*24c0*/  IMAD.HI.U32 R43, R0, R47, RZ ;  /* 0x0000002f002b7227 */ /* 0x000fc800078e00ff */
[----:B------:R-:W-:Y:S01]  /*24d0*/  @!P6 IMAD.IADD R40, R40, 0x1, -R2 ;  /* 0x000000012828e824 */ /* 0x000fe200078e0a02 */
[----:B------:R-:W-:Y:S01]  /*24e0*/  ISETP.GT.U32.AND P6, PT, R2, R42, PT ;  /* 0x0000002a0200720c */ /* 0x000fe20003fc4070 */
[----:B------:R-:W-:-:S04]  /*24f0*/  IMAD.HI.U32 R44, R0, R49, RZ ;  /* 0x00000031002c7227 */ /* 0x000fc800078e00ff */
[----:B------:R-:W-:Y:S02]  /*2500*/  IMAD.MOV R43, RZ, RZ, -R43 ;  /* 0x000000ffff2b7224 */ /* 0x000fe400078e0a2b */
[----:B------:R-:W-:Y:S01]  /*2510*/  @!P0 IMAD.IADD R41, R41, 0x1, -R2 ;  /* 0x0000000129298824 */ /* 0x000fe200078e0a02 */
[----:B------:R-:W-:Y:S01]  /*2520*/  ISETP.GT.U32.AND P0, PT, R2, R40, PT ;  /* 0x000000280200720c */ /* 0x000fe20003f04070 */
[----:B------:R-:W-:Y:S02]  /*2530*/  IMAD.MOV R44, RZ, RZ, -R44 ;  /* 0x000000ffff2c7224 */ /* 0x000fe400078e0a2c */
[----:B------:R-:W-:-:S04]  /*2540*/  IMAD.HI.U32 R46, R0, R53, RZ ;  /* 0x00000035002e7227 */ /* 0x000fc800078e00ff */
[----:B------:R-:W-:Y:S02]  /*2550*/  @!P6 IMAD.IADD R42, R42, 0x1, -R2 ;  /* 0x000000012a2ae824 */ /* 0x000fe400078e0a02 */
[C---:B------:R-:W-:Y:S02]  /*2560*/  IMAD R43, R2.reuse, R43, R47 ;  /* 0x0000002b022b7224 */ /* 0x040fe400078e022f */
[----:B------:R-:W-:Y:S01]  /*2570*/  @!P4 IMAD.MOV R39, RZ, RZ, -R39 ;  /* 0x000000ffff27c224 */ /* 0x000fe200078e0a27 */
[C---:B------:R-:W-:Y:S01]  /*2580*/  ISETP.GT.U32.AND P6, PT, R2.reuse, R42, PT ;  /* 0x0000002a0200720c */ /* 0x040fe20003fc4070 */
[C---:B------:R-:W-:Y:S01]  /*2590*/  IMAD R45, R2.reuse, R44, R49 ;  /* 0x0000002c022d7224 */ /* 0x040fe200078e0231 */
[----:B------:R-:W-:Y:S01]  /*25a0*/  ISETP.GT.U32.AND P4, PT, R2, R41, PT ;  /* 0x000000290200720c */ /* 0x000fe20003f84070 */
[----:B------:R-:W-:Y:S02]  /*25b0*/  IMAD.MOV R46, RZ, RZ, -R46 ;  /* 0x000000ffff2e7224 */ /* 0x000fe400078e0a2e */
[----:B------:R-:W-:-:S04]  /*25c0*/  IMAD.HI.U32 R44, R0, R51, RZ ;  /* 0x00000033002c7227 */ /* 0x000fc800078e00ff */
[----:B------:R-:W-:Y:S01]  /*25d0*/  @!P0 IMAD.IADD R40, R40, 0x1, -R2 ;  /* 0x0000000128288824 */ /* 0x000fe200078e0a02 */
[C---:B------:R-:W-:Y:S01]  /*25e0*/  ISETP.GT.U32.AND P0, PT, R2.reuse, R43, PT ;  /* 0x0000002b0200720c */ /* 0x040fe20003f04070 */
[C---:B------:R-:W-:Y:S01]  /*25f0*/  IMAD R49, R2.reuse, R46, R53 ;  /* 0x0000002e02317224 */ /* 0x040fe200078e0235 */
[----:B------:R-:W-:Y:S01]  /*2600*/  IABS R53, R56 ;  /* 0x0000003800357213 */ /* 0x000fe20000000000 */
[----:B------:R-:W-:Y:S02]  /*2610*/  IMAD.MOV R44, RZ, RZ, -R44 ;  /* 0x000000ffff2c7224 */ /* 0x000fe400078e0a2c */
[----:B------:R-:W-:Y:S01]  /*2620*/  @!P5 IMAD.MOV R40, RZ, RZ, -R40 ;  /* 0x000000ffff28d224 */ /* 0x000fe200078e0a28 */
[----:B------:R-:W-:Y:S01]  /*2630*/  ISETP.GT.U32.AND P5, PT, R2, R45, PT ;  /* 0x0000002d0200720c */ /* 0x000fe20003fa4070 */
[--C-:B------:R-:W-:Y:S01]  /*2640*/  @!P6 IMAD.IADD R42, R42, 0x1, -R2.reuse ;  /* 0x000000012a2ae824 */ /* 0x100fe200078e0a02 */
[C---:B------:R-:W-:Y:S01]  /*2650*/  ISETP.GT.U32.AND P6, PT, R2.reuse, R49, PT ;  /* 0x000000310200720c */ /* 0x040fe20003fc4070 */
[----:B------:R-:W-:Y:S01]  /*2660*/  IMAD R47, R2, R44, R51 ;  /* 0x0000002c022f7224 */ /* 0x000fe200078e0233 */
[----:B------:R-:W-:Y:S01]  /*2670*/  IABS R51, R54 ;  /* 0x0000003600337213 */ /* 0x000fe20000000000 */
[----:B------:R-:W-:-:S02]  /*2680*/  @!P4 IMAD.IADD R41, R41, 0x1, -R2 ;  /* 0x000000012929c824 */ /* 0x000fc400078e0a02 */
[--C-:B------:R-:W-:Y:S01]  /*2690*/  @!P0 IMAD.IADD R43, R43, 0x1, -R2.reuse ;  /* 0x000000012b2b8824 */ /* 0x100fe200078e0a02 */
[----:B------:R-:W-:Y:S01]  /*26a0*/  ISETP.GT.U32.AND P4, PT, R2, R47, PT ;  /* 0x0000002f0200720c */ /* 0x000fe20003f84070 */
[----:B------:R-:W-:Y:S01]  /*26b0*/  IMAD.HI.U32 R44, R0, R51, RZ ;  /* 0x00000033002c7227 */ /* 0x000fe200078e00ff */
[----:B------:R-:W-:Y:S02]  /*26c0*/  ISETP.GE.AND P0, PT, R48, RZ, PT ;  /* 0x000000ff3000720c */ /* 0x000fe40003f06270 */
[----:B------:R-:W-:Y:S01]  /*26d0*/  LOP3.LUT R48, R4, 0x54, RZ, 0xfc, !PT ;  /* 0x0000005404307812 */ /* 0x000fe200078efcff */
[--C-:B------:R-:W-:Y:S01]  /*26e0*/  @!P5 IMAD.IADD R45, R45, 0x1, -R2.reuse ;  /* 0x000000012d2dd824 */ /* 0x100fe200078e0a02 */
[----:B------:R-:W-:Y:S01]  /*26f0*/  ISETP.GT.U32.AND P5, PT, R2, R43, PT ;  /* 0x0000002b0200720c */ /* 0x000fe20003fa4070 */
[----:B------:R-:W-:Y:S01]  /*2700*/  @!P6 IMAD.IADD R49, R49, 0x1, -R2 ;  /* 0x000000013131e824 */ /* 0x000fe200078e0a02 */
[----:B------:R-:W-:Y:S01]  /*2710*/  IABS R57, R48 ;  /* 0x0000003000397213 */ /* 0x000fe20000000000 */
[----:B------:R-:W-:-:S02]  /*2720*/  IMAD.MOV R44, RZ, RZ, -R44 ;  /* 0x000000ffff2c7224 */ /* 0x000fc400078e0a2c */
[----:B------:R-:W-:Y:S01]  /*2730*/  @!P3 IMAD.MOV R41, RZ, RZ, -R41 ;  /* 0x000000ffff29b224 */ /* 0x000fe200078e0a29 */
[C---:B------:R-:W-:Y:S01]  /*2740*/  ISETP.GT.U32.AND P6, PT, R2.reuse, R49, PT ;  /* 0x000000310200720c */ /* 0x040fe20003fc4070 */
[C---:B------:R-:W-:Y:S02]  /*2750*/  IMAD R51, R2.reuse, R44, R51 ;  /* 0x0000002c02337224 */ /* 0x040fe400078e0233 */
[----:B------:R-:W-:Y:S01]  /*2760*/  @!P4 IMAD.IADD R47, R47, 0x1, -R2 ;  /* 0x000000012f2fc824 */ /* 0x000fe200078e0a02 */
[----:B------:R-:W-:Y:S01]  /*2770*/  ISETP.GT.U32.AND P4, PT, R2, R45, PT ;  /* 0x0000002d0200720c */ /* 0x000fe20003f84070 */
[----:B------:R-:W-:-:S03]  /*2780*/  IMAD.HI.U32 R44, R0, R55, RZ ;  /* 0x00000037002c7227 */ /* 0x000fc600078e00ff */
[----:B------:R-:W-:Y:S01]  /*2790*/  ISETP.GT.U32.AND P3, PT, R2, R47, PT ;  /* 0x0000002f0200720c */ /* 0x000fe20003f64070 */
[----:B------:R-:W-:Y:S02]  /*27a0*/  IMAD.MOV R44, RZ, RZ, -R44 ;  /* 0x000000ffff2c7224 */ /* 0x000fe400078e0a2c */
[----:B------:R-:W-:Y:S01]  /*27b0*/  @!P5 IMAD.IADD R43, R43, 0x1, -R2 ;  /* 0x000000012b2bd824 */ /* 0x000fe200078e0a02 */
[----:B------:R-:W-:Y:S01]  /*27c0*/  ISETP.GE.AND P5, PT, R50, RZ, PT ;  /* 0x000000ff3200720c */ /* 0x000fe20003fa6270 */
[----:B------:R-:W-:Y:S01]  /*27d0*/  @!P2 IMAD.MOV R42, RZ, RZ, -R42 ;  /* 0x000000ffff2aa224 */ /* 0x000fe200078e0a2a */
[C---:B------:R-:W-:Y:S01]  /*27e0*/  ISETP.GT.U32.AND P2, PT, R2.reuse, R51, PT ;  /* 0x000000330200720c */ /* 0x040fe20003f44070 */
[----:B------:R-:W-:Y:S01]  /*27f0*/  IMAD R55, R2, R44, R55 ;  /* 0x0000002c02377224 */ /* 0x000fe200078e0237 */
[----:B------:R-:W-:Y:S01]  /*2800*/  LOP3.LUT R50, R4, 0x56, RZ, 0xfc, !PT ;  /* 0x0000005604327812 */ /* 0x000fe200078efcff */
[----:B------:R-:W-:-:S03]  /*2810*/  IMAD.HI.U32 R44, R0, R57, RZ ;  /* 0x00000039002c7227 */ /* 0x000fc600078e00ff */
[----:B------:R-:W-:Y:S01]  /*2820*/  IABS R59, R50 ;  /* 0x00000032003b7213 */ /* 0x000fe20000000000 */
[----:B------:R-:W-:Y:S01]  /*2830*/  @!P6 IMAD.IADD R49, R49, 0x1, -R2 ;  /* 0x000000013131e824 */ /* 0x000fe200078e0a02 */
[----:B------:R-:W-:Y:S01]  /*2840*/  ISETP.GT.U32.AND P6, PT, R2, R55, PT ;  /* 0x000000370200720c */ /* 0x000fe20003fc4070 */
[----:B------:R-:W-:Y:S02]  /*2850*/  IMAD.MOV R44, RZ, RZ, -R44 ;  /* 0x000000ffff2c7224 */ /* 0x000fe400078e0a2c */
[----:B------:R-:W-:Y:S01]  /*2860*/  @!P3 IMAD.IADD R47, R47, 0x1, -R2 ;  /* 0x000000012f2fb824 */ /* 0x000fe200078e0a02 */
[----:B------:R-:W-:Y:S01]  /*2870*/  ISETP.GE.AND P3, PT, R52, RZ, PT ;  /* 0x000000ff3400720c */ /* 0x000fe20003f66270 */
[----:B------:R-:W-:Y:S01]  /*2880*/  IMAD R57, R2, R44, R57 ;  /* 0x0000002c02397224 */ /* 0x000fe200078e0239 */
[----:B------:R-:W-:Y:S01]  /*2890*/  LOP3.LUT R52, R4, 0x58, RZ, 0xfc, !PT ;  /* 0x0000005804347812 */ /* 0x000fe200078efcff */
[----:B------:R-:W-:-:S03]  /*28a0*/  IMAD.HI.U32 R46, R0, R53, RZ ;  /* 0x00000035002e7227 */ /* 0x000fc600078e00ff */
[----:B------:R-:W-:Y:S01]  /*28b0*/  IABS R61, R52 ;  /* 0x00000034003d7213 */ /* 0x000fe20000000000 */
[----:B------:R-:W-:Y:S01]  /*28c0*/  @!P5 IMAD.MOV R47, RZ, RZ, -R47 ;  /* 0x000000ffff2fd224 */ /* 0x000fe200078e0a2f */
[----:B------:R-:W-:Y:S01]  /*28d0*/  ISETP.GT.U32.AND P5, PT, R2, R57, PT ;  /* 0x000000390200720c */ /* 0x000fe20003fa4070 */
[----:B------:R-:W-:Y:S01]  /*28e0*/  @!P2 IMAD.IADD R51, R51, 0x1, -R2 ;  /* 0x000000013333a824 */ /* 0x000fe200078e0a02 */
[----:B------:R-:W-:Y:S01]  /*28f0*/  ISETP.GE.AND P2, PT, R54, RZ, PT ;  /* 0x000000ff3600720c */ /* 0x000fe20003f46270 */
[----:B------:R-:W-:Y:S01]  /*2900*/  IMAD.MOV R46, RZ, RZ, -R46 ;  /* 0x000000ffff2e7224 */ /* 0x000fe200078e0a2e */
[----:B------:R-:W-:Y:S01]  /*2910*/  LOP3.LUT R54, R4, 0x60, RZ, 0xfc, !PT ;  /* 0x0000006004367812 */ /* 0x000fe200078efcff */
[----:B------:R-:W-:-:S03]  /*2920*/  IMAD.HI.U32 R44, R0, R59, RZ ;  /* 0x0000003b002c7227 */ /* 0x000fc600078e00ff */
[----:B------:R-:W-:Y:S01]  /*2930*/  IABS R69, R54 ;  /* 0x0000003600457213 */ /* 0x000fe20000000000 */
[----:B------:R-:W-:Y:S01]  /*2940*/  @!P6 IMAD.IADD R55, R55, 0x1, -R2 ;  /* 0x000000013737e824 */ /* 0x000fe200078e0a02 */
[C---:B------:R-:W-:Y:S01]  /*2950*/  ISETP.GT.U32.AND P6, PT, R2.reuse, R51, PT ;  /* 0x000000330200720c */ /* 0x040fe20003fc4070 */
[C---:B------:R-:W-:Y:S02]  /*2960*/  IMAD R53, R2.reuse, R46, R53 ;  /* 0x0000002e02357224 */ /* 0x040fe400078e0235 */
[----:B------:R-:W-:Y:S02]  /*2970*/  IMAD.MOV R44, RZ, RZ, -R44 ;  /* 0x000000ffff2c7224 */ /* 0x000fe400078e0a2c */
[--C-:B------:R-:W-:Y:S01]  /*2980*/  @!P4 IMAD.IADD R45, R45, 0x1, -R2.reuse ;  /* 0x000000012d2dc824 */ /* 0x100fe200078e0a02 */
[C---:B------:R-:W-:Y:S01]  /*2990*/  ISETP.GT.U32.AND P4, PT, R2.reuse, R53, PT ;  /* 0x000000350200720c */ /* 0x040fe20003f84070 */
[----:B------:R-:W-:Y:S02]  /*29a0*/  IMAD R59, R2, R44, R59 ;  /* 0x0000002c023b7224 */ /* 0x000fe400078e023b */
[----:B------:R-:W-:-:S02]  /*29b0*/  @!P5 IMAD.IADD R57, R57, 0x1, -R2 ;  /* 0x000000013939d824 */ /* 0x000fc400078e0a02 */
[----:B------:R-:W-:Y:S01]  /*29c0*/  IMAD.HI.U32 R46, R0, R61, RZ ;  /* 0x0000003d002e7227 */ /* 0x000fe200078e00ff */
[----:B------:R-:W-:-:S03]  /*29d0*/  ISETP.GT.U32.AND P5, PT, R2, R59, PT ;  /* 0x0000003b0200720c */ /* 0x000fc60003fa4070 */
[--C-:B------:R-:W-:Y:S01]  /*29e0*/  @!P6 IMAD.IADD R51, R51, 0x1, -R2.reuse ;  /* 0x000000013333e824 */ /* 0x100fe200078e0a02 */
[----:B------:R-:W-:Y:S01]  /*29f0*/  ISETP.GE.AND P6, PT, R48, RZ, PT ;  /* 0x000000ff3000720c */ /* 0x000fe20003fc6270 */
[----:B------:R-:W-:Y:S01]  /*2a00*/  @!P0 IMAD.MOV R45, RZ, RZ, -R45 ;  /* 0x000000ffff2d8224 */ /* 0x000fe200078e0a2d */
[----:B------:R-:W-:Y:S01]  /*2a10*/  LOP3.LUT R48, R4, 0x5a, RZ, 0xfc, !PT ;  /* 0x0000005a04307812 */ /* 0x000fe200078efcff */
[----:B------:R-:W-:Y:S01]  /*2a20*/  @!P4 IMAD.IADD R53, R53, 0x1, -R2 ;  /* 0x000000013535c824 */ /* 0x000fe200078e0a02 */
[----:B------:R-:W-:Y:S01]  /*2a30*/  ISETP.GE.AND P4, PT, R56, RZ, PT ;  /* 0x000000ff3800720c */ /* 0x000fe20003f86270 */
[----:B------:R-:W-:Y:S01]  /*2a40*/  IMAD.MOV R46, RZ, RZ, -R46 ;  /* 0x000000ffff2e7224 */ /* 0x000fe200078e0a2e */
[----:B------:R-:W-:Y:S01]  /*2a50*/  IABS R63, R48 ;  /* 0x00000030003f7213 */ /* 0x000fe20000000000 */
[----:B------:R-:W-:Y:S01]  /*2a60*/  @!P1 IMAD.MOV R43, RZ, RZ, -R43 ;  /* 0x000000ffff2b9224 */ /* 0x000fe200078e0a2b */
[C---:B------:R-:W-:Y:S01]  /*2a70*/  ISETP.GT.U32.AND P0, PT, R2.reuse, R53, PT ;  /* 0x000000350200720c */ /* 0x040fe20003f04070 */
[----:B------:R-:W-:Y:S01]  /*2a80*/  @!P5 IMAD.IADD R59, R59, 0x1, -R2 ;  /* 0x000000013b3bd824 */ /* 0x000fe200078e0a02 */
[----:B------:R-:W-:Y:S01]  /*2a90*/  ISETP.GT.U32.AND P5, PT, R2, R57, PT ;  /* 0x000000390200720c */ /* 0x000fe20003fa4070 */
[----:B------:R-:W-:Y:S01]  /*2aa0*/  IMAD.HI.U32 R44, R0, R63, RZ ;  /* 0x0000003f002c7227 */ /* 0x000fe200078e00ff */
[----:B------:R-:W-:-:S02]  /*2ab0*/  ISETP.GT.U32.AND P1, PT, R2, R55, PT ;  /* 0x000000370200720c */ /* 0x000fc40003f24070 */
[----:B------:R-:W-:Y:S01]  /*2ac0*/  IABS R56, R99 ;  /* 0x0000006300387213 */ /* 0x000fe20000000000 */
[----:B------:R-:W-:Y:S02]  /*2ad0*/  IMAD R61, R2, R46, R61 ;  /* 0x0000002e023d7224 */ /* 0x000fe400078e023d */
        /* <DEDUP_REMOVED lines=8> */
[----:B------:R-:W-:Y:S01]  /*2b60*/  ISETP.GT.U32.AND P5, PT, R2, R63, PT ;  /* 0x0000003f0200720c */ /* 0x000fe20003fa4070 */
[----:B------:R-:W-:Y:S01]  /*2b70*/  @!P4 IMAD.MOV R53, RZ, RZ, -R53 ;  /* 0x000000ffff35c224 */ /* 0x000fe200078e0a35 */
[----:B------:R-:W-:Y:S01]  /*2b80*/  LOP3.LUT R50, R4, 0x5c, RZ, 0xfc, !PT ;  /* 0x0000005c04327812 */ /* 0x000fe200078efcff */
[----:B------:R-:W-:Y:S01]  /*2b90*/  @!P1 IMAD.IADD R55, R55, 0x1, -R2 ;  /* 0x0000000137379824 */ /* 0x000fe200078e0a02 */
[----:B------:R-:W-:Y:S01]  /*2ba0*/  ISETP.GT.U32.AND P4, PT, R2, R61, PT ;  /* 0x0000003d0200720c */ /* 0x000fe20003f84070 */
[----:B------:R-:W-:Y:S01]  /*2bb0*/  @!P6 IMAD.MOV R57, RZ, RZ, -R57 ;  /* 0x000000ffff39e224 */ /* 0x000fe200078e0a39 */
[----:B------:R-:W-:Y:S01]  /*2bc0*/  IABS R65, R50 ;  /* 0x0000003200417213 */ /* 0x000fe20000000000 */
[----:B------:R-:W-:Y:S01]  /*2bd0*/  @!P2 IMAD.MOV R51, RZ, RZ, -R51 ;  /* 0x000000ffff33a224 */ /* 0x000fe200078e0a33 */
[----:B------:R-:W-:Y:S01]  /*2be0*/  ISETP.GE.AND P1, PT, R52, RZ, PT ;  /* 0x000000ff3400720c */ /* 0x000fe20003f26270 */
[----:B------:R-:W-:Y:S01]  /*2bf0*/  @!P3 IMAD.MOV R55, RZ, RZ, -R55 ;  /* 0x000000ffff37b224 */ /* 0x000fe200078e0a37 */
[----:B------:R-:W-:Y:S01]  /*2c00*/  LOP3.LUT R52, R4, 0x5e, RZ, 0xfc, !PT ;  /* 0x0000005e04347812 */ /* 0x000fe200078efcff */
[----:B------:R-:W-:Y:S01]  /*2c10*/  IMAD.HI.U32 R44, R0, R65, RZ ;  /* 0x00000041002c7227 */ /* 0x000fe200078e00ff */
[----:B------:R-:W-:-:S02]  /*2c20*/  ISETP.GT.U32.AND P2, PT, R2, R59, PT ;  /* 0x0000003b0200720c */ /* 0x000fc40003f44070 */
[----:B------:R-:W-:Y:S01]  /*2c30*/  IABS R67, R52 ;  /* 0x0000003400437213 */ /* 0x000fe20000000000 */
[----:B------:R-:W-:Y:S01]  /*2c40*/  @!P5 IMAD.IADD R63, R63, 0x1, -R2 ;  /* 0x000000013f3fd824 */ /* 0x000fe200078e0a02 */
[----:B------:R-:W-:Y:S01]  /*2c50*/  ISETP.GE.AND P3, PT, R48, RZ, PT ;  /* 0x000000ff3000720c */ /* 0x000fe20003f66270 */
[----:B------:R-:W-:Y:S01]  /*2c60*/  IMAD.MOV R46, RZ, RZ, -R44 ;  /* 0x000000ffff2e7224 */ /* 0x000fe200078e0a2c */
[----:B------:R-:W-:Y:S01]  /*2c70*/  LOP3.LUT R48, R4, 0x62, RZ, 0xfc, !PT ;  /* 0x0000006204307812 */ /* 0x000fe200078efcff */
[----:B------:R-:W-:Y:S01]  /*2c80*/  @!P4 IMAD.IADD R61, R61, 0x1, -R2 ;  /* 0x000000013d3dc824 */ /* 0x000fe200078e0a02 */
[C---:B------:R-:W-:Y:S01]  /*2c90*/  ISETP.GT.U32.AND P5, PT, R2.reuse, R63, PT ;  /* 0x0000003f0200720c */ /* 0x040fe20003fa4070 */
[----:B------:R-:W-:Y:S01]  /*2ca0*/  IMAD R65, R2, R46, R65 ;  /* 0x0000002e02417224 */ /* 0x000fe200078e0241 */
[----:B------:R-:W-:Y:S01]  /*2cb0*/  IABS R71, R48 ;  /* 0x0000003000477213 */ /* 0x000fe20000000000 */
[----:B------:R-:W-:Y:S01]  /*2cc0*/  IMAD.HI.U32 R46, R0, R69, RZ ;  /* 0x00000045002e7227 */ /* 0x000fe200078e00ff */
[----:B------:R-:W-:-:S02]  /*2cd0*/  ISETP.GT.U32.AND P4, PT, R2, R61, PT ;  /* 0x0000003d0200720c */ /* 0x000fc40003f84070 */
[----:B------:R-:W-:Y:S01]  /*2ce0*/  ISETP.GT.U32.AND P6, PT, R2, R65, PT ;  /* 0x000000410200720c */ /* 0x000fe20003fc4070 */
[----:B------:R-:W-:Y:S01]  /*2cf0*/  IMAD.MOV R46, RZ, RZ, -R46 ;  /* 0x000000ffff2e7224 */ /* 0x000fe200078e0a2e */
[----:B------:R-:W-:Y:S01]  /*2d00*/  IABS R87, R58 ;  /* 0x0000003a00577213 */ /* 0x000fe20000000000 */
[----:B------:R-:W-:-:S04]  /*2d10*/  IMAD.HI.U32 R44, R0, R67, RZ ;  /* 0x00000043002c7227 */ /* 0x000fc800078e00ff */
[C---:B------:R-:W-:Y:S02]  /*2d20*/  IMAD R69, R2.reuse, R46, R69 ;  /* 0x0000002e02457224 */ /* 0x040fe400078e0245 */
[----:B------:R-:W-:Y:S02]  /*2d30*/  @!P5 IMAD.IADD R63, R63, 0x1, -R2 ;  /* 0x000000013f3fd824 */ /* 0x000fe400078e0a02 */
[----:B------:R-:W-:Y:S01]  /*2d40*/  IMAD.MOV R44, RZ, RZ, -R44 ;  /* 0x000000ffff2c7224 */ /* 0x000fe200078e0a2c */
[----:B------:R-:W-:Y:S01]  /*2d50*/  ISETP.GT.U32.AND P5, PT, R2, R69, PT ;  /* 0x000000450200720c */ /* 0x000fe20003fa4070 */
[--C-:B------:R-:W-:Y:S02]  /*2d60*/  @!P6 IMAD.IADD R65, R65, 0x1, -R2.reuse ;  /* 0x000000014141e824 */ /* 0x100fe400078e0a02 */
[--C-:B------:R-:W-:Y:S01]  /*2d70*/  @!P2 IMAD.IADD R59, R59, 0x1, -R2.reuse ;  /* 0x000000013b3ba824 */ /* 0x100fe200078e0a02 */
[----:B------:R-:W-:Y:S01]  /*2d80*/  ISETP.GE.AND P2, PT, R50, RZ, PT ;  /* 0x000000ff3200720c */ /* 0x000fe20003f46270 */
[----:B------:R-:W-:Y:S01]  /*2d90*/  IMAD R67, R2, R44, R67 ;  /* 0x0000002c02437224 */ /* 0x000fe200078e0243 */
[----:B------:R-:W-:Y:S01]  /*2da0*/  LOP3.LUT R50, R4, 0x64, RZ, 0xfc, !PT ;  /* 0x0000006404327812 */ /* 0x000fe200078efcff */
[----:B------:R-:W-:Y:S01]  /*2db0*/  @!P4 IMAD.IADD R61, R61, 0x1, -R2 ;  /* 0x000000013d3dc824 */ /* 0x000fe200078e0a02 */
[----:B------:R-:W-:Y:S01]  /*2dc0*/  ISETP.GT.U32.AND P6, PT, R2, R65, PT ;  /* 0x000000410200720c */ /* 0x000fe20003fc4070 */
[----:B------:R-:W-:Y:S01]  /*2dd0*/  IMAD.HI.U32 R44, R0, R71, RZ ;  /* 0x00000047002c7227 */ /* 0x000fe200078e00ff */
[----:B------:R-:W-:-:S02]  /*2de0*/  ISETP.GT.U32.AND P4, PT, R2, R67, PT ;  /* 0x000000430200720c */ /* 0x000fc40003f84070 */
[----:B------:R-:W-:Y:S01]  /*2df0*/  IABS R73, R50 ;  /* 0x0000003200497213 */ /* 0x000fe20000000000 */
[----:B------:R-:W-:Y:S02]  /*2e00*/  @!P5 IMAD.IADD R69, R69, 0x1, -R2 ;  /* 0x000000014545d824 */ /* 0x000fe400078e0a02 */
[----:B------:R-:W-:Y:S02]  /*2e10*/  IMAD.MOV R44, RZ, RZ, -R44 ;  /* 0x000000ffff2c7224 */ /* 0x000fe400078e0a2c */
[----:B------:R-:W-:Y:S01]  /*2e20*/  IMAD.HI.U32 R46, R0, R73, RZ ;  /* 0x00000049002e7227 */ /* 0x000fe200078e00ff */
[----:B------:R-:W-:-:S03]  /*2e30*/  ISETP.GT.U32.AND P5, PT, R2, R69, PT ;  /* 0x000000450200720c */ /* 0x000fc60003fa4070 */
[----:B------:R-:W-:Y:S02]  /*2e40*/  IMAD.MOV R46, RZ, RZ, -R46 ;  /* 0x000000ffff2e7224 */ /* 0x000fe400078e0a2e */
[--C-:B------:R-:W-:Y:S01]  /*2e50*/  @!P6 IMAD.IADD R65, R65, 0x1, -R2.reuse ;  /* 0x000000014141e824 */ /* 0x100fe200078e0a02 */
[----:B------:R-:W-:Y:S01]  /*2e60*/  ISETP.GE.AND P6, PT, R50, RZ, PT ;  /* 0x000000ff3200720c */ /* 0x000fe20003fc6270 */
[----:B------:R-:W-:Y:S01]  /*2e70*/  IMAD R71, R2, R44, R71 ;  /* 0x0000002c02477224 */ /* 0x000fe200078e0247 */
[----:B------:R-:W-:Y:S01]  /*2e80*/  LOP3.LUT R44, R4, 0x66, RZ, 0xfc, !PT ;  /* 0x00000066042c7812 */ /* 0x000fe200078efcff */
[--C-:B------:R-:W-:Y:S02]  /*2e90*/  @!P4 IMAD.IADD R67, R67, 0x1, -R2.reuse ;  /* 0x000000014343c824 */ /* 0x100fe400078e0a02 */
[----:B------:R-:W-:Y:S01]  /*2ea0*/  IMAD R73, R2, R46, R73 ;  /* 0x0000002e02497224 */ /* 0x000fe200078e0249 */
[----:B------:R-:W-:Y:S01]  /*2eb0*/  LOP3.LUT R46, R4, 0x68, RZ, 0xfc, !PT ;  /* 0x00000068042e7812 */ /* 0x000fe200078efcff */
[----:B------:R-:W-:Y:S01]  /*2ec0*/  @!P2 IMAD.MOV R65, RZ, RZ, -R65 ;  /* 0x000000ffff41a224 */ /* 0x000fe200078e0a41 */
[C---:B------:R-:W-:Y:S01]  /*2ed0*/  ISETP.GT.U32.AND P2, PT, R2.reuse, R71, PT ;  /* 0x000000470200720c */ /* 0x040fe20003f44070 */
[----:B------:R-:W-:Y:S01]  /*2ee0*/  @!P5 IMAD.IADD R69, R69, 0x1, -R2 ;  /* 0x000000014545d824 */ /* 0x000fe200078e0a02 */
[C---:B------:R-:W-:Y:S01]  /*2ef0*/  ISETP.GT.U32.AND P4, PT, R2.reuse, R67, PT ;  /* 0x000000430200720c */ /* 0x040fe20003f84070 */
[----:B------:R-:W-:Y:S01]  /*2f00*/  @!P0 IMAD.MOV R59, RZ, RZ, -R59 ;  /* 0x000000ffff3b8224 */ /* 0x000fe200078e0a3b */
[----:B------:R-:W-:Y:S01]  /*2f10*/  ISETP.GT.U32.AND P5, PT, R2, R73, PT ;  /* 0x000000490200720c */ /* 0x000fe20003fa4070 */
[----:B------:R-:W-:Y:S01]  /*2f20*/  @!P1 IMAD.MOV R61, RZ, RZ, -R61 ;  /* 0x000000ffff3d9224 */ /* 0x000fe200078e0a3d */
[----:B------:R-:W-:Y:S01]  /*2f30*/  ISETP.GE.AND P0, PT, R52, RZ, PT ;  /* 0x000000ff3400720c */ /* 0x000fe20003f06270 */
[----:B------:R-:W-:Y:S01]  /*2f40*/  @!P3 IMAD.MOV R63, RZ, RZ, -R63 ;  /* 0x000000ffff3fb224 */ /* 0x000fe200078e0a3f */
[----:B------:R-:W-:Y:S01]  /*2f50*/  IABS R75, R44 ;  /* 0x0000002c004b7213 */ /* 0x000fe20000000000 */
[----:B------:R-:W-:Y:S01]  /*2f60*/  IMAD.HI.U32 R5, R5, R56, RZ ;  /* 0x0000003805057227 */ /* 0x000fe200078e00ff */
[----:B------:R-:W-:-:S02]  /*2f70*/  IABS R77, R46 ;  /* 0x0000002e004d7213 */ /* 0x000fc40000000000 */
[----:B------:R-:W-:Y:S01]  /*2f80*/  ISETP.GE.AND P1, PT, R54, RZ, PT ;  /* 0x000000ff3600720c */ /* 0x000fe20003f26270 */
[--C-:B------:R-:W-:Y:S01]  /*2f90*/  @!P2 IMAD.IADD R71, R71, 0x1, -R2.reuse ;  /* 0x000000014747a824 */ /* 0x100fe200078e0a02 */
[----:B------:R-:W-:Y:S01]  /*2fa0*/  LOP3.LUT R54, R4, 0x6c, RZ, 0xfc, !PT ;  /* 0x0000006c04367812 */ /* 0x000fe200078efcff */
[--C-:B------:R-:W-:Y:S01]  /*2fb0*/  @!P4 IMAD.IADD R67, R67, 0x1, -R2.reuse ;  /* 0x000000014343c824 */ /* 0x100fe200078e0a02 */
[----:B------:R-:W-:Y:S01]  /*2fc0*/  ISETP.GE.AND P4, PT, R44, RZ, PT ;  /* 0x000000ff2c00720c */ /* 0x000fe20003f86270 */
[----:B------:R-:W-:Y:S01]  /*2fd0*/  @!P5 IMAD.IADD R73, R73, 0x1, -R2 ;  /* 0x000000014949d824 */ /* 0x000fe200078e0a02 */
[----:B------:R-:W-:Y:S01]  /*2fe0*/  ISETP.GT.U32.AND P2, PT, R2, R71, PT ;  /* 0x000000470200720c */ /* 0x000fe20003f44070 */
[----:B------:R-:W-:Y:S01]  /*2ff0*/  IMAD.HI.U32 R44, R0, R75, RZ ;  /* 0x0000004b002c7227 */ /* 0x000fe200078e00ff */
[----:B------:R-:W-:Y:S02]  /*3000*/  LOP3.LUT R52, R4, 0x6a, RZ, 0xfc, !PT ;  /* 0x0000006a04347812 */ /* 0x000fe400078efcff */
[----:B------:R-:W-:Y:S01]  /*3010*/  ISETP.GT.U32.AND P5, PT, R2, R73, PT ;  /* 0x000000490200720c */ /* 0x000fe20003fa4070 */
[----:B------:R-:W-:Y:S01]  /*3020*/  @!P0 IMAD.MOV R67, RZ, RZ, -R67 ;  /* 0x000000ffff438224 */ /* 0x000fe200078e0a43 */
[----:B------:R-:W-:Y:S01]  /*3030*/  ISETP.GE.AND P0, PT, R46, RZ, PT ;  /* 0x000000ff2e00720c */ /* 0x000fe20003f06270 */
[----:B------:R-:W-:Y:S01]  /*3040*/  IMAD.HI.U32 R46, R0, R77, RZ ;  /* 0x0000004d002e7227 */ /* 0x000fe200078e00ff */
[----:B------:R-:W-:-:S02]  /*3050*/  IABS R81, R54 ;  /* 0x0000003600517213 */ /* 0x000fc40000000000 */
[----:B------:R-:W-:Y:S01]  /*3060*/  IABS R79, R52 ;  /* 0x00000034004f7213 */ /* 0x000fe20000000000 */
[----:B------:R-:W-:Y:S01]  /*3070*/  IMAD.MOV R44, RZ, RZ, -R44 ;  /* 0x000000ffff2c7224 */ /* 0x000fe200078e0a2c */
[----:B------:R-:W-:Y:S01]  /*3080*/  ISETP.GE.AND P3, PT, R48, RZ, PT ;  /* 0x000000ff3000720c */ /* 0x000fe20003f66270 */
[----:B------:R-:W-:Y:S02]  /*3090*/  IMAD.MOV R46, RZ, RZ, -R46 ;  /* 0x000000ffff2e7224 */ /* 0x000fe400078e0a2e */
[C---:B------:R-:W-:Y:S02]  /*30a0*/  IMAD R75, R2.reuse, R44, R75 ;  /* 0x0000002c024b7224 */ /* 0x040fe400078e024b */
        /* <DEDUP_REMOVED lines=8> */
[----:B------:R-:W-:Y:S02]  /*3130*/  IMAD.MOV R48, RZ, RZ, -R48 ;  /* 0x000000ffff307224 */ /* 0x000fe400078e0a30 */
[----:B------:R-:W-:Y:S01]  /*3140*/  IMAD R81, R2, R50, R81 ;  /* 0x0000003202517224 */ /* 0x000fe200078e0251 */
[----:B------:R-:W-:Y:S01]  /*3150*/  LOP3.LUT R50, R4, 0x6e, RZ, 0xfc, !PT ;  /* 0x0000006e04327812 */ /* 0x000fe200078efcff */
[C---:B------:R-:W-:Y:S02]  /*3160*/  IMAD R79, R2.reuse, R48, R79 ;  /* 0x00000030024f7224 */ /* 0x040fe400078e024f */
[--C-:B------:R-:W-:Y:S01]  /*3170*/  @!P2 IMAD.IADD R75, R75, 0x1, -R2.reuse ;  /* 0x000000014b4ba824 */ /* 0x100fe200078e0a02 */
[----:B------:R-:W-:Y:S01]  /*3180*/  IABS R83, R50 ;  /* 0x0000003200537213 */ /* 0x000fe20000000000 */
[----:B------:R-:W-:Y:S01]  /*3190*/  @!P6 IMAD.MOV R73, RZ, RZ, -R73 ;  /* 0x000000ffff49e224 */ /* 0x000fe200078e0a49 */
[C---:B------:R-:W-:Y:S01]  /*31a0*/  ISETP.GT.U32.AND P6, PT, R2.reuse, R81, PT ;  /* 0x000000510200720c */ /* 0x040fe20003fc4070 */
[----:B------:R-:W-:Y:S01]  /*31b0*/  @!P5 IMAD.IADD R77, R77, 0x1, -R2 ;  /* 0x000000014d4dd824 */ /* 0x000fe200078e0a02 */
[----:B------:R-:W-:Y:S01]  /*31c0*/  ISETP.GT.U32.AND P2, PT, R2, R79, PT ;  /* 0x0000004f0200720c */ /* 0x000fe20003f44070 */
[----:B------:R-:W-:Y:S01]  /*31d0*/  IMAD.HI.U32 R44, R0, R83, RZ ;  /* 0x00000053002c7227 */ /* 0x000fe200078e00ff */
[----:B------:R-:W-:-:S03]  /*31e0*/  ISETP.GT.U32.AND P5, PT, R2, R75, PT ;  /* 0x0000004b0200720c */ /* 0x000fc60003fa4070 */
[----:B------:R-:W-:Y:S01]  /*31f0*/  @!P1 IMAD.MOV R69, RZ, RZ, -R69 ;  /* 0x000000ffff459224 */ /* 0x000fe200078e0a45 */
[----:B------:R-:W-:Y:S01]  /*3200*/  ISETP.GE.AND P1, PT, R52, RZ, PT ;  /* 0x000000ff3400720c */ /* 0x000fe20003f26270 */
[----:B------:R-:W-:Y:S01]  /*3210*/  IMAD.MOV R44, RZ, RZ, -R44 ;  /* 0x000000ffff2c7224 */ /* 0x000fe200078e0a2c */
[----:B------:R-:W-:Y:S01]  /*3220*/  LOP3.LUT R52, R4, 0x70, RZ, 0xfc, !PT ;  /* 0x0000007004347812 */ /* 0x000fe200078efcff */
[----:B------:R-:W-:Y:S01]  /*3230*/  @!P3 IMAD.MOV R71, RZ, RZ, -R71 ;  /* 0x000000ffff47b224 */ /* 0x000fe200078e0a47 */
[C---:B------:R-:W-:Y:S01]  /*3240*/  ISETP.GT.U32.AND P3, PT, R2.reuse, R77, PT ;  /* 0x0000004d0200720c */ /* 0x040fe20003f64070 */
[----:B------:R-:W-:Y:S01]  /*3250*/  IMAD R83, R2, R44, R83 ;  /* 0x0000002c02537224 */ /* 0x000fe200078e0253 */
[----:B------:R-:W-:Y:S01]  /*3260*/  IABS R85, R52 ;  /* 0x0000003400557213 */ /* 0x000fe20000000000 */
[--C-:B------:R-:W-:Y:S02]  /*3270*/  @!P6 IMAD.IADD R81, R81, 0x1, -R2.reuse ;  /* 0x000000015151e824 */ /* 0x100fe400078e0a02 */
[----:B------:R-:W-:-:S02]  /*3280*/  @!P2 IMAD.IADD R79, R79, 0x1, -R2 ;  /* 0x000000014f4fa824 */ /* 0x000fc400078e0a02 */
[----:B------:R-:W-:Y:S01]  /*3290*/  @!P5 IMAD.IADD R75, R75, 0x1, -R2 ;  /* 0x000000014b4bd824 */ /* 0x000fe200078e0a02 */
[----:B------:R-:W-:Y:S01]  /*32a0*/  ISETP.GT.U32.AND P5, PT, R2, R83, PT ;  /* 0x000000530200720c */ /* 0x000fe20003fa4070 */
[----:B------:R-:W-:Y:S01]  /*32b0*/  IMAD.HI.U32 R44, R0, R85, RZ ;  /* 0x00000055002c7227 */ /* 0x000fe200078e00ff */
[C---:B------:R-:W-:Y:S02]  /*32c0*/  ISETP.GT.U32.AND P6, PT, R2.reuse, R81, PT ;  /* 0x000000510200720c */ /* 0x040fe40003fc4070 */
[----:B------:R-:W-:Y:S01]  /*32d0*/  ISETP.GT.U32.AND P2, PT, R2, R79, PT ;  /* 0x0000004f0200720c */ /* 0x000fe20003f44070 */
[----:B------:R-:W-:Y:S02]  /*32e0*/  IMAD.MOV R44, RZ, RZ, -R44 ;  /* 0x000000ffff2c7224 */ /* 0x000fe400078e0a2c */
[----:B------:R-:W-:-:S04]  /*32f0*/  IMAD.HI.U32 R48, R0, R89, RZ ;  /* 0x0000005900307227 */ /* 0x000fc800078e00ff */
[C---:B------:R-:W-:Y:S02]  /*3300*/  IMAD R85, R2.reuse, R44, R85 ;  /* 0x0000002c02557224 */ /* 0x040fe400078e0255 */
[--C-:B------:R-:W-:Y:S02]  /*3310*/  @!P5 IMAD.IADD R83, R83, 0x1, -R2.reuse ;  /* 0x000000015353d824 */ /* 0x100fe400078e0a02 */
[--C-:B------:R-:W-:Y:S01]  /*3320*/  @!P6 IMAD.IADD R81, R81, 0x1, -R2.reuse ;  /* 0x000000015151e824 */ /* 0x100fe200078e0a02 */
[----:B------:R-:W-:Y:S01]  /*3330*/  ISETP.GT.U32.AND P6, PT, R2, R85, PT ;  /* 0x000000550200720c */ /* 0x000fe20003fc4070 */
[----:B------:R-:W-:Y:S01]  /*3340*/  @!P2 IMAD.IADD R79, R79, 0x1, -R2 ;  /* 0x000000014f4fa824 */ /* 0x000fe200078e0a02 */
[----:B------:R-:W-:Y:S01]  /*3350*/  ISETP.GE.AND P2, PT, R50, RZ, PT ;  /* 0x000000ff3200720c */ /* 0x000fe20003f46270 */
[----:B------:R-:W-:Y:S01]  /*3360*/  IMAD.HI.U32 R46, R0, R87, RZ ;  /* 0x00000057002e7227 */ /* 0x000fe200078e00ff */
[----:B------:R-:W-:Y:S02]  /*3370*/  ISETP.GT.U32.AND P5, PT, R2, R83, PT ;  /* 0x000000530200720c */ /* 0x000fe40003fa4070 */
[----:B------:R-:W-:Y:S01]  /*3380*/  LOP3.LUT R50, R4, 0x76, RZ, 0xfc, !PT ;  /* 0x0000007604327812 */ /* 0x000fe200078efcff */
[----:B------:R-:W-:-:S02]  /*3390*/  IMAD.MOV R48, RZ, RZ, -R48 ;  /* 0x000000ffff307224 */ /* 0x000fc400078e0a30 */
[----:B------:R-:W-:Y:S01]  /*33a0*/  IMAD.MOV R46, RZ, RZ, -R46 ;  /* 0x000000ffff2e7224 */ /* 0x000fe200078e0a2e */
[----:B------:R-:W-:Y:S01]  /*33b0*/  IABS R91, R50 ;  /* 0x00000032005b7213 */ /* 0x000fe20000000000 */
[----:B------:R-:W-:Y:S01]  /*33c0*/  IMAD R89, R2, R48, R89 ;  /* 0x0000003002597224 */ /* 0x000fe200078e0259 */
[----:B------:R-:W-:Y:S01]  /*33d0*/  LOP3.LUT R48, R4, 0x7c, RZ, 0xfc, !PT ;  /* 0x0000007c04307812 */ /* 0x000fe200078efcff */
[--C-:B------:R-:W-:Y:S01]  /*33e0*/  @!P3 IMAD.IADD R77, R77, 0x1, -R2.reuse ;  /* 0x000000014d4db824 */ /* 0x100fe200078e0a02 */
[----:B------:R-:W-:Y:S01]  /*33f0*/  ISETP.GE.AND P3, PT, R54, RZ, PT ;  /* 0x000000ff3600720c */ /* 0x000fe20003f66270 */
[----:B------:R-:W-:Y:S01]  /*3400*/  IMAD R87, R2, R46, R87 ;  /* 0x0000002e02577224 */ /* 0x000fe200078e0257 */
[----:B------:R-:W-:Y:S01]  /*3410*/  LOP3.LUT R54, R4, 0x78, RZ, 0xfc, !PT ;  /* 0x0000007804367812 */ /* 0x000fe200078efcff */
[----:B------:R-:W-:Y:S01]  /*3420*/  @!P6 IMAD.IADD R85, R85, 0x1, -R2 ;  /* 0x000000015555e824 */ /* 0x000fe200078e0a02 */
[----:B------:R-:W-:Y:S01]  /*3430*/  ISETP.GT.U32.AND P6, PT, R2, R89, PT ;  /* 0x000000590200720c */ /* 0x000fe20003fc4070 */
[----:B------:R-:W-:Y:S01]  /*3440*/  IMAD.HI.U32 R4, R0, R91, RZ ;  /* 0x0000005b00047227 */ /* 0x000fe200078e00ff */
[----:B------:R-:W-:-:S02]  /*3450*/  IABS R93, R54 ;  /* 0x00000036005d7213 */ /* 0x000fc40000000000 */
[----:B------:R-:W-:Y:S01]  /*3460*/  IABS R97, R48 ;  /* 0x0000003000617213 */ /* 0x000fe20000000000 */
[----:B------:R-:W-:Y:S01]  /*3470*/  @!P5 IMAD.IADD R83, R83, 0x1, -R2 ;  /* 0x000000015353d824 */ /* 0x000fe200078e0a02 */
[----:B------:R-:W-:Y:S01]  /*3480*/  ISETP.GT.U32.AND P5, PT, R2, R87, PT ;  /* 0x000000570200720c */ /* 0x000fe20003fa4070 */
[----:B------:R-:W-:Y:S02]  /*3490*/  IMAD.MOV R4, RZ, RZ, -R4 ;  /* 0x000000ffff047224 */ /* 0x000fe400078e0a04 */
[----:B------:R-:W-:-:S04]  /*34a0*/  IMAD.HI.U32 R44, R0, R95, RZ ;  /* 0x0000005f002c7227 */ /* 0x000fc800078e00ff */
[----:B------:R-:W-:Y:S02]  /*34b0*/  IMAD R9, R2, R4, R91 ;  /* 0x0000000402097224 */ /* 0x000fe400078e025b */
[----:B------:R-:W-:-:S04]  /*34c0*/  IMAD.HI.U32 R4, R0, R93, RZ ;  /* 0x0000005d00047227 */ /* 0x000fc800078e00ff */
[----:B------:R-:W-:-:S04]  /*34d0*/  IMAD.HI.U32 R0, R0, R97, RZ ;  /* 0x0000006100007227 */ /* 0x000fc800078e00ff */
[----:B------:R-:W-:Y:S02]  /*34e0*/  IMAD.MOV R4, RZ, RZ, -R4 ;  /* 0x000000ffff047224 */ /* 0x000fe400078e0a04 */
[----:B------:R-:W-:Y:S01]  /*34f0*/  @!P6 IMAD.IADD R89, R89, 0x1, -R2 ;  /* 0x000000015959e824 */ /* 0x000fe200078e0a02 */
[----:B------:R-:W-:Y:S01]  /*3500*/  ISETP.GE.AND P6, PT, R52, RZ, PT ;  /* 0x000000ff3400720c */ /* 0x000fe20003fc6270 */
[----:B------:R-:W-:Y:S02]  /*3510*/  IMAD.MOV R46, RZ, RZ, -R0 ;  /* 0x000000ffff2e7224 */ /* 0x000fe400078e0a00 */
[----:B------:R-:W-:Y:S02]  /*3520*/  IMAD.MOV R0, RZ, RZ, -R5 ;  /* 0x000000ffff007224 */ /* 0x000fe400078e0a05 */
[----:B------:R-:W-:Y:S01]  /*3530*/  @!P5 IMAD.IADD R87, R87, 0x1, -R2 ;  /* 0x000000015757d824 */ /* 0x000fe200078e0a02 */
[C---:B------:R-:W-:Y:S01]  /*3540*/  ISETP.GT.U32.AND P5, PT, R2.reuse, R9, PT ;  /* 0x000000090200720c */ /* 0x040fe20003fa4070 */
[----:B------:R-:W-:-:S02]  /*3550*/  IMAD R5, R2, R4, R93 ;  /* 0x0000000402057224 */ /* 0x000fc400078e025d */
[----:B------:R-:W-:Y:S01]  /*3560*/  @!P4 IMAD.MOV R75, RZ, RZ, -R75 ;  /* 0x000000ffff4bc224 */ /* 0x000fe200078e0a4b */
[C---:B------:R-:W-:Y:S01]  /*3570*/  ISETP.GT.U32.AND P4, PT, R2.reuse, R85, PT ;  /* 0x000000550200720c */ /* 0x040fe20003f84070 */
[----:B------:R-:W-:Y:S01]  /*3580*/  @!P1 IMAD.MOV R79, RZ, RZ, -R79 ;  /* 0x000000ffff4f9224 */ /* 0x000fe200078e0a4f */
[C---:B------:R-:W-:Y:S01]  /*3590*/  ISETP.GT.U32.AND P1, PT, R2.reuse, R89, PT ;  /* 0x000000590200720c */ /* 0x040fe20003f24070 */
[----:B------:R-:W-:Y:S01]  /*35a0*/  @!P0 IMAD.MOV R77, RZ, RZ, -R77 ;  /* 0x000000ffff4d8224 */ /* 0x000fe200078e0a4d */
[C---:B------:R-:W-:Y:S01]  /*35b0*/  ISETP.GT.U32.AND P0, PT, R2.reuse, R87, PT ;  /* 0x000000570200720c */ /* 0x040fe20003f04070 */
[----:B------:R-:W-:Y:S01]  /*35c0*/  @!P3 IMAD.MOV R81, RZ, RZ, -R81 ;  /* 0x000000ffff51b224 */ /* 0x000fe200078e0a51 */
[C---:B------:R-:W-:Y:S01]  /*35d0*/  ISETP.GT.U32.AND P3, PT, R2.reuse, R5, PT ;  /* 0x000000050200720c */ /* 0x040fe20003f64070 */
[----:B------:R-:W-:Y:S02]  /*35e0*/  IMAD.MOV R44, RZ, RZ, -R44 ;  /* 0x000000ffff2c7224 */ /* 0x000fe400078e0a2c */
[----:B------:R-:W-:-:S02]  /*35f0*/  IMAD R93, R2, R46, R97 ;  /* 0x0000002e025d7224 */ /* 0x000fc400078e0261 */
[----:B------:R-:W-:Y:S02]  /*3600*/  IMAD R56, R3, R0, R56 ;  /* 0x0000000003387224 */ /* 0x000fe400078e0238 */
[C---:B------:R-:W-:Y:S02]  /*3610*/  IMAD R91, R2.reuse, R44, R95 ;  /* 0x0000002c025b7224 */ /* 0x040fe400078e025f */
[--C-:B------:R-:W-:Y:S01]  /*3620*/  @!P4 IMAD.IADD R85, R85, 0x1, -R2.reuse ;  /* 0x000000015555c824 */ /* 0x100fe200078e0a02 */
[C---:B------:R-:W-:Y:S01]  /*3630*/  ISETP.GT.U32.AND P4, PT, R2.reuse, R93, PT ;  /* 0x0000005d0200720c */ /* 0x040fe20003f84070 */
[--C-:B------:R-:W-:Y:S01]  /*3640*/  @!P1 IMAD.IADD R89, R89, 0x1, -R2.reuse ;  /* 0x0000000159599824 */ /* 0x100fe200078e0a02 */
[----:B------:R-:W-:Y:S01]  /*3650*/  ISETP.GT.U32.AND P1, PT, R3, R56, PT ;  /* 0x000000380300720c */ /* 0x000fe20003f24070 */
[----:B------:R-:W-:Y:S01]  /*3660*/  @!P2 IMAD.MOV R83, RZ, RZ, -R83 ;  /* 0x000000ffff53a224 */ /* 0x000fe200078e0a53 */
[----:B------:R-:W-:Y:S01]  /*3670*/  ISETP.GT.U32.AND P2, PT, R2, R91, PT ;  /* 0x0000005b0200720c */ /* 0x000fe20003f44070 */
[--C-:B------:R-:W-:Y:S01]  /*3680*/  @!P0 IMAD.IADD R87, R87, 0x1, -R2.reuse ;  /* 0x0000000157578824 */ /* 0x100fe200078e0a02 */
[----:B------:R-:W-:Y:S01]  /*3690*/  ISETP.GE.AND P0, PT, R58, RZ, PT ;  /* 0x000000ff3a00720c */ /* 0x000fe20003f06270 */
[--C-:B------:R-:W-:Y:S01]  /*36a0*/  @!P3 IMAD.IADD R5, R5, 0x1, -R2.reuse ;  /* 0x000000010505b824 */ /* 0x100fe200078e0a02 */
[----:B------:R-:W-:Y:S01]  /*36b0*/  ISETP.GE.AND P3, PT, R60, RZ, PT ;  /* 0x000000ff3c00720c */ /* 0x000fe20003f66270 */
[----:B------:R-:W-:-:S02]  /*36c0*/  @!P5 IMAD.IADD R9, R9, 0x1, -R2 ;  /* 0x000000010909d824 */ /* 0x000fc400078e0a02 */
[----:B------:R-:W-:Y:S02]  /*36d0*/  @!P6 IMAD.MOV R85, RZ, RZ, -R85 ;  /* 0x000000ffff55e224 */ /* 0x000fe400078e0a55 */
[--C-:B------:R-:W-:Y:S01]  /*36e0*/  @!P4 IMAD.IADD R93, R93, 0x1, -R2.reuse ;  /* 0x000000015d5dc824 */ /* 0x100fe200078e0a02 */
[----:B------:R-:W-:Y:S01]  /*36f0*/  ISETP.GT.U32.AND P4, PT, R2, R5, PT ;  /* 0x000000050200720c */ /* 0x000fe20003f84070 */
[----:B------:R-:W-:Y:S01]  /*3700*/  @!P1 IMAD.IADD R56, R56, 0x1, -R3 ;  /* 0x0000000138389824 */ /* 0x000fe200078e0a03 */
[C---:B------:R-:W-:Y:S01]  /*3710*/  ISETP.GT.U32.AND P5, PT, R2.reuse, R9, PT ;  /* 0x000000090200720c */ /* 0x040fe20003fa4070 */
[--C-:B------:R-:W-:Y:S01]  /*3720*/  @!P2 IMAD.IADD R91, R91, 0x1, -R2.reuse ;  /* 0x000000015b5ba824 */ /* 0x100fe200078e0a02 */
[----:B------:R-:W-:Y:S01]  /*3730*/  ISETP.GT.U32.AND P1, PT, R2, R93, PT ;  /* 0x0000005d0200720c */ /* 0x000fe20003f24070 */
[----:B------:R-:W-:Y:S01]  /*3740*/  @!P0 IMAD.MOV R87, RZ, RZ, -R87 ;  /* 0x000000ffff578224 */ /* 0x000fe200078e0a57 */
[----:B------:R-:W-:Y:S01]  /*3750*/  ISETP.GT.U32.AND P0, PT, R3, R56, PT ;  /* 0x000000380300720c */ /* 0x000fe20003f04070 */
[----:B------:R-:W-:Y:S01]  /*3760*/  @!P3 IMAD.MOV R89, RZ, RZ, -R89 ;  /* 0x000000ffff59b224 */ /* 0x000fe200078e0a59 */
[----:B------:R-:W-:Y:S01]  /*3770*/  ISETP.GE.AND P3, PT, R54, RZ, PT ;  /* 0x000000ff3600720c */ /* 0x000fe20003f66270 */
[----:B------:R-:W-:Y:S01]  /*3780*/  IMAD.MOV.U32 R0, RZ, RZ, c[0x0][0x180] ;  /* 0x00006000ff007624 */ /* 0x000fe200078e00ff */
[----:B------:R-:W-:Y:S01]  /*3790*/  ISETP.GT.U32.AND P6, PT, R2, R91, PT ;  /* 0x0000005b0200720c */ /* 0x000fe20003fc4070 */
[----:B------:R-:W-:Y:S01]  /*37a0*/  IMAD.SHL.U32 R54, R137, 0x4, RZ ;  /* 0x0000000489367824 */ /* 0x000fe200078e00ff */
[----:B------:R-:W-:Y:S01]  /*37b0*/  ISETP.GE.AND P2, PT, R50, RZ, PT ;  /* 0x000000ff3200720c */ /* 0x000fe20003f46270 */
[--C-:B------:R-:W-:Y:S01]  /*37c0*/  @!P4 IMAD.IADD R5, R5, 0x1, -R2.reuse ;  /* 0x000000010505c824 */ /* 0x100fe200078e0a02 */
[C---:B------:R-:W-:Y:S01]  /*37d0*/  IADD3 R44, R0.reuse, -0x9, RZ ;  /* 0xfffffff7002c7810 */ /* 0x040fe20007ffe0ff */
[--C-:B------:R-:W-:Y:S01]  /*37e0*/  @!P5 IMAD.IADD R9, R9, 0x1, -R2.reuse ;  /* 0x000000010909d824 */ /* 0x100fe200078e0a02 */
[----:B------:R-:W-:Y:S01]  /*37f0*/  IADD3 R4, R0, -0x1, RZ ;  /* 0xffffffff00047810 */ /* 0x000fe20007ffe0ff */
[--C-:B------:R-:W-:Y:S01]  /*3800*/  @!P1 IMAD.IADD R93, R93, 0x1, -R2.reuse ;  /* 0x000000015d5d9824 */ /* 0x100fe200078e0a02 */
[----:B------:R-:W-:Y:S01]  /*3810*/  ISETP.GE.AND P1, PT, R48, RZ, PT ;  /* 0x000000ff3000720c */ /* 0x000fe20003f26270 */
[----:B------:R-:W-:Y:S01]  /*3820*/  @!P0 IMAD.IADD R56, R56, 0x1, -R3 ;  /* 0x0000000138388824 */ /* 0x000fe200078e0a03 */
[----:B------:R-:W-:Y:S01]  /*3830*/  LOP3.LUT R3, RZ, c[0x0][0x17c], RZ, 0x33, !PT ;  /* 0x00005f00ff037a12 */ /* 0x000fe200078e33ff */
[----:B------:R-:W-:Y:S01]  /*3840*/  @!P3 IMAD.MOV R5, RZ, RZ, -R5 ;  /* 0x000000ffff05b224 */ /* 0x000fe200078e0a05 */
[----:B------:R-:W-:Y:S01]  /*3850*/  ISETP.NE.AND P3, PT, RZ, c[0x0][0x17c], PT ;  /* 0x00005f00ff007a0c */ /* 0x000fe20003f65270 */
[----:B------:R-:W-:Y:S01]  /*3860*/  @!P6 IMAD.IADD R91, R91, 0x1, -R2 ;  /* 0x000000015b5be824 */ /* 0x000fe200078e0a02 */
[----:B------:R-:W-:Y:S01]  /*3870*/  ISETP.GE.AND P6, PT, R62, RZ, PT ;  /* 0x000000ff3e00720c */ /* 0x000fe20003fc6270 */
[----:B------:R-:W-:Y:S01]  /*3880*/  @!P2 IMAD.MOV R9, RZ, RZ, -R9 ;  /* 0x000000ffff09a224 */ /* 0x000fe200078e0a09 */
[----:B------:R-:W-:Y:S01]  /*3890*/  SEL R10, R3, R10, !P3 ;  /* 0x0000000a030a7207 */ /* 0x000fe20005800000 */
[----:B------:R-:W-:Y:S01]  /*38a0*/  IMAD R50, R137, 0xc, RZ ;  /* 0x0000000c89327824 */ /* 0x000fe200078e02ff */
[----:B------:R-:W-:Y:S01]  /*38b0*/  SEL R11, R3, R11, !P3 ;  /* 0x0000000b030b7207 */ /* 0x000fe20005800000 */
[----:B------:R-:W-:Y:S01]  /*38c0*/  IMAD.SHL.U32 R52, R137, 0x8, RZ ;  /* 0x0000000889347824 */ /* 0x000fe200078e00ff */
[C---:B------:R-:W-:Y:S01]  /*38d0*/  SEL R12, R3.reuse, R12, !P3 ;  /* 0x0000000c030c7207 */ /* 0x040fe20005800000 */
[----:B------:R-:W-:Y:S01]  /*38e0*/  @!P1 IMAD.MOV R93, RZ, RZ, -R93 ;  /* 0x000000ffff5d9224 */ /* 0x000fe200078e0a5d */
[----:B------:R-:W-:Y:S01]  /*38f0*/  SEL R13, R3, R13, !P3 ;  /* 0x0000000d030d7207 */ /* 0x000fe20005800000 */
[----:B------:R-:W-:Y:S01]  /*3900*/  IMAD R58, R137, 0x60, RZ ;  /* 0x00000060893a7824 */ /* 0x000fe200078e02ff */
[----:B------:R-:W-:Y:S01]  /*3910*/  SEL R14, R3, R14, !P3 ;  /* 0x0000000e030e7207 */ /* 0x000fe20005800000 */
[----:B------:R-:W-:Y:S01]  /*3920*/  IMAD R60, R137, 0x68, RZ ;  /* 0x00000068893c7824 */ /* 0x000fe200078e02ff */
[C---:B------:R-:W-:Y:S01]  /*3930*/  SEL R46, R3.reuse, R9, !P3 ;  /* 0x00000009032e7207 */ /* 0x040fe20005800000 */
[----:B------:R-:W-:Y:S01]  /*3940*/  IMAD R9, R10, c[0x0][0x190], RZ ;  /* 0x000064000a097a24 */ /* 0x000fe200078e02ff */
[----:B------:R-:W-:Y:S01]  /*3950*/  SEL R15, R3, R15, !P3 ;  /* 0x0000000f030f7207 */ /* 0x000fe20005800000 */
[----:B------:R-:W-:Y:S01]  /*3960*/  IMAD R10, R11, c[0x0][0x190], RZ ;  /* 0x000064000b0a7a24 */ /* 0x000fe200078e02ff */
[----:B------:R-:W-:Y:S01]  /*3970*/  ISETP.GE.U32.AND P4, PT, R44, 0x7fffff78, PT ;  /* 0x7fffff782c00780c */ /* 0x000fe20003f86070 */
[----:B------:R-:W-:Y:S01]  /*3980*/  IMAD R44, R64, c[0x0][0x18c], RZ ;  /* 0x00006300402c7a24 */ /* 0x000fe200078e02ff */
[C---:B------:R-:W-:Y:S01]  /*3990*/  SEL R16, R3.reuse, R16, !P3 ;  /* 0x0000001003107207 */ /* 0x040fe20005800000 */
[----:B------:R-:W-:Y:S01]  /*39a0*/  IMAD R11, R12, c[0x0][0x190], RZ ;  /* 0x000064000c0b7a24 */ /* 0x000fe200078e02ff */
[----:B------:R-:W-:Y:S01]  /*39b0*/  SEL R7, R3, R7, !P3 ;  /* 0x0000000703077207 */ /* 0x000fe20005800000 */
[----:B------:R-:W-:Y:S01]  /*39c0*/  IMAD R12, R13, c[0x0][0x190], RZ ;  /* 0x000064000d0c7a24 */ /* 0x000fe200078e02ff */
[C---:B------:R-:W-:Y:S01]  /*39d0*/  SEL R17, R3.reuse, R17, !P3 ;  /* 0x0000001103117207 */ /* 0x040fe20005800000 */
[----:B------:R-:W-:Y:S01]  /*39e0*/  IMAD R13, R14, c[0x0][0x190], RZ ;  /* 0x000064000e0d7a24 */ /* 0x000fe200078e02ff */
[C---:B------:R-:W-:Y:S01]  /*39f0*/  SEL R18, R3.reuse, R18, !P3 ;  /* 0x0000001203127207 */ /* 0x040fe20005800000 */
[----:B------:R-:W-:Y:S01]  /*3a00*/  @!P6 IMAD.MOV R91, RZ, RZ, -R91 ;  /* 0x000000ffff5be224 */ /* 0x000fe200078e0a5b */
[----:B------:R-:W-:Y:S01]  /*3a10*/  SEL R19, R3, R19, !P3 ;  /* 0x0000001303137207 */ /* 0x000fe20005800000 */
[----:B------:R-:W-:Y:S01]  /*3a20*/  IMAD R14, R15, c[0x0][0x190], RZ ;  /* 0x000064000f0e7a24 */ /* 0x000fe200078e02ff */
[C---:B------:R-:W-:Y:S01]  /*3a30*/  SEL R20, R3.reuse, R20, !P3 ;  /* 0x0000001403147207 */ /* 0x040fe20005800000 */
[----:B------:R-:W-:Y:S01]  /*3a40*/  IMAD R15, R16, c[0x0][0x190], RZ ;  /* 0x00006400100f7a24 */ /* 0x000fe200078e02ff */
[----:B------:R-:W-:Y:S01]  /*3a50*/  SEL R21, R3, R21, !P3 ;  /* 0x0000001503157207 */ /* 0x000fe20005800000 */
[----:B------:R-:W-:Y:S01]  /*3a60*/  IMAD R7, R7, c[0x0][0x190], RZ ;  /* 0x0000640007077a24 */ /* 0x000fe200078e02ff */
[----:B------:R-:W-:Y:S01]  /*3a70*/  LEA R2, P6, R44, c[0x0][0x168], 0x2 ;  /* 0x00005a002c027a11 */ /* 0x000fe200078c10ff */
[----:B------:R-:W-:Y:S01]  /*3a80*/  IMAD R16, R17, c[0x0][0x190], RZ ;  /* 0x0000640011107a24 */ /* 0x000fe200078e02ff */
[C---:B------:R-:W-:Y:S01]  /*3a90*/  SEL R22, R3.reuse, R22, !P3 ;  /* 0x0000001603167207 */ /* 0x040fe20005800000 */
[----:B------:R-:W-:Y:S01]  /*3aa0*/  IMAD R17, R18, c[0x0][0x190], RZ ;  /* 0x0000640012117a24 */ /* 0x000fe200078e02ff */
[----:B------:R-:W-:Y:S01]  /*3ab0*/  SEL R8, R3, R8, !P3 ;  /* 0x0000000803087207 */ /* 0x000fe20005800000 */
        /* <DEDUP_REMOVED lines=50> */
[----:B------:R-:W-:Y:S01]  /*3de0*/  IMAD R62, R137, 0x70, RZ ;  /* 0x00000070893e7824 */ /* 0x000fe200078e02ff */
[----:B------:R-:W-:-:S02]  /*3df0*/  SEL R51, R3, R51, !P3 ;  /* 0x0000003303337207 */ /* 0x000fc40005800000 */
[C---:B------:R-:W-:Y:S02]  /*3e00*/  SEL R53, R3.reuse, R53, !P3 ;  /* 0x0000003503357207 */ /* 0x040fe40005800000 */
[C---:B------:R-:W-:Y:S02]  /*3e10*/  SEL R55, R3.reuse, R55, !P3 ;  /* 0x0000003703377207 */ /* 0x040fe40005800000 */
[C---:B------:R-:W-:Y:S02]  /*3e20*/  SEL R57, R3.reuse, R57, !P3 ;  /* 0x0000003903397207 */ /* 0x040fe40005800000 */
[C---:B------:R-:W-:Y:S02]  /*3e30*/  SEL R59, R3.reuse, R59, !P3 ;  /* 0x0000003b033b7207 */ /* 0x040fe40005800000 */
[C---:B------:R-:W-:Y:S02]  /*3e40*/  SEL R61, R3.reuse, R61, !P3 ;  /* 0x0000003d033d7207 */ /* 0x040fe40005800000 */
        /* <DEDUP_REMOVED lines=16> */
[----:B------:R-:W-:Y:S02]  /*3f50*/  SEL R6, R3, R6, !P3 ;  /* 0x0000000603067207 */ /* 0x000fe40005800000 */
[----:B------:R-:W-:Y:S01]  /*3f60*/  LEA.HI.X.SX32 R3, R44, c[0x0][0x16c], 0x2, P6 ;  /* 0x00005b002c037a11 */ /* 0x000fe200030f16ff */
[----:B------:R-:W-:Y:S01]  /*3f70*/  IMAD R5, R5, c[0x0][0x190], RZ ;  /* 0x0000640005057a24 */ /* 0x000fe200078e02ff */
[-C--:B------:R-:W-:Y:S01]  /*3f80*/  LEA R92, P6, R7, R2.reuse, 0x2 ;  /* 0x00000002075c7211 */ /* 0x080fe200078c10ff */
[----:B------:R-:W-:Y:S01]  /*3f90*/  IMAD R6, R6, c[0x0][0x190], RZ ;  /* 0x0000640006067a24 */ /* 0x000fe200078e02ff */
[C---:B------:R-:W-:Y:S01]  /*3fa0*/  LEA R94, P3, R8.reuse, R2, 0x2 ;  /* 0x00000002085e7211 */ /* 0x040fe200078610ff */
[----:B------:R-:W-:Y:S01]  /*3fb0*/  IMAD R44, R137, 0x16, RZ ;  /* 0x00000016892c7824 */ /* 0x000fe200078e02ff */
[-C--:B------:R-:W-:Y:S01]  /*3fc0*/  LEA.HI.X.SX32 R93, R7, R3.reuse, 0x2, P6 ;  /* 0x00000003075d7211 */ /* 0x080fe200030f16ff */
[----:B------:R-:W-:Y:S01]  /*3fd0*/  IMAD R7, R43, c[0x0][0x190], RZ ;  /* 0x000064002b077a24 */ /* 0x000fe200078e02ff */
[----:B------:R-:W-:Y:S01]  /*3fe0*/  LEA.HI.X.SX32 R95, R8, R3, 0x2, P3 ;  /* 0x00000003085f7211 */ /* 0x000fe200018f16ff */
[----:B------:R-:W-:Y:S01]  /*3ff0*/  IMAD R8, R45, c[0x0][0x190], RZ ;  /* 0x000064002d087a24 */ /* 0x000fe200078e02ff */
[----:B------:R-:W-:Y:S01]  /*4000*/  ISETP.GT.AND P0, PT, R196, 0x7f, PT ;  /* 0x0000007fc400780c */ /* 0x000fe20003f04270 */
[----:B------:R1:W-:Y:S01]  /*4010*/  STL.64 [R1+0x1b0], R92 ;  /* 0x0001b05c01007387 */ /* 0x0003e20000100a00 */
[----:B------:R-:W-:Y:S01]  /*4020*/  ISETP.GE.U32.AND P5, PT, R4, 0x7fffff80, PT ;  /* 0x7fffff800400780c */ /* 0x000fe20003fa6070 */
[C---:B------:R-:W-:Y:S01]  /*4030*/  IMAD R45, R137.reuse, 0x15, RZ ;  /* 0x00000015892d7824 */ /* 0x040fe200078e02ff */
[----:B------:R-:W-:Y:S01]  /*4040*/  IADD3 R4, R0, -0x5, RZ ;  /* 0xfffffffb00047810 */ /* 0x000fe20007ffe0ff */
[----:B------:R2:W-:Y:S01]  /*4050*/  STL.64 [R1+0x250], R94 ;  /* 0x0002505e01007387 */ /* 0x0005e20000100a00 */
[----:B------:R-:W-:Y:S01]  /*4060*/  ISETP.GE.AND P1, PT, R64, c[0x0][0x180], PT ;  /* 0x0000600040007a0c */ /* 0x000fe20003f26270 */
[----:B------:R-:W-:Y:S01]  /*4070*/  IMAD R64, R137, 0x31, RZ ;  /* 0x0000003189407824 */ /* 0x000fe200078e02ff */
[----:B------:R-:W-:-:S02]  /*4080*/  ISETP.GE.U32.AND P2, PT, R4, 0x7fffff7c, PT ;  /* 0x7fffff7c0400780c */ /* 0x000fc40003f46070 */
[----:B------:R-:W-:Y:S02]  /*4090*/  SEL R4, RZ, 0x4, !P0 ;  /* 0x00000004ff047807 */ /* 0x000fe40004000000 */
[CC--:B-1----:R-:W-:Y:S02]  /*40a0*/  LEA R92, P6, R9.reuse, R2.reuse, 0x2 ;  /* 0x00000002095c7211 */ /* 0x0c2fe400078c10ff */
[----:B------:R-:W-:Y:S02]  /*40b0*/  SEL R4, R4, RZ, !P1 ;  /* 0x000000ff04047207 */ /* 0x000fe40004800000 */
[-C--:B------:R-:W-:Y:S01]  /*40c0*/  LEA.HI.X.SX32 R93, R9, R3.reuse, 0x2, P6 ;  /* 0x00000003095d7211 */ /* 0x080fe200030f16ff */
[----:B------:R-:W-:Y:S01]  /*40d0*/  IMAD R9, R47, c[0x0][0x190], RZ ;  /* 0x000064002f097a24 */ /* 0x000fe200078e02ff */
[C---:B--2---:R-:W-:Y:S01]  /*40e0*/  LEA R94, P3, R10.reuse, R2, 0x2 ;  /* 0x000000020a5e7211 */ /* 0x044fe200078610ff */
[----:B------:R-:W-:Y:S02]  /*40f0*/  IMAD R47, R137, 0x13, RZ ;  /* 0x00000013892f7824 */ /* 0x000fe400078e02ff */
[----:B------:R1:W-:Y:S01]  /*4100*/  STL.64 [R1+0x310], R92 ;  /* 0x0003105c01007387 */ /* 0x0003e20000100a00 */
[----:B------:R-:W-:-:S02]  /*4110*/  LEA.HI.X.SX32 R95, R10, R3, 0x2, P3 ;  /* 0x000000030a5f7211 */ /* 0x000fc400018f16ff */
[----:B------:R-:W-:-:S03]  /*4120*/  LEA R42, P3, R12, R2, 0x2 ;  /* 0x000000020c2a7211 */ /* 0x000fc600078610ff */
[----:B------:R2:W-:Y:S01]  /*4130*/  STL.64 [R1+0x580], R94 ;  /* 0x0005805e01007387 */ /* 0x0005e20000100a00 */
[----:B------:R-:W-:Y:S02]  /*4140*/  LEA.HI.X.SX32 R43, R12, R3, 0x2, P3 ;  /* 0x000000030c2b7211 */ /* 0x000fe400018f16ff */
[-C--:B------:R-:W-:Y:S02]  /*4150*/  LEA R10, P3, R14, R2.reuse, 0x2 ;  /* 0x000000020e0a7211 */ /* 0x080fe400078610ff */
[----:B-1----:R-:W-:-:S04]  /*4160*/  LEA R92, P6, R11, R2, 0x2 ;  /* 0x000000020b5c7211 */ /* 0x002fc800078c10ff */
[-C--:B------:R-:W-:Y:S02]  /*4170*/  LEA.HI.X.SX32 R93, R11, R3.reuse, 0x2, P6 ;  /* 0x000000030b5d7211 */ /* 0x080fe400030f16ff */
[-C--:B------:R-:W-:Y:S01]  /*4180*/  LEA R178, P6, R13, R2.reuse, 0x2 ;  /* 0x000000020db27211 */ /* 0x080fe200078c10ff */
[----:B--2---:R-:W-:Y:S01]  /*4190*/  IMAD R94, R137, 0xd4, RZ ;  /* 0x000000d4895e7824 */ /* 0x004fe200078e02ff */
[-C--:B------:R-:W-:Y:S01]  /*41a0*/  LEA.HI.X.SX32 R11, R14, R3.reuse, 0x2, P3 ;  /* 0x000000030e0b7211 */ /* 0x080fe200018f16ff */
[----:B------:R1:W-:Y:S01]  /*41b0*/  STL.64 [R1+0x1b8], R92 ;  /* 0x0001b85c01007387 */ /* 0x0003e20000100a00 */
[-C--:B------:R-:W-:Y:S02]  /*41c0*/  LEA.HI.X.SX32 R179, R13, R3.reuse, 0x2, P6 ;  /* 0x000000030db37211 */ /* 0x080fe400030f16ff */
[CC--:B------:R-:W-:Y:S01]  /*41d0*/  LEA R12, P3, R16.reuse, R2.reuse, 0x2 ;  /* 0x00000002100c7211 */ /* 0x0c0fe200078610ff */
[----:B------:R2:W-:Y:S03]  /*41e0*/  STL.64 [R1+0x260], R42 ;  /* 0x0002602a01007387 */ /* 0x0005e60000100a00 */
[----:B------:R-:W-:Y:S01]  /*41f0*/  LEA.HI.X.SX32 R13, R16, R3, 0x2, P3 ;  /* 0x00000003100d7211 */ /* 0x000fe200018f16ff */
[----:B------:R-:W-:Y:S04]  /*4200*/  STL.64 [R1+0x6e8], R178 ;  /* 0x0006e8b201007387 */ /* 0x000fe80000100a00 */
[----:B------:R3:W-:Y:S01]  /*4210*/  STL.64 [R1+0x588], R10 ;  /* 0x0005880a01007387 */ /* 0x0007e20000100a00 */
[----:B-1----:R-:W-:Y:S01]  /*4220*/  IMAD R92, R137, 0xe4, RZ ;  /* 0x000000e4895c7824 */ /* 0x002fe200078e02ff */
[----:B--2---:R-:W-:-:S04]  /*4230*/  LEA R42, P6, R15, R2, 0x2 ;  /* 0x000000020f2a7211 */ /* 0x004fc800078c10ff */
[----:B------:R-:W-:Y:S01]  /*4240*/  LEA.HI.X.SX32 R43, R15, R3, 0x2, P6 ;  /* 0x000000030f2b7211 */ /* 0x000fe200030f16ff */
[----:B---3--:R-:W-:-:S04]  /*4250*/  IMAD R10, R49, c[0x0][0x190], RZ ;  /* 0x00006400310a7a24 */ /* 0x008fc800078e02ff */
[----:B------:R1:W-:Y:S01]  /*4260*/  STL.64 [R1+0x1c0], R42 ;  /* 0x0001c02a01007387 */ /* 0x0003e20000100a00 */
[----:B------:R-:W-:Y:S02]  /*4270*/  IMAD R11, R51, c[0x0][0x190], RZ ;  /* 0x00006400330b7a24 */ /* 0x000fe400078e02ff */
[C---:B------:R-:W-:Y:S01]  /*4280*/  IMAD R51, R137.reuse, 0xe, RZ ;  /* 0x0000000e89337824 */ /* 0x040fe200078e02ff */
[----:B------:R2:W-:Y:S01]  /*4290*/  STL.64 [R1+0x268], R12 ;  /* 0x0002680c01007387 */ /* 0x0005e20000100a00 */
[----:B------:R-:W-:Y:S01]  /*42a0*/  IMAD R49, R137, 0x12, RZ ;  /* 0x0000001289317824 */ /* 0x000fe200078e02ff */
[----:B-1----:R-:W-:-:S04]  /*42b0*/  LEA R42, P6, R17, R2, 0x2 ;  /* 0x00000002112a7211 */ /* 0x002fc800078c10ff */
[----:B------:R-:W-:Y:S02]  /*42c0*/  LEA.HI.X.SX32 R43, R17, R3, 0x2, P6 ;  /* 0x00000003112b7211 */ /* 0x000fe400030f16ff */
[----:B--2---:R-:W-:-:S03]  /*42d0*/  LEA R12, P3, R18, R2, 0x2 ;  /* 0x00000002120c7211 */ /* 0x004fc600078610ff */
[----:B------:R1:W-:Y:S01]  /*42e0*/  STL.64 [R1+0x330], R42 ;  /* 0x0003302a01007387 */ /* 0x0003e20000100a00 */
[----:B------:R-:W-:Y:S02]  /*42f0*/  LEA.HI.X.SX32 R13, R18, R3, 0x2, P3 ;  /* 0x00000003120d7211 */ /* 0x000fe400018f16ff */
[----:B------:R-:W-:-:S03]  /*4300*/  LEA R14, P3, R20, R2, 0x2 ;  /* 0x00000002140e7211 */ /* 0x000fc600078610ff */
[----:B------:R2:W-:Y:S01]  /*4310*/  STL.64 [R1+0x590], R12 ;  /* 0x0005900c01007387 */ /* 0x0005e20000100a00 */
[-C--:B------:R-:W-:Y:S02]  /*4320*/  LEA.HI.X.SX32 R15, R20, R3.reuse, 0x2, P3 ;  /* 0x00000003140f7211 */ /* 0x080fe400018f16ff */
[CC--:B------:R-:W-:Y:S02]  /*4330*/  LEA R138, P3, R22.reuse, R2.reuse, 0x2 ;  /* 0x00000002168a7211 */ /* 0x0c0fe400078610ff */
[CC--:B-1----:R-:W-:Y:S02]  /*4340*/  LEA R42, P6, R19.reuse, R2.reuse, 0x2 ;  /* 0x00000002132a7211 */ /* 0x0c2fe400078c10ff */
[-C--:B------:R-:W-:Y:S02]  /*4350*/  LEA.HI.X.SX32 R139, R22, R3.reuse, 0x2, P3 ;  /* 0x00000003168b7211 */ /* 0x080fe400018f16ff */
[-C--:B------:R-:W-:Y:S02]  /*4360*/  LEA.HI.X.SX32 R43, R19, R3.reuse, 0x2, P6 ;  /* 0x00000003132b7211 */ /* 0x080fe400030f16ff */
[-C--:B------:R-:W-:Y:S01]  /*4370*/  LEA R196, P6, R21, R2.reuse, 0x2 ;  /* 0x0000000215c47211 */ /* 0x080fe200078c10ff */
[----:B--2---:R-:W-:Y:S01]  /*4380*/  IMAD R12, R53, c[0x0][0x190], RZ ;  /* 0x00006400350c7a24 */ /* 0x004fe200078e02ff */
[CC--:B------:R-:W-:Y:S01]  /*4390*/  LEA R16, P3, R24.reuse, R2.reuse, 0x2 ;  /* 0x0000000218107211 */ /* 0x0c0fe200078610ff */
[----:B------:R1:W-:Y:S01]  /*43a0*/  STL.64 [R1+0x1c8], R42 ;  /* 0x0001c82a01007387 */ /* 0x0003e20000100a00 */
[-C--:B------:R-:W-:Y:S01]  /*43b0*/  LEA.HI.X.SX32 R197, R21, R3.reuse, 0x2, P6 ;  /* 0x0000000315c57211 */ /* 0x080fe200030f16ff */
[----:B------:R-:W-:Y:S01]  /*43c0*/  IMAD R13, R55, c[0x0][0x190], RZ ;  /* 0x00006400370d7a24 */ /* 0x000fe200078e02ff */
[----:B------:R-:W-:Y:S01]  /*43d0*/  LEA R18, P6, R23, R2, 0x2 ;  /* 0x0000000217127211 */ /* 0x000fe200078c10ff */
[----:B------:R2:W-:Y:S01]  /*43e0*/  STL.64 [R1+0x270], R14 ;  /* 0x0002700e01007387 */ /* 0x0005e20000100a00 */
[-C--:B------:R-:W-:Y:S01]  /*43f0*/  LEA.HI.X.SX32 R17, R24, R3.reuse, 0x2, P3 ;  /* 0x0000000318117211 */ /* 0x080fe200018f16ff */
[----:B------:R-:W-:Y:S01]  /*4400*/  IMAD R55, R137, 0x6, RZ ;  /* 0x0000000689377824 */ /* 0x000fe200078e02ff */
[----:B------:R-:W-:Y:S01]  /*4410*/  LEA.HI.X.SX32 R19, R23, R3, 0x2, P6 ;  /* 0x0000000317137211 */ /* 0x000fe200030f16ff */
[----:B------:R-:W-:Y:S01]  /*4420*/  STL.64 [R1+0x6f0], R196 ;  /* 0x0006f0c401007387 */ /* 0x000fe20000100a00 */
[----:B------:R-:W-:-:S03]  /*4430*/  IMAD R53, R137, 0xa, RZ ;  /* 0x0000000a89357824 */ /* 0x000fc600078e02ff */
[----:B------:R-:W-:Y:S01]  /*4440*/  STL.64 [R1+0x6f8], R138 ;  /* 0x0006f88a01007387 */ /* 0x000fe20000100a00 */
[C---:B-1----:R-:W-:Y:S02]  /*4450*/  IMAD R42, R137.reuse, 0x18, RZ ;  /* 0x00000018892a7824 */ /* 0x042fe400078e02ff */
[----:B------:R-:W-:Y:S01]  /*4460*/  IMAD R43, R137, 0x17, RZ ;  /* 0x00000017892b7824 */ /* 0x000fe200078e02ff */
[----:B------:R1:W-:Y:S01]  /*4470*/  STL.64 [R1+0x1d0], R18 ;  /* 0x0001d01201007387 */ /* 0x0003e20000100a00 */
[----:B--2---:R-:W-:Y:S02]  /*4480*/  IMAD R14, R57, c[0x0][0x190], RZ ;  /* 0x00006400390e7a24 */ /* 0x004fe400078e02ff */
[----:B------:R-:W-:Y:S01]  /*4490*/  IMAD R15, R59, c[0x0][0x190], RZ ;  /* 0x000064003b0f7a24 */ /* 0x000fe200078e02ff */
[----:B------:R2:W-:Y:S01]  /*44a0*/  STL.64 [R1+0x280], R16 ;  /* 0x0002801001007387 */ /* 0x0005e20000100a00 */
[C---:B------:R-:W-:Y:S02]  /*44b0*/  IMAD.SHL.U32 R57, R137.reuse, 0x2, RZ ;  /* 0x0000000289397824 */ /* 0x040fe400078e00ff */
        /* <DEDUP_REMOVED lines=8> */
[-C--:B------:R-:W-:Y:S01]  /*4540*/  LEA.HI.X.SX32 R21, R28, R3.reuse, 0x2, P3 ;  /* 0x000000031c157211 */ /* 0x080fe200018f16ff */
[----:B------:R-:W-:Y:S01]  /*4550*/  IMAD.SHL.U32 R28, R137, 0x20, RZ ;  /* 0x00000020891c7824 */ /* 0x000fe200078e00ff */
[CC--:B------:R-:W-:Y:S02]  /*4560*/  LEA R108, P3, R30.reuse, R2.reuse, 0x2 ;  /* 0x000000021e6c7211 */ /* 0x0c0fe400078610ff */
[----:B-1----:R-:W-:Y:S02]  /*4570*/  LEA R18, P6, R27, R2, 0x2 ;  /* 0x000000021b127211 */ /* 0x002fe400078c10ff */
[-C--:B------:R-:W-:Y:S01]  /*4580*/  LEA.HI.X.SX32 R109, R30, R3.reuse, 0x2, P3 ;  /* 0x000000031e6d7211 */ /* 0x080fe200018f16ff */
[----:B------:R-:W-:Y:S01]  /*4590*/  IMAD R30, R137, 0x1e, RZ ;  /* 0x0000001e891e7824 */ /* 0x000fe200078e02ff */
[----:B------:R-:W-:Y:S01]  /*45a0*/  LEA.HI.X.SX32 R19, R27, R3, 0x2, P6 ;  /* 0x000000031b137211 */ /* 0x000fe200030f16ff */
[----:B--2---:R-:W-:-:S02]  /*45b0*/  IMAD R16, R61, c[0x0][0x190], RZ ;  /* 0x000064003d107a24 */ /* 0x004fc400078e02ff */
[----:B------:R-:W-:Y:S02]  /*45c0*/  IMAD R17, R63, c[0x0][0x190], RZ ;  /* 0x000064003f117a24 */ /* 0x000fe400078e02ff */
[----:B------:R1:W-:Y:S01]  /*45d0*/  STL.64 [R1+0x1e0], R18 ;  /* 0x0001e01201007387 */ /* 0x0003e20000100a00 */
[C---:B------:R-:W-:Y:S02]  /*45e0*/  IMAD R61, R137.reuse, 0x6c, RZ ;  /* 0x0000006c893d7824 */ /* 0x040fe400078e02ff */
[----:B------:R-:W-:Y:S01]  /*45f0*/  IMAD R63, R137, 0x74, RZ ;  /* 0x00000074893f7824 */ /* 0x000fe200078e02ff */
[----:B------:R2:W-:Y:S01]  /*4600*/  STL.64 [R1+0x288], R20 ;  /* 0x0002881401007387 */ /* 0x0005e20000100a00 */
[CC--:B-1----:R-:W-:Y:S02]  /*4610*/  LEA R18, P6, R29.reuse, R2.reuse, 0x2 ;  /* 0x000000021d127211 */ /* 0x0c2fe400078c10ff */
[CC--:B--2---:R-:W-:Y:S02]  /*4620*/  LEA R20, P3, R32.reuse, R2.reuse, 0x2 ;  /* 0x0000000220147211 */ /* 0x0c4fe400078610ff */
[-C--:B------:R-:W-:Y:S01]  /*4630*/  LEA.HI.X.SX32 R19, R29, R3.reuse, 0x2, P6 ;  /* 0x000000031d137211 */ /* 0x080fe200030f16ff */
[C---:B------:R-:W-:Y:S01]  /*4640*/  IMAD R29, R137.reuse, 0x1f, RZ ;  /* 0x0000001f891d7824 */ /* 0x040fe200078e02ff */
[-C--:B------:R-:W-:Y:S01]  /*4650*/  LEA.HI.X.SX32 R21, R32, R3.reuse, 0x2, P3 ;  /* 0x0000000320157211 */ /* 0x080fe200018f16ff */
[----:B------:R-:W-:Y:S01]  /*4660*/  IMAD R32, R137, 0xc8, RZ ;  /* 0x000000c889207824 */ /* 0x000fe200078e02ff */
[CC--:B------:R-:W-:Y:S01]  /*4670*/  LEA R22, P6, R31.reuse, R2.reuse, 0x2 ;  /* 0x000000021f167211 */ /* 0x0c0fe200078c10ff */
[----:B------:R1:W-:Y:S03]  /*4680*/  STL.64 [R1+0x368], R18 ;  /* 0x0003681201007387 */ /* 0x0003e60000100a00 */
[----:B------:R-:W-:Y:S01]  /*4690*/  LEA.HI.X.SX32 R23, R31, R3, 0x2, P6 ;  /* 0x000000031f177211 */ /* 0x000fe200030f16ff */
[----:B------:R2:W-:Y:S01]  /*46a0*/  STL.64 [R1+0x290], R20 ;  /* 0x0002901401007387 */ /* 0x0005e20000100a00 */
[----:B------:R-:W-:Y:S01]  /*46b0*/  LEA R138, P6, R33, R2, 0x2 ;  /* 0x00000002218a7211 */ /* 0x000fe200078c10ff */
[----:B------:R-:W-:-:S02]  /*46c0*/  IMAD R31, R137, 0xcc, RZ ;  /* 0x000000cc891f7824 */ /* 0x000fc400078e02ff */
[----:B------:R3:W-:Y:S01]  /*46d0*/  STL.64 [R1+0x1e8], R22 ;  /* 0x0001e81601007387 */ /* 0x0007e20000100a00 */
[-C--:B------:R-:W-:Y:S01]  /*46e0*/  LEA.HI.X.SX32 R139, R33, R3.reuse, 0x2, P6 ;  /* 0x00000003218b7211 */ /* 0x080fe200030f16ff */
[----:B------:R-:W-:Y:S01]  /*46f0*/  IMAD R33, R137, 0x1d, RZ ;  /* 0x0000001d89217824 */ /* 0x000fe200078e02ff */
[-C--:B------:R-:W-:Y:S01]  /*4700*/  LEA R24, P6, R35, R2.reuse, 0x2 ;  /* 0x0000000223187211 */ /* 0x080fe200078c10ff */
[----:B-1----:R-:W-:Y:S02]  /*4710*/  IMAD R18, R65, c[0x0][0x190], RZ ;  /* 0x0000640041127a24 */ /* 0x002fe400078e02ff */
[----:B------:R-:W-:Y:S01]  /*4720*/  IMAD R19, R67, c[0x0][0x190], RZ ;  /* 0x0000640043137a24 */ /* 0x000fe200078e02ff */
[-C--:B------:R-:W-:Y:S01]  /*4730*/  LEA.HI.X.SX32 R25, R35, R3.reuse, 0x2, P6 ;  /* 0x0000000323197211 */ /* 0x080fe200030f16ff */
[C---:B------:R-:W-:Y:S01]  /*4740*/  IMAD R35, R137.reuse, 0x1c, RZ ;  /* 0x0000001c89237824 */ /* 0x040fe200078e02ff */
[CC--:B--2---:R-:W-:Y:S01]  /*4750*/  LEA R20, P3, R34.reuse, R2.reuse, 0x2 ;  /* 0x0000000222147211 */ /* 0x0c4fe200078610ff */
[----:B------:R-:W-:Y:S01]  /*4760*/  IMAD R65, R137, 0x32, RZ ;  /* 0x0000003289417824 */ /* 0x000fe200078e02ff */
[-C--:B------:R-:W-:Y:S01]  /*4770*/  LEA R178, P6, R37, R2.reuse, 0x2 ;  /* 0x0000000225b27211 */ /* 0x080fe200078c10ff */
[C---:B------:R-:W-:Y:S01]  /*4780*/  IMAD R67, R137.reuse, 0xd8, RZ ;  /* 0x000000d889437824 */ /* 0x040fe200078e02ff */
[----:B------:R-:W-:Y:S01]  /*4790*/  LEA.HI.X.SX32 R21, R34, R3, 0x2, P3 ;  /* 0x0000000322157211 */ /* 0x000fe200018f16ff */
[----:B------:R-:W-:Y:S01]  /*47a0*/  IMAD R34, R137, 0xb8, RZ ;  /* 0x000000b889227824 */ /* 0x000fe200078e02ff */
[----:B---3--:R-:W-:-:S02]  /*47b0*/  LEA R22, P3, R36, R2, 0x2 ;  /* 0x0000000224167211 */ /* 0x008fc400078610ff */
[-C--:B------:R-:W-:Y:S01]  /*47c0*/  LEA.HI.X.SX32 R179, R37, R3.reuse, 0x2, P6 ;  /* 0x0000000325b37211 */ /* 0x080fe200030f16ff */
[----:B------:R1:W-:Y:S01]  /*47d0*/  STL.64 [R1+0x5b0], R20 ;  /* 0x0005b01401007387 */ /* 0x0003e20000100a00 */
[-C--:B------:R-:W-:Y:S01]  /*47e0*/  LEA.HI.X.SX32 R23, R36, R3.reuse, 0x2, P3 ;  /* 0x0000000324177211 */ /* 0x080fe200018f16ff */
[----:B------:R-:W-:Y:S01]  /*47f0*/  IMAD R37, R137, 0x1b, RZ ;  /* 0x0000001b89257824 */ /* 0x000fe200078e02ff */
[----:B------:R-:W-:Y:S01]  /*4800*/  LEA R26, P6, R39, R2, 0x2 ;  /* 0x00000002271a7211 */ /* 0x000fe200078c10ff */
[----:B------:R-:W-:Y:S02]  /*4810*/  IMAD R36, R137, 0xa8, RZ ;  /* 0x000000a889247824 */ /* 0x000fe400078e02ff */
[----:B------:R2:W-:Y:S01]  /*4820*/  STL.64 [R1+0x2a0], R22 ;  /* 0x0002a01601007387 */ /* 0x0005e20000100a00 */
[----:B------:R-:W-:Y:S01]  /*4830*/  LEA.HI.X.SX32 R27, R39, R3, 0x2, P6 ;  /* 0x00000003271b7211 */ /* 0x000fe200030f16ff */
[----:B------:R-:W-:Y:S02]  /*4840*/  IMAD R39, R137, 0x1a, RZ ;  /* 0x0000001a89277824 */ /* 0x000fe400078e02ff */
[----:B------:R3:W-:Y:S01]  /*4850*/  STL.64 [R1+0x1f0], R24 ;  /* 0x0001f01801007387 */ /* 0x0007e20000100a00 */
[----:B-1----:R-:W-:-:S02]  /*4860*/  IMAD R20, R69, c[0x0][0x190], RZ ;  /* 0x0000640045147a24 */ /* 0x002fc400078e02ff */
[----:B------:R-:W-:Y:S02]  /*4870*/  IMAD R21, R71, c[0x0][0x190], RZ ;  /* 0x0000640047157a24 */ /* 0x000fe400078e02ff */
[C---:B------:R-:W-:Y:S01]  /*4880*/  IMAD R71, R137.reuse, 0x11, RZ ;  /* 0x0000001189477824 */ /* 0x040fe200078e02ff */
[----:B--2---:R-:W-:Y:S01]  /*4890*/  LEA R22, P3, R38, R2, 0x2 ;  /* 0x0000000226167211 */ /* 0x004fe200078610ff */
[----:B------:R-:W-:-:S03]  /*48a0*/  IMAD R69, R137, 0x35, RZ ;  /* 0x0000003589457824 */ /* 0x000fc600078e02ff */
[----:B------:R-:W-:Y:S01]  /*48b0*/  LEA.HI.X.SX32 R23, R38, R3, 0x2, P3 ;  /* 0x0000000326177211 */ /* 0x000fe200018f16ff */
[----:B------:R-:W-:Y:S01]  /*48c0*/  IMAD R38, R137, 0x98, RZ ;  /* 0x0000009889267824 */ /* 0x000fe200078e02ff */
[----:B---3--:R-:W-:-:S03]  /*48d0*/  LEA R24, P3, R40, R2, 0x2 ;  /* 0x0000000228187211 */ /* 0x008fc600078610ff */
[----:B------:R1:W-:Y:S01]  /*48e0*/  STL.64 [R1+0x5b8], R22 ;  /* 0x0005b81601007387 */ /* 0x0003e20000100a00 */
[----:B------:R-:W-:Y:S01]  /*48f0*/  LEA.HI.X.SX32 R25, R40, R3, 0x2, P3 ;  /* 0x0000000328197211 */ /* 0x000fe200018f16ff */
[----:B------:R-:W-:Y:S02]  /*4900*/  IMAD R40, R137, 0x88, RZ ;  /* 0x0000008889287824 */ /* 0x000fe400078e02ff */
[----:B------:R2:W-:Y:S04]  /*4910*/  STL.64 [R1+0x200], R26 ;  /* 0x0002001a01007387 */ /* 0x0005e80000100a00 */
[----:B------:R3:W-:Y:S01]  /*4920*/  STL.64 [R1+0x2a8], R24 ;  /* 0x0002a81801007387 */ /* 0x0007e20000100a00 */
[----:B-1----:R-:W-:Y:S02]  /*4930*/  IMAD R23, R75, c[0x0][0x190], RZ ;  /* 0x000064004b177a24 */ /* 0x002fe400078e02ff */
[----:B------:R-:W-:Y:S01]  /*4940*/  IMAD R22, R73, c[0x0][0x190], RZ ;  /* 0x0000640049167a24 */ /* 0x000fe200078e02ff */
[----:B--2---:R-:W-:Y:S01]  /*4950*/  LEA R26, P6, R41, R2, 0x2 ;  /* 0x00000002291a7211 */ /* 0x004fe200078c10ff */
[----:B------:R-:W-:-:S02]  /*4960*/  IMAD R75, R137, 0xec, RZ ;  /* 0x000000ec894b7824 */ /* 0x000fc400078e02ff */
[----:B------:R-:W-:Y:S01]  /*4970*/  IMAD R73, R137, 0xe8, RZ ;  /* 0x000000e889497824 */ /* 0x000fe200078e02ff */
[----:B---3--:R-:W-:Y:S02]  /*4980*/  LEA R24, P3, R7, R2, 0x2 ;  /* 0x0000000207187211 */ /* 0x008fe400078610ff */
[-C--:B------:R-:W-:Y:S01]  /*4990*/  LEA.HI.X.SX32 R27, R41, R3.reuse, 0x2, P6 ;  /* 0x00000003291b7211 */ /* 0x080fe200030f16ff */
[----:B------:R-:W-:Y:S01]  /*49a0*/  IMAD R41, R137, 0x19, RZ ;  /* 0x0000001989297824 */ /* 0x000fe200078e02ff */
[----:B------:R-:W-:Y:S01]  /*49b0*/  LEA.HI.X.SX32 R25, R7, R3, 0x2, P3 ;  /* 0x0000000307197211 */ /* 0x000fe200018f16ff */
[----:B------:R-:W-:Y:S02]  /*49c0*/  IMAD R7, R77, c[0x0][0x190], RZ ;  /* 0x000064004d077a24 */ /* 0x000fe400078e02ff */
[----:B------:R1:W-:Y:S01]  /*49d0*/  STL.64 [R1+0x540], R26 ;  /* 0x0005401a01007387 */ /* 0x0003e20000100a00 */
[----:B------:R-:W-:-:S03]  /*49e0*/  IMAD R77, R137, 0xd, RZ ;  /* 0x0000000d894d7824 */ /* 0x000fc600078e02ff */
[----:B------:R2:W-:Y:S01]  /*49f0*/  STL.64 [R1+0x5c0], R24 ;  /* 0x0005c01801007387 */ /* 0x0005e20000100a00 */
[CC--:B-1----:R-:W-:Y:S02]  /*4a00*/  LEA R26, P6, R8.reuse, R2.reuse, 0x2 ;  /* 0x00000002081a7211 */ /* 0x0c2fe400078c10ff */
[-C--:B--2---:R-:W-:Y:S02]  /*4a10*/  LEA R24, P3, R9, R2.reuse, 0x2 ;  /* 0x0000000209187211 */ /* 0x084fe400078610ff */
[-C--:B------:R-:W-:Y:S01]  /*4a20*/  LEA.HI.X.SX32 R27, R8, R3.reuse, 0x2, P6 ;  /* 0x00000003081b7211 */ /* 0x080fe200030f16ff */
[----:B------:R-:W-:Y:S01]  /*4a30*/  IMAD R8, R79, c[0x0][0x190], RZ ;  /* 0x000064004f087a24 */ /* 0x000fe200078e02ff */
[----:B------:R-:W-:Y:S01]  /*4a40*/  LEA.HI.X.SX32 R25, R9, R3, 0x2, P3 ;  /* 0x0000000309197211 */ /* 0x000fe200018f16ff */
[----:B------:R-:W-:Y:S01]  /*4a50*/  IMAD R9, R81, c[0x0][0x190], RZ ;  /* 0x0000640051097a24 */ /* 0x000fe200078e02ff */
[----:B------:R-:W-:Y:S01]  /*4a60*/  LEA R198, P6, R10, R2, 0x2 ;  /* 0x000000020ac67211 */ /* 0x000fe200078c10ff */
[----:B------:R1:W-:Y:S01]  /*4a70*/  STL.64 [R1+0x208], R26 ;  /* 0x0002081a01007387 */ /* 0x0003e20000100a00 */
[----:B------:R-:W-:-:S02]  /*4a80*/  IMAD R81, R137, 0x9, RZ ;  /* 0x0000000989517824 */ /* 0x000fc400078e02ff */
[-C--:B------:R-:W-:Y:S01]  /*4a90*/  LEA.HI.X.SX32 R199, R10, R3.reuse, 0x2, P6 ;  /* 0x000000030ac77211 */ /* 0x080fe200030f16ff */
[----:B------:R2:W-:Y:S01]  /*4aa0*/  STL.64 [R1+0x2b0], R24 ;  /* 0x0002b01801007387 */ /* 0x0005e20000100a00 */
[----:B------:R-:W-:Y:S02]  /*4ab0*/  IMAD R10, R83, c[0x0][0x190], RZ ;  /* 0x00006400530a7a24 */ /* 0x000fe400078e02ff */
[C---:B------:R-:W-:Y:S02]  /*4ac0*/  IMAD R79, R137.reuse, 0xb, RZ ;  /* 0x0000000b894f7824 */ /* 0x040fe400078e02ff */
[----:B------:R-:W-:Y:S01]  /*4ad0*/  IMAD R83, R137, 0xfc, RZ ;  /* 0x000000fc89537824 */ /* 0x000fe200078e02ff */
[CC--:B-1----:R-:W-:Y:S02]  /*4ae0*/  LEA R26, P3, R11.reuse, R2.reuse, 0x2 ;  /* 0x000000020b1a7211 */ /* 0x0c2fe400078610ff */
[C---:B--2---:R-:W-:Y:S02]  /*4af0*/  LEA R24, P6, R12.reuse, R2, 0x2 ;  /* 0x000000020c187211 */ /* 0x044fe400078c10ff */
[-C--:B------:R-:W-:Y:S01]  /*4b00*/  LEA.HI.X.SX32 R27, R11, R3.reuse, 0x2, P3 ;  /* 0x000000030b1b7211 */ /* 0x080fe200018f16ff */
[----:B------:R-:W-:Y:S01]  /*4b10*/  IMAD R11, R85, c[0x0][0x190], RZ ;  /* 0x00006400550b7a24 */ /* 0x000fe200078e02ff */
[----:B------:R-:W-:Y:S01]  /*4b20*/  LEA.HI.X.SX32 R25, R12, R3, 0x2, P6 ;  /* 0x000000030c197211 */ /* 0x000fe200030f16ff */
[----:B------:R-:W-:-:S02]  /*4b30*/  IMAD R85, R137, 0x3d, RZ ;  /* 0x0000003d89557824 */ /* 0x000fc400078e02ff */
[----:B------:R1:W-:Y:S04]  /*4b40*/  STL.64 [R1+0x5c8], R26 ;  /* 0x0005c81a01007387 */ /* 0x0003e80000100a00 */
[----:B------:R2:W-:Y:S01]  /*4b50*/  STL.64 [R1+0x210], R24 ;  /* 0x0002101801007387 */ /* 0x0005e20000100a00 */
[CC--:B-1----:R-:W-:Y:S02]  /*4b60*/  LEA R26, P3, R13.reuse, R2.reuse, 0x2 ;  /* 0x000000020d1a7211 */ /* 0x0c2fe400078610ff */
[C---:B--2---:R-:W-:Y:S02]  /*4b70*/  LEA R24, P6, R14.reuse, R2, 0x2 ;  /* 0x000000020e187211 */ /* 0x044fe400078c10ff */
[-C--:B------:R-:W-:Y:S02]  /*4b80*/  LEA.HI.X.SX32 R27, R13, R3.reuse, 0x2, P3 ;  /* 0x000000030d1b7211 */ /* 0x080fe400018f16ff */
[----:B------:R-:W-:-:S03]  /*4b90*/  LEA.HI.X.SX32 R25, R14, R3, 0x2, P6 ;  /* 0x000000030e197211 */ /* 0x000fc600030f16ff */
[----:B------:R1:W-:Y:S04]  /*4ba0*/  STL.64 [R1+0x2c0], R26 ;  /* 0x0002c01a01007387 */ /* 0x0003e80000100a00 */
[----:B------:R2:W-:Y:S01]  /*4bb0*/  STL.64 [R1+0x550], R24 ;  /* 0x0005501801007387 */ /* 0x0005e20000100a00 */
[CC--:B-1----:R-:W-:Y:S02]  /*4bc0*/  LEA R26, P3, R15.reuse, R2.reuse, 0x2 ;  /* 0x000000020f1a7211 */ /* 0x0c2fe400078610ff */
[C---:B--2---:R-:W-:Y:S02]  /*4bd0*/  LEA R24, P6, R16.reuse, R2, 0x2 ;  /* 0x0000000210187211 */ /* 0x044fe400078c10ff */
[-C--:B------:R-:W-:Y:S02]  /*4be0*/  LEA.HI.X.SX32 R27, R15, R3.reuse, 0x2, P3 ;  /* 0x000000030f1b7211 */ /* 0x080fe400018f16ff */
[----:B------:R-:W-:-:S02]  /*4bf0*/  LEA.HI.X.SX32 R25, R16, R3, 0x2, P6 ;  /* 0x0000000310197211 */ /* 0x000fc400030f16ff */
[CC--:B------:R-:W-:Y:S01]  /*4c00*/  LEA R12, P3, R17.reuse, R2.reuse, 0x2 ;  /* 0x00000002110c7211 */ /* 0x0c0fe200078610ff */
[----:B------:R1:W-:Y:S03]  /*4c10*/  STL.64 [R1+0x5d0], R26 ;  /* 0x0005d01a01007387 */ /* 0x0003e60000100a00 */
[----:B------:R-:W-:Y:S01]  /*4c20*/  LEA.HI.X.SX32 R13, R17, R3, 0x2, P3 ;  /* 0x00000003110d7211 */ /* 0x000fe200018f16ff */
[----:B------:R2:W-:Y:S01]  /*4c30*/  STL.64 [R1+0x220], R24 ;  /* 0x0002201801007387 */ /* 0x0005e20000100a00 */
[----:B------:R-:W-:-:S03]  /*4c40*/  LEA R14, P3, R19, R2, 0x2 ;  /* 0x00000002130e7211 */ /* 0x000fc600078610ff */
[----:B------:R3:W-:Y:S01]  /*4c50*/  STL.64 [R1+0x2c8], R12 ;  /* 0x0002c80c01007387 */ /* 0x0007e20000100a00 */
[----:B------:R-:W-:Y:S01]  /*4c60*/  LEA.HI.X.SX32 R15, R19, R3, 0x2, P3 ;  /* 0x00000003130f7211 */ /* 0x000fe200018f16ff */
[----:B-1----:R-:W-:-:S04]  /*4c70*/  IMAD R27, R137, 0x21, RZ ;  /* 0x00000021891b7824 */ /* 0x002fc800078e02ff */
[----:B------:R1:W-:Y:S01]  /*4c80*/  STL.64 [R1+0x5d8], R14 ;  /* 0x0005d80e01007387 */ /* 0x0003e20000100a00 */
[----:B------:R-:W-:Y:S01]  /*4c90*/  IMAD R26, R137, 0x22, RZ ;  /* 0x00000022891a7824 */ /* 0x000fe200078e02ff */
[----:B--2---:R-:W-:-:S04]  /*4ca0*/  LEA R24, P6, R18, R2, 0x2 ;  /* 0x0000000212187211 */ /* 0x004fc800078c10ff */
[-C--:B------:R-:W-:Y:S01]  /*4cb0*/  LEA.HI.X.SX32 R25, R18, R3.reuse, 0x2, P6 ;  /* 0x0000000312197211 */ /* 0x080fe200030f16ff */
[----:B---3--:R-:W-:Y:S01]  /*4cc0*/  IMAD R12, R87, c[0x0][0x190], RZ ;  /* 0x00006400570c7a24 */ /* 0x008fe200078e02ff */
[CC--:B------:R-:W-:Y:S01]  /*4cd0*/  LEA R16, P6, R20.reuse, R2.reuse, 0x2 ;  /* 0x0000000214107211 */ /* 0x0c0fe200078c10ff */
[----:B------:R-:W-:Y:S02]  /*4ce0*/  IMAD R13, R89, c[0x0][0x190], RZ ;  /* 0x00006400590d7a24 */ /* 0x000fe400078e02ff */
[----:B------:R2:W-:Y:S01]  /*4cf0*/  STL.64 [R1+0x558], R24 ;  /* 0x0005581801007387 */ /* 0x0005e20000100a00 */
[-C--:B------:R-:W-:Y:S01]  /*4d00*/  LEA.HI.X.SX32 R17, R20, R3.reuse, 0x2, P6 ;  /* 0x0000000314117211 */ /* 0x080fe200030f16ff */
[----:B------:R-:W-:Y:S01]  /*4d10*/  IMAD R87, R137, 0x5, RZ ;  /* 0x0000000589577824 */ /* 0x000fe200078e02ff */
[-C--:B-1----:R-:W-:Y:S01]  /*4d20*/  LEA R14, P3, R21, R2.reuse, 0x2 ;  /* 0x00000002150e7211 */ /* 0x082fe200078610ff */
[----:B------:R-:W-:Y:S01]  /*4d30*/  IMAD R20, R137, 0x28, RZ ;  /* 0x0000002889147824 */ /* 0x000fe200078e02ff */
[CC--:B------:R-:W-:Y:S01]  /*4d40*/  LEA R106, P6, R22.reuse, R2.reuse, 0x2 ;  /* 0x00000002166a7211 */ /* 0x0c0fe200078c10ff */
[----:B------:R1:W-:Y:S01]  /*4d50*/  STL.64 [R1+0x228], R16 ;  /* 0x0002281001007387 */ /* 0x0003e20000100a00 */
[-C--:B------:R-:W-:Y:S01]  /*4d60*/  LEA.HI.X.SX32 R15, R21, R3.reuse, 0x2, P3 ;  /* 0x00000003150f7211 */ /* 0x080fe200018f16ff */
[C---:B------:R-:W-:Y:S01]  /*4d70*/  IMAD R21, R137.reuse, 0x27, RZ ;  /* 0x0000002789157824 */ /* 0x040fe200078e02ff */
[----:B------:R-:W-:Y:S01]  /*4d80*/  LEA.HI.X.SX32 R107, R22, R3, 0x2, P6 ;  /* 0x00000003166b7211 */ /* 0x000fe200030f16ff */
[----:B------:R-:W-:Y:S01]  /*4d90*/  IMAD R22, R137, 0x26, RZ ;  /* 0x0000002689167824 */ /* 0x000fe200078e02ff */
[----:B------:R-:W-:Y:S01]  /*4da0*/  LEA R18, P6, R7, R2, 0x2 ;  /* 0x0000000207127211 */ /* 0x000fe200078c10ff */
[----:B------:R3:W-:Y:S01]  /*4db0*/  STL.64 [R1+0x2d0], R14 ;  /* 0x0002d00e01007387 */ /* 0x0007e20000100a00 */
[----:B--2---:R-:W-:-:S02]  /*4dc0*/  IMAD R24, R137, 0x24, RZ ;  /* 0x0000002489187824 */ /* 0x004fc400078e02ff */
[-C--:B------:R-:W-:Y:S01]  /*4dd0*/  LEA.HI.X.SX32 R19, R7, R3.reuse, 0x2, P6 ;  /* 0x0000000307137211 */ /* 0x080fe200030f16ff */
[----:B------:R-:W-:Y:S01]  /*4de0*/  IMAD R7, R91, c[0x0][0x190], RZ ;  /* 0x000064005b077a24 */ /* 0x000fe200078e02ff */
[-C--:B------:R-:W-:Y:S01]  /*4df0*/  LEA R194, P6, R9, R2.reuse, 0x2 ;  /* 0x0000000209c27211 */ /* 0x080fe200078c10ff */
[----:B------:R-:W-:Y:S01]  /*4e00*/  IMAD R91, R137, 0x3, RZ ;  /* 0x00000003895b7824 */ /* 0x000fe200078e02ff */
[----:B-1----:R-:W-:Y:S01]  /*4e10*/  LEA R16, P3, R23, R2, 0x2 ;  /* 0x0000000217107211 */ /* 0x002fe200078610ff */
[----:B------:R-:W-:Y:S01]  /*4e20*/  IMAD R25, R137, 0x23, RZ ;  /* 0x0000002389197824 */ /* 0x000fe200078e02ff */
[-C--:B------:R-:W-:Y:S01]  /*4e30*/  LEA.HI.X.SX32 R195, R9, R3.reuse, 0x2, P6 ;  /* 0x0000000309c37211 */ /* 0x080fe200030f16ff */
[----:B------:R-:W-:Y:S01]  /*4e40*/  IMAD R89, R137, 0x3f, RZ ;  /* 0x0000003f89597824 */ /* 0x000fe200078e02ff */
[----:B------:R-:W-:Y:S01]  /*4e50*/  LEA.HI.X.SX32 R17, R23, R3, 0x2, P3 ;  /* 0x0000000317117211 */ /* 0x000fe200018f16ff */
[----:B---3--:R-:W-:Y:S02]  /*4e60*/  IMAD R14, R46, c[0x0][0x190], RZ ;  /* 0x000064002e0e7a24 */ /* 0x008fe400078e02ff */
[----:B------:R-:W-:-:S02]  /*4e70*/  IMAD R15, R48, c[0x0][0x190], RZ ;  /* 0x00006400300f7a24 */ /* 0x000fc400078e02ff */
[----:B------:R1:W-:Y:S01]  /*4e80*/  STL.64 [R1+0x5e0], R16 ;  /* 0x0005e01001007387 */ /* 0x0003e20000100a00 */
[C---:B------:R-:W-:Y:S02]  /*4e90*/  IMAD R46, R137.reuse, 0x14, RZ ;  /* 0x00000014892e7824 */ /* 0x040fe400078e02ff */
[C---:B------:R-:W-:Y:S01]  /*4ea0*/  IMAD.SHL.U32 R48, R137.reuse, 0x10, RZ ;  /* 0x0000001089307824 */ /* 0x040fe200078e00ff */
[----:B------:R2:W-:Y:S01]  /*4eb0*/  STL.64 [R1+0x230], R18 ;  /* 0x0002301201007387 */ /* 0x0005e20000100a00 */
[----:B------:R-:W-:Y:S01]  /*4ec0*/  IMAD R23, R137, 0x25, RZ ;  /* 0x0000002589177824 */ /* 0x000fe200078e02ff */
[----:B-1----:R-:W-:-:S04]  /*4ed0*/  LEA R16, P3, R8, R2, 0x2 ;  /* 0x0000000208107211 */ /* 0x002fc800078610ff */
[----:B------:R-:W-:Y:S02]  /*4ee0*/  LEA.HI.X.SX32 R17, R8, R3, 0x2, P3 ;  /* 0x0000000308117211 */ /* 0x000fe400018f16ff */
[----:B------:R-:W-:-:S03]  /*4ef0*/  LEA R196, P3, R10, R2, 0x2 ;  /* 0x000000020ac47211 */ /* 0x000fc600078610ff */
[----:B------:R1:W-:Y:S01]  /*4f00*/  STL.64 [R1+0x2e8], R16 ;  /* 0x0002e81001007387 */ /* 0x0003e20000100a00 */
[----:B------:R-:W-:Y:S02]  /*4f10*/  LEA.HI.X.SX32 R197, R10, R3, 0x2, P3 ;  /* 0x000000030ac57211 */ /* 0x000fe400018f16ff */
[----:B--2---:R-:W-:-:S04]  /*4f20*/  LEA R18, P3, R12, R2, 0x2 ;  /* 0x000000020c127211 */ /* 0x004fc800078610ff */
[-C--:B------:R-:W-:Y:S01]  /*4f30*/  LEA.HI.X.SX32 R19, R12, R3.reuse, 0x2, P3 ;  /* 0x000000030c137211 */ /* 0x080fe200018f16ff */
[----:B------:R-:W-:Y:S01]  /*4f40*/  IMAD R12, R137, 0x30, RZ ;  /* 0x00000030890c7824 */ /* 0x000fe200078e02ff */
[CC--:B------:R-:W-:Y:S02]  /*4f50*/  LEA R8, P3, R14.reuse, R2.reuse, 0x2 ;  /* 0x000000020e087211 */ /* 0x0c0fe400078610ff */
[----:B-1----:R-:W-:Y:S02]  /*4f60*/  LEA R16, P6, R11, R2, 0x2 ;  /* 0x000000020b107211 */ /* 0x002fe400078c10ff */
[-C--:B------:R-:W-:Y:S01]  /*4f70*/  LEA.HI.X.SX32 R9, R14, R3.reuse, 0x2, P3 ;  /* 0x000000030e097211 */ /* 0x080fe200018f16ff */
[----:B------:R-:W-:Y:S01]  /*4f80*/  IMAD R14, R137, 0x2e, RZ ;  /* 0x0000002e890e7824 */ /* 0x000fe200078e02ff */
[----:B------:R-:W-:-:S05]  /*4f90*/  LEA.HI.X.SX32 R17, R11, R3, 0x2, P6 ;  /* 0x000000030b117211 */ /* 0x000fca00030f16ff */
[----:B------:R1:W-:Y:S04]  /*4fa0*/  STL.64 [R1+0x240], R16 ;  /* 0x0002401001007387 */ /* 0x0003e80000100a00 */
[----:B------:R2:W-:Y:S04]  /*4fb0*/  STL.64 [R1+0x2f0], R18 ;  /* 0x0002f01201007387 */ /* 0x0005e80000100a00 */
[----:B------:R3:W-:Y:S01]  /*4fc0*/  STL.64 [R1+0x5f0], R8 ;  /* 0x0005f00801007387 */ /* 0x0007e20000100a00 */
[----:B-1----:R-:W-:-:S04]  /*4fd0*/  LEA R16, P6, R13, R2, 0x2 ;  /* 0x000000020d107211 */ /* 0x002fc800078c10ff */
[-C--:B------:R-:W-:Y:S01]  /*4fe0*/  LEA.HI.X.SX32 R17, R13, R3.reuse, 0x2, P6 ;  /* 0x000000030d117211 */ /* 0x080fe200030f16ff */
[----:B--2---:R-:W-:Y:S01]  /*4ff0*/  IMAD R19, R137, 0x29, RZ ;  /* 0x0000002989137824 */ /* 0x004fe200078e02ff */
[-C--:B------:R-:W-:Y:S01]  /*5000*/  LEA R10, P6, R15, R2.reuse, 0x2 ;  /* 0x000000020f0a7211 */ /* 0x080fe200078c10ff */
[----:B------:R-:W-:Y:S01]  /*5010*/  IMAD R18, R137, 0x2a, RZ ;  /* 0x0000002a89127824 */ /* 0x000fe200078e02ff */
[----:B---3--:R-:W-:Y:S01]  /*5020*/  LEA R8, P3, R7, R2, 0x2 ;  /* 0x0000000207087211 */ /* 0x008fe200078610ff */
[----:B------:R1:W-:Y:S01]  /*5030*/  STL.64 [R1+0x570], R16 ;  /* 0x0005701001007387 */ /* 0x0003e20000100a00 */
[-C--:B------:R-:W-:Y:S01]  /*5040*/  LEA.HI.X.SX32 R11, R15, R3.reuse, 0x2, P6 ;  /* 0x000000030f0b7211 */ /* 0x080fe200030f16ff */
[----:B------:R-:W-:Y:S01]  /*5050*/  IMAD R15, R137, 0x2d, RZ ;  /* 0x0000002d890f7824 */ /* 0x000fe200078e02ff */
[----:B------:R-:W-:Y:S01]  /*5060*/  LEA.HI.X.SX32 R9, R7, R3, 0x2, P3 ;  /* 0x0000000307097211 */ /* 0x000fe200018f16ff */
[C---:B------:R-:W-:Y:S01]  /*5070*/  IMAD R7, R137.reuse, 0x50, RZ ;  /* 0x0000005089077824 */ /* 0x040fe200078e02ff */
[----:B------:R-:W-:Y:S01]  /*5080*/  ISETP.NE.U32.AND P3, PT, R4, RZ, PT ;  /* 0x000000ff0400720c */ /* 0x000fe20003f65070 */
[----:B------:R2:W-:Y:S01]  /*5090*/  STL.64 [R1+0x248], R10 ;  /* 0x0002480a01007387 */ /* 0x0005e20000100a00 */
[----:B------:R-:W-:-:S02]  /*50a0*/  IMAD R4, R137, 0x48, RZ ;  /* 0x0000004889047824 */ /* 0x000fc400078e02ff */
[C---:B------:R-:W-:Y:S01]  /*50b0*/  IMAD R13, R137.reuse, 0x2f, RZ ;  /* 0x0000002f890d7824 */ /* 0x040fe200078e02ff */
[----:B------:R3:W-:Y:S01]  /*50c0*/  STL.64 [R1+0x308], R8 ;  /* 0x0003080801007387 */ /* 0x0007e20000100a00 */
[C---:B-1----:R-:W-:Y:S02]  /*50d0*/  IMAD R16, R137.reuse, 0x2c, RZ ;  /* 0x0000002c89107824 */ /* 0x042fe400078e02ff */
[----:B------:R-:W-:Y:S01]  /*50e0*/  IMAD R17, R137, 0x2b, RZ ;  /* 0x0000002b89117824 */ /* 0x000fe200078e02ff */
[-C--:B--2---:R-:W-:Y:S02]  /*50f0*/  LEA R10, P1, R5, R2.reuse, 0x2 ;  /* 0x00000002050a7211 */ /* 0x084fe400078210ff */
[C---:B---3--:R-:W-:Y:S01]  /*5100*/  LEA R8, P6, R6.reuse, R2, 0x2 ;  /* 0x0000000206087211 */ /* 0x048fe200078c10ff */
[----:B------:R-:W-:Y:S01]  /*5110*/  IMAD R2, R137, 0x3c, RZ ;  /* 0x0000003c89027824 */ /* 0x000fe200078e02ff */
[-C--:B------:R-:W-:Y:S01]  /*5120*/  LEA.HI.X.SX32 R11, R5, R3.reuse, 0x2, P1 ;  /* 0x00000003050b7211 */ /* 0x080fe200008f16ff */
[C---:B------:R-:W-:Y:S01]  /*5130*/  IMAD R5, R137.reuse, 0x38, RZ ;  /* 0x0000003889057824 */ /* 0x040fe200078e02ff */
[----:B------:R-:W-:Y:S01]  /*5140*/  LEA.HI.X.SX32 R9, R6, R3, 0x2, P6 ;  /* 0x0000000306097211 */ /* 0x000fe200030f16ff */
[----:B------:R-:W-:Y:S01]  /*5150*/  IMAD R3, R137, 0x44, RZ ;  /* 0x0000004489037824 */ /* 0x000fe200078e02ff */
[----:B------:R-:W-:Y:S01]  /*5160*/  ISETP.GE.AND P6, PT, R99, RZ, PT ;  /* 0x000000ff6300720c */ /* 0x000fe20003fc6270 */
[----:B------:R1:W-:Y:S01]  /*5170*/  STL.64 [R1+0x578], R10 ;  /* 0x0005780a01007387 */ /* 0x0003e20000100a00 */
[----:B------:R-:W-:Y:S01]  /*5180*/  ISETP.NE.AND P1, PT, RZ, c[0x0][0x178], PT ;  /* 0x00005e00ff007a0c */ /* 0x000fe20003f25270 */
[----:B------:R-:W-:-:S02]  /*5190*/  IMAD R6, R137, 0x4c, RZ ;  /* 0x0000004c89067824 */ /* 0x000fc400078e02ff */
[----:B------:R2:W-:Y:S08]  /*51a0*/  STL.64 [R1+0x5f8], R8 ;  /* 0x0005f80801007387 */ /* 0x0005f00000100a00 */
[----:B------:R-:W-:Y:S02]  /*51b0*/  @!P6 IMAD.MOV R56, RZ, RZ, -R56 ;  /* 0x000000ffff38e224 */ /* 0x000fe400078e0a38 */
[----:B------:R-:W-:Y:S01]  /*51c0*/  @!P1 LOP3.LUT R56, RZ, c[0x0][0x178], RZ, 0x33, !PT ;  /* 0x00005e00ff389a12 */ /* 0x000fe200078e33ff */
[----:B-1----:R-:W-:-:S02]  /*51d0*/  IMAD R11, R137, 0x34, RZ ;  /* 0x00000034890b7824 */ /* 0x002fc400078e02ff */
[C---:B--2---:R-:W-:Y:S02]  /*51e0*/  IMAD R8, R137.reuse, 0x54, RZ ;  /* 0x0000005489087824 */ /* 0x044fe400078e02ff */
[----:B------:R-:W-:Y:S02]  /*51f0*/  IMAD R56, R56, c[0x0][0x184], RZ ;  /* 0x0000610038387a24 */ /* 0x000fe400078e02ff */
[C---:B------:R-:W-:Y:S02]  /*5200*/  IMAD R9, R137.reuse, 0x58, RZ ;  /* 0x0000005889097824 */ /* 0x040fe400078e02ff */
[----:B------:R-:W-:Y:S01]  /*5210*/  IMAD R10, R137, 0x5c, RZ ;  /* 0x0000005c890a7824 */ /* 0x000fe200078e02ff */
[----:B------:R-:W-:-:S04]  /*5220*/  LEA R206, P1, R56, c[0x0][0x160], 0x2 ;  /* 0x0000580038ce7a11 */ /* 0x000fc800078210ff */
[----:B------:R-:W-:Y:S02]  /*5230*/  LEA.HI.X.SX32 R207, R56, c[0x0][0x164], 0x2, P1 ;  /* 0x0000590038cf7a11 */ /* 0x000fe400008f16ff */
[-C--:B------:R-:W-:Y:S02]  /*5240*/  LEA R56, P1, R137, R206.reuse, 0x3 ;  /* 0x000000ce89387211 */ /* 0x080fe400078218ff */
[-C--:B------:R-:W-:Y:S02]  /*5250*/  IADD3 R148, P6, R50, R206.reuse, RZ ;  /* 0x000000ce32947210 */ /* 0x080fe40007fde0ff */
[-C--:B------:R-:W-:Y:S02]  /*5260*/  LEA.HI.X.SX32 R57, R57, R207.reuse, 0x2, P1 ;  /* 0x000000cf39397211 */ /* 0x080fe400008f16ff */
[----:B------:R-:W-:Y:S02]  /*5270*/  LEA.HI.X.SX32 R149, R91, R207, 0x2, P6 ;  /* 0x000000cf5b957211 */ /* 0x000fe400030f16ff */
[-C--:B------:R-:W-:Y:S01]  /*5280*/  IADD3 R120, P1, R54, R206.reuse, RZ ;  /* 0x000000ce36787210 */ /* 0x080fe20007f3e0ff */
[----:B------:R1:W-:Y:S01]  /*5290*/  STL.64 [R1+0x6d8], R56 ;  /* 0x0006d83801007387 */ /* 0x0003e20000100a00 */
[----:B------:R-:W-:-:S02]  /*52a0*/  LEA R214, P6, R137, R206, 0x4 ;  /* 0x000000ce89d67211 */ /* 0x000fc400078c20ff */
[-C--:B------:R-:W-:Y:S01]  /*52b0*/  LEA.HI.X.SX32 R121, R137, R207.reuse, 0x2, P1 ;  /* 0x000000cf89797211 */ /* 0x080fe200008f16ff */
[----:B------:R2:W-:Y:S01]  /*52c0*/  STL.64 [R1+0x6e0], R148 ;  /* 0x0006e09401007387 */ /* 0x0005e20000100a00 */
[-C--:B------:R-:W-:Y:S02]  /*52d0*/  LEA.HI.X.SX32 R215, R54, R207.reuse, 0x2, P6 ;  /* 0x000000cf36d77211 */ /* 0x080fe400030f16ff */
[-C--:B------:R-:W-:Y:S02]  /*52e0*/  IADD3 R118, P1, R46, R206.reuse, RZ ;  /* 0x000000ce2e767210 */ /* 0x080fe40007f3e0ff */
[-C--:B------:R-:W-:Y:S02]  /*52f0*/  IADD3 R54, P6, R42, R206.reuse, RZ ;  /* 0x000000ce2a367210 */ /* 0x080fe40007fde0ff */
[-C--:B------:R-:W-:Y:S01]  /*5300*/  LEA.HI.X.SX32 R119, R87, R207.reuse, 0x2, P1 ;  /* 0x000000cf57777211 */ /* 0x080fe200008f16ff */
[----:B-1----:R-:W-:Y:S01]  /*5310*/  IMAD.MOV.U32 R56, RZ, RZ, R108 ;  /* 0x000000ffff387224 */ /* 0x002fe200078e006c */
[-C--:B------:R-:W-:Y:S01]  /*5320*/  LEA.HI.X.SX32 R55, R55, R207.reuse, 0x2, P6 ;  /* 0x000000cf37377211 */ /* 0x080fe200030f16ff */
[----:B------:R-:W-:Y:S01]  /*5330*/  IMAD.MOV.U32 R57, RZ, RZ, R109 ;  /* 0x000000ffff397224 */ /* 0x000fe200078e006d */
[-C--:B------:R-:W-:Y:S01]  /*5340*/  IADD3 R152, P1, R35, R206.reuse, RZ ;  /* 0x000000ce23987210 */ /* 0x080fe20007f3e0ff */
[----:B--2---:R-:W-:Y:S01]  /*5350*/  IMAD.MOV.U32 R148, RZ, RZ, R106 ;  /* 0x000000ffff947224 */ /* 0x004fe200078e006a */
[----:B------:R-:W-:Y:S01]  /*5360*/  LEA R222, P6, R137, R206, 0x5 ;  /* 0x000000ce89de7211 */ /* 0x000fe200078c28ff */
[----:B------:R-:W-:Y:S01]  /*5370*/  IMAD.MOV.U32 R149, RZ, RZ, R107 ;  /* 0x000000ffff957224 */ /* 0x000fe200078e006b */
[----:B------:R-:W-:-:S02]  /*5380*/  LEA.HI.X.SX32 R153, R84, R207, 0x2, P1 ;  /* 0x000000cf54997211 */ /* 0x000fc400008f16ff */
[-C--:B------:R-:W-:Y:S02]  /*5390*/  LEA.HI.X.SX32 R223, R52, R207.reuse, 0x2, P6 ;  /* 0x000000cf34df7211 */ /* 0x080fe400030f16ff */
[-C--:B------:R-:W-:Y:S02]  /*53a0*/  IADD3 R116, P1, R24, R206.reuse, RZ ;  /* 0x000000ce18747210 */ /* 0x080fe40007f3e0ff */
[-C--:B------:R-:W-:Y:S02]  /*53b0*/  IADD3 R52, P6, R20, R206.reuse, RZ ;  /* 0x000000ce14347210 */ /* 0x080fe40007fde0ff */
[-C--:B------:R-:W-:Y:S02]  /*53c0*/  LEA.HI.X.SX32 R117, R81, R207.reuse, 0x2, P1 ;  /* 0x000000cf51757211 */ /* 0x080fe400008f16ff */
[----:B------:R-:W-:Y:S02]  /*53d0*/  LEA.HI.X.SX32 R53, R53, R207, 0x2, P6 ;  /* 0x000000cf35357211 */ /* 0x000fe400030f16ff */
[----:B------:R-:W-:-:S02]  /*53e0*/  IADD3 R156, P1, R16, R206, RZ ;  /* 0x000000ce109c7210 */ /* 0x000fc40007f3e0ff */
[-C--:B------:R-:W-:Y:S02]  /*53f0*/  IADD3 R224, P6, R12, R206.reuse, RZ ;  /* 0x000000ce0ce07210 */ /* 0x080fe40007fde0ff */
[-C--:B------:R-:W-:Y:S02]  /*5400*/  LEA.HI.X.SX32 R157, R79, R207.reuse, 0x2, P1 ;  /* 0x000000cf4f9d7211 */ /* 0x080fe400008f16ff */
[-C--:B------:R-:W-:Y:S02]  /*5410*/  LEA.HI.X.SX32 R225, R50, R207.reuse, 0x2, P6 ;  /* 0x000000cf32e17211 */ /* 0x080fe400030f16ff */
[-C--:B------:R-:W-:Y:S02]  /*5420*/  IADD3 R114, P1, R11, R206.reuse, RZ ;  /* 0x000000ce0b727210 */ /* 0x080fe40007f3e0ff */
[----:B------:R-:W-:Y:S02]  /*5430*/  IADD3 R50, P6, R5, R206, RZ ;  /* 0x000000ce05327210 */ /* 0x000fe40007fde0ff */
[-C--:B------:R-:W-:Y:S01]  /*5440*/  LEA.HI.X.SX32 R115, R77, R207.reuse, 0x2, P1 ;  /* 0x000000cf4d737211 */ /* 0x080fe200008f16ff */
[----:B------:R-:W-:Y:S01]  /*5450*/  IMAD R77, R137, 0x168, RZ ;  /* 0x00000168894d7824 */ /* 0x000fe200078e02ff */
[----:B------:R-:W-:-:S02]  /*5460*/  LEA.HI.X.SX32 R51, R51, R207, 0x2, P6 ;  /* 0x000000cf33337211 */ /* 0x000fc400030f16ff */
[-C--:B------:R-:W-:Y:S02]  /*5470*/  IADD3 R160, P1, R2, R206.reuse, RZ ;  /* 0x000000ce02a07210 */ /* 0x080fe40007f3e0ff */
[CC--:B------:R-:W-:Y:S02]  /*5480*/  LEA R220, P6, R137.reuse, R206.reuse, 0x6 ;  /* 0x000000ce89dc7211 */ /* 0x0c0fe400078c30ff */
[-C--:B------:R-:W-:Y:S01]  /*5490*/  LEA.HI.X.SX32 R161, R74, R207.reuse, 0x2, P1 ;  /* 0x000000cf4aa17211 */ /* 0x080fe200008f16ff */
[----:B------:R-:W-:Y:S01]  /*54a0*/  IMAD R74, R137, 0x174, RZ ;  /* 0x00000174894a7824 */ /* 0x000fe200078e02ff */
[----:B------:R-:W-:Y:S02]  /*54b0*/  LEA.HI.X.SX32 R221, R48, R207, 0x2, P6 ;  /* 0x000000cf30dd7211 */ /* 0x000fe400030f16ff */
[-C--:B------:R-:W-:Y:S02]  /*54c0*/  IADD3 R112, P1, R3, R206.reuse, RZ ;  /* 0x000000ce03707210 */ /* 0x080fe40007f3e0ff */
[----:B------:R-:W-:-:S02]  /*54d0*/  IADD3 R48, P6, R4, R206, RZ ;  /* 0x000000ce04307210 */ /* 0x000fc40007fde0ff */
[-C--:B------:R-:W-:Y:S02]  /*54e0*/  LEA.HI.X.SX32 R113, R71, R207.reuse, 0x2, P1 ;  /* 0x000000cf47717211 */ /* 0x080fe400008f16ff */
[-C--:B------:R-:W-:Y:S02]  /*54f0*/  LEA.HI.X.SX32 R49, R49, R207.reuse, 0x2, P6 ;  /* 0x000000cf31317211 */ /* 0x080fe400030f16ff */
[-C--:B------:R-:W-:Y:S02]  /*5500*/  IADD3 R164, P1, R6, R206.reuse, RZ ;  /* 0x000000ce06a47210 */ /* 0x080fe40007f3e0ff */
[----:B------:R-:W-:Y:S02]  /*5510*/  IADD3 R218, P6, R7, R206, RZ ;  /* 0x000000ce07da7210 */ /* 0x000fe40007fde0ff */
[-C--:B------:R-:W-:Y:S02]  /*5520*/  LEA.HI.X.SX32 R165, R47, R207.reuse, 0x2, P1 ;  /* 0x000000cf2fa57211 */ /* 0x080fe400008f16ff */
[----:B------:R-:W-:-:S02]  /*5530*/  LEA.HI.X.SX32 R219, R46, R207, 0x2, P6 ;  /* 0x000000cf2edb7211 */ /* 0x000fc400030f16ff */
[-C--:B------:R-:W-:Y:S02]  /*5540*/  IADD3 R110, P1, R8, R206.reuse, RZ ;  /* 0x000000ce086e7210 */ /* 0x080fe40007f3e0ff */
[-C--:B------:R-:W-:Y:S02]  /*5550*/  IADD3 R46, P6, R9, R206.reuse, RZ ;  /* 0x000000ce092e7210 */ /* 0x080fe40007fde0ff */
[-C--:B------:R-:W-:Y:S02]  /*5560*/  LEA.HI.X.SX32 R111, R45, R207.reuse, 0x2, P1 ;  /* 0x000000cf2d6f7211 */ /* 0x080fe400008f16ff */
        /* <DEDUP_REMOVED lines=18> */
[-C--:B------:R-:W-:Y:S02]  /*5690*/  LEA R210, P6, R137, R206.reuse, 0x7 ;  /* 0x000000ce89d27211 */ /* 0x080fe400078c38ff */
[-C--:B------:R-:W-:Y:S01]  /*56a0*/  LEA.HI.X.SX32 R177, R29, R207.reuse, 0x2, P1 ;  /* 0x000000cf1db17211 */ /* 0x080fe200008f16ff */
[----:B------:R-:W-:Y:S01]  /*56b0*/  IMAD.MOV.U32 R29, RZ, RZ, R139 ;  /* 0x000000ffff1d7224 */ /* 0x000fe200078e008b */
[-C--:B------:R-:W-:Y:S01]  /*56c0*/  LEA.HI.X.SX32 R211, R28, R207.reuse, 0x2, P6 ;  /* 0x000000cf1cd37211 */ /* 0x080fe200030f16ff */
[----:B------:R-:W-:Y:S01]  /*56d0*/  IMAD.MOV.U32 R28, RZ, RZ, R138 ;  /* 0x000000ffff1c7224 */ /* 0x000fe200078e008a */
[-C--:B------:R-:W-:Y:S01]  /*56e0*/  IADD3 R104, P1, R104, R206.reuse, RZ ;  /* 0x000000ce68687210 */ /* 0x080fe20007f3e0ff */
[----:B------:R-:W2:Y:S01]  /*56f0*/  LDL.LU.64 R138, [R1+0x6f8] ;  /* 0x0006f800018a7983 */ /* 0x000ea20000300a00 */
[-C--:B------:R-:W-:Y:S01]  /*5700*/  IADD3 R40, P6, R40, R206.reuse, RZ ;  /* 0x000000ce28287210 */ /* 0x080fe20007fde0ff */
[----:B------:R-:W-:Y:S01]  /*5710*/  IMAD R233, R137, 0x5f, RZ ;  /* 0x0000005f89e97824 */ /* 0x000fe200078e02ff */
[-C--:B------:R-:W-:Y:S01]  /*5720*/  LEA.HI.X.SX32 R105, R27, R207.reuse, 0x2, P1 ;  /* 0x000000cf1b697211 */ /* 0x080fe200008f16ff */
[----:B------:R-:W-:Y:S01]  /*5730*/  IMAD.MOV.U32 R27, RZ, RZ, R199 ;  /* 0x000000ffff1b7224 */ /* 0x000fe200078e00c7 */
[----:B------:R-:W-:Y:S01]  /*5740*/  LEA.HI.X.SX32 R41, R26, R207, 0x2, P6 ;  /* 0x000000cf1a297211 */ /* 0x000fe200030f16ff */
[----:B------:R-:W-:Y:S01]  /*5750*/  IMAD.MOV.U32 R26, RZ, RZ, R198 ;  /* 0x000000ffff1a7224 */ /* 0x000fe200078e00c6 */
[-C--:B------:R-:W-:Y:S01]  /*5760*/  IADD3 R180, P1, R180, R206.reuse, RZ ;  /* 0x000000ceb4b47210 */ /* 0x080fe20007f3e0ff */
[----:B------:R-:W-:Y:S01]  /*5770*/  IMAD R199, R137, 0x17c, RZ ;  /* 0x0000017c89c77824 */ /* 0x000fe200078e02ff */
[----:B------:R-:W-:-:S02]  /*5780*/  IADD3 R208, P6, R208, R206, RZ ;  /* 0x000000ced0d07210 */ /* 0x000fc40007fde0ff */
[-C--:B------:R-:W-:Y:S01]  /*5790*/  LEA.HI.X.SX32 R181, R25, R207.reuse, 0x2, P1 ;  /* 0x000000cf19b57211 */ /* 0x080fe200008f16ff */
[----:B------:R-:W-:Y:S01]  /*57a0*/  IMAD.MOV.U32 R25, RZ, RZ, R197 ;  /* 0x000000ffff197224 */ /* 0x000fe200078e00c5 */
[-C--:B------:R-:W-:Y:S01]  /*57b0*/  LEA.HI.X.SX32 R209, R24, R207.reuse, 0x2, P6 ;  /* 0x000000cf18d17211 */ /* 0x080fe200030f16ff */
[----:B------:R-:W-:Y:S01]  /*57c0*/  IMAD.MOV.U32 R24, RZ, RZ, R196 ;  /* 0x000000ffff187224 */ /* 0x000fe200078e00c4 */
[-C--:B------:R-:W-:Y:S01]  /*57d0*/  IADD3 R102, P1, R102, R206.reuse, RZ ;  /* 0x000000ce66667210 */ /* 0x080fe20007f3e0ff */
[----:B------:R-:W3:Y:S01]  /*57e0*/  LDL.LU.64 R196, [R1+0x6f0] ;  /* 0x0006f00001c47983 */ /* 0x000ee20000300a00 */
[-C--:B------:R-:W-:Y:S01]  /*57f0*/  IADD3 R38, P6, R38, R206.reuse, RZ ;  /* 0x000000ce26267210 */ /* 0x080fe20007fde0ff */
[----:B------:R-:W-:Y:S01]  /*5800*/  IMAD R147, R137, 0x184, RZ ;  /* 0x0000018489937824 */ /* 0x000fe200078e02ff */
[-C--:B------:R-:W-:Y:S01]  /*5810*/  LEA.HI.X.SX32 R103, R23, R207.reuse, 0x2, P1 ;  /* 0x000000cf17677211 */ /* 0x080fe200008f16ff */
[----:B------:R-:W-:Y:S01]  /*5820*/  IMAD.MOV.U32 R23, RZ, RZ, R179 ;  /* 0x000000ffff177224 */ /* 0x000fe200078e00b3 */
[----:B------:R-:W-:Y:S01]  /*5830*/  LEA.HI.X.SX32 R39, R22, R207, 0x2, P6 ;  /* 0x000000cf16277211 */ /* 0x000fe200030f16ff */
[----:B------:R-:W-:Y:S01]  /*5840*/  IMAD.MOV.U32 R22, RZ, RZ, R178 ;  /* 0x000000ffff167224 */ /* 0x000fe200078e00b2 */
[----:B------:R-:W-:Y:S01]  /*5850*/  IADD3 R184, P1, R184, R206, RZ ;  /* 0x000000ceb8b87210 */ /* 0x000fe20007f3e0ff */
[----:B------:R-:W4:Y:S01]  /*5860*/  LDL.LU.64 R178, [R1+0x6e8] ;  /* 0x0006e80001b27983 */ /* 0x000f220000300a00 */
[----:B------:R-:W-:-:S02]  /*5870*/  IMAD R198, R137, 0x180, RZ ;  /* 0x0000018089c67824 */ /* 0x000fc400078e02ff */
[-C--:B------:R-:W-:Y:S02]  /*5880*/  LEA.HI.X.SX32 R185, R21, R207.reuse, 0x2, P1 ;  /* 0x000000cf15b97211 */ /* 0x080fe400008f16ff */
[-C--:B------:R-:W-:Y:S02]  /*5890*/  IADD3 R100, P1, R100, R206.reuse, RZ ;  /* 0x000000ce64647210 */ /* 0x080fe40007f3e0ff */
[-C--:B------:R-:W-:Y:S02]  /*58a0*/  IADD3 R204, P6, R204, R206.reuse, RZ ;  /* 0x000000cecccc7210 */ /* 0x080fe40007fde0ff */
[-C--:B------:R-:W-:Y:S02]  /*58b0*/  LEA.HI.X.SX32 R101, R19, R207.reuse, 0x2, P1 ;  /* 0x000000cf13657211 */ /* 0x080fe400008f16ff */
[----:B------:R-:W-:Y:S02]  /*58c0*/  IADD3 R188, P1, R188, R206, RZ ;  /* 0x000000cebcbc7210 */ /* 0x000fe40007f3e0ff */
[----:B------:R-:W-:-:S02]  /*58d0*/  LEA.HI.X.SX32 R205, R20, R207, 0x2, P6 ;  /* 0x000000cf14cd7211 */ /* 0x000fc400030f16ff */
[-C--:B------:R-:W-:Y:S02]  /*58e0*/  IADD3 R36, P6, R36, R206.reuse, RZ ;  /* 0x000000ce24247210 */ /* 0x080fe40007fde0ff */
[-C--:B------:R-:W-:Y:S02]  /*58f0*/  LEA.HI.X.SX32 R189, R17, R207.reuse, 0x2, P1 ;  /* 0x000000cf11bd7211 */ /* 0x080fe400008f16ff */
        /* <DEDUP_REMOVED lines=20> */
[----:B------:R-:W-:Y:S01]  /*5a40*/  IADD3 R12, P1, R68, R206, RZ ;  /* 0x000000ce440c7210 */ /* 0x000fe20007f3e0ff */
[----:B------:R1:W-:Y:S01]  /*5a50*/  STL.64 [R1+0x110], R30 ;  /* 0x0001101e01007387 */ /* 0x0003e20000100a00 */
[----:B------:R-:W-:-:S02]  /*5a60*/  LEA.HI.X.SX32 R191, R11, R207, 0x2, P6 ;  /* 0x000000cf0bbf7211 */ /* 0x000fc400030f16ff */
[-C--:B------:R-:W-:Y:S02]  /*5a70*/  LEA.HI.X.SX32 R13, R72, R207.reuse, 0x2, P1 ;  /* 0x000000cf480d7211 */ /* 0x080fe400008f16ff */
[-C--:B------:R-:W-:Y:S01]  /*5a80*/  IADD3 R92, P1, R92, R206.reuse, RZ ;  /* 0x000000ce5c5c7210 */ /* 0x080fe20007f3e0ff */
[----:B------:R-:W-:Y:S02]  /*5a90*/  IMAD.MOV.U32 R20, RZ, RZ, R28 ;  /* 0x000000ffff147224 */ /* 0x000fe400078e001c */
[----:B------:R-:W-:Y:S01]  /*5aa0*/  IMAD.MOV.U32 R16, RZ, RZ, R194 ;  /* 0x000000ffff107224 */ /* 0x000fe200078e00c2 */
[----:B-1----:R-:W-:Y:S01]  /*5ab0*/  IADD3 R30, P6, R67, R206, RZ ;  /* 0x000000ce431e7210 */ /* 0x002fe20007fde0ff */
[----:B------:R-:W-:Y:S01]  /*5ac0*/  IMAD.MOV.U32 R28, RZ, RZ, R148 ;  /* 0x000000ffff1c7224 */ /* 0x000fe200078e0094 */
[-C--:B------:R-:W-:Y:S02]  /*5ad0*/  LEA.HI.X.SX32 R93, R76, R207.reuse, 0x2, P1 ;  /* 0x000000cf4c5d7211 */ /* 0x080fe400008f16ff */
[----:B------:R-:W-:-:S02]  /*5ae0*/  LEA.HI.X.SX32 R31, R70, R207, 0x2, P6 ;  /* 0x000000cf461f7211 */ /* 0x000fc400030f16ff */
[-C--:B------:R-:W-:Y:S01]  /*5af0*/  IADD3 R186, P6, R186, R206.reuse, RZ ;  /* 0x000000cebaba7210 */ /* 0x080fe20007fde0ff */
[----:B------:R1:W-:Y:S01]  /*5b00*/  STL.64 [R1+0x118], R12 ;  /* 0x0001180c01007387 */ /* 0x0003e20000100a00 */
[-C--:B------:R-:W-:Y:S01]  /*5b10*/  IADD3 R14, P1, R75, R206.reuse, RZ ;  /* 0x000000ce4b0e7210 */ /* 0x080fe20007f3e0ff */
[----:B------:R-:W-:Y:S01]  /*5b20*/  IMAD.MOV.U32 R21, RZ, RZ, R29 ;  /* 0x000000ffff157224 */ /* 0x000fe200078e001d */
[-C--:B------:R-:W-:Y:S01]  /*5b30*/  LEA.HI.X.SX32 R187, R5, R207.reuse, 0x2, P6 ;  /* 0x000000cf05bb7211 */ /* 0x080fe200030f16ff */
[----:B------:R-:W-:Y:S02]  /*5b40*/  IMAD.MOV.U32 R17, RZ, RZ, R195 ;  /* 0x000000ffff117224 */ /* 0x000fe400078e00c3 */
[----:B------:R-:W-:Y:S01]  /*5b50*/  IMAD.MOV.U32 R29, RZ, RZ, R149 ;  /* 0x000000ffff1d7224 */ /* 0x000fe200078e0095 */
[-C--:B------:R-:W-:Y:S01]  /*5b60*/  LEA.HI.X.SX32 R15, R80, R207.reuse, 0x2, P1 ;  /* 0x000000cf500f7211 */ /* 0x080fe200008f16ff */
[----:B-1----:R-:W-:Y:S02]  /*5b70*/  IMAD.MOV.U32 R12, RZ, RZ, R16 ;  /* 0x000000ffff0c7224 */ /* 0x002fe400078e0010 */
[----:B------:R-:W-:Y:S01]  /*5b80*/  IMAD.MOV.U32 R16, RZ, RZ, R28 ;  /* 0x000000ffff107224 */ /* 0x000fe200078e001c */
[-C--:B------:R-:W-:Y:S01]  /*5b90*/  IADD3 R28, P6, R73, R206.reuse, RZ ;  /* 0x000000ce491c7210 */ /* 0x080fe20007fde0ff */
[----:B------:R-:W-:Y:S01]  /*5ba0*/  IMAD.MOV.U32 R13, RZ, RZ, R17 ;  /* 0x000000ffff0d7224 */ /* 0x000fe200078e0011 */
[-C--:B------:R-:W-:Y:S01]  /*5bb0*/  IADD3 R90, P1, R90, R206.reuse, RZ ;  /* 0x000000ce5a5a7210 */ /* 0x080fe20007f3e0ff */
[----:B------:R-:W-:Y:S01]  /*5bc0*/  IMAD.MOV.U32 R17, RZ, RZ, R29 ;  /* 0x000000ffff117224 */ /* 0x000fe200078e001d */
[----:B------:R-:W-:Y:S01]  /*5bd0*/  LEA.HI.X.SX32 R29, R78, R207, 0x2, P6 ;  /* 0x000000cf4e1d7211 */ /* 0x000fe200030f16ff */
[----:B------:R-:W-:Y:S01]  /*5be0*/  IMAD.MOV.U32 R66, RZ, RZ, R24 ;  /* 0x000000ffff427224 */ /* 0x000fe200078e0018 */
[----:B------:R-:W-:-:S02]  /*5bf0*/  IADD3 R182, P6, R182, R206, RZ ;  /* 0x000000ceb6b67210 */ /* 0x000fc40007fde0ff */
[-C--:B------:R-:W-:Y:S02]  /*5c00*/  LEA.HI.X.SX32 R91, R85, R207.reuse, 0x2, P1 ;  /* 0x000000cf555b7211 */ /* 0x080fe400008f16ff */
[-C--:B------:R-:W-:Y:S01]  /*5c10*/  IADD3 R24, P1, R83, R206.reuse, RZ ;  /* 0x000000ce53187210 */ /* 0x080fe20007f3e0ff */
[----:B------:R-:W-:Y:S01]  /*5c20*/  IMAD.MOV.U32 R72, RZ, RZ, R26 ;  /* 0x000000ffff487224 */ /* 0x000fe200078e001a */
[-C--:B------:R-:W-:Y:S01]  /*5c30*/  LEA.HI.X.SX32 R183, R2, R207.reuse, 0x2, P6 ;  /* 0x000000cf02b77211 */ /* 0x080fe200030f16ff */
[----:B------:R-:W-:Y:S01]  /*5c40*/  IMAD.MOV.U32 R67, RZ, RZ, R25 ;  /* 0x000000ffff437224 */ /* 0x000fe200078e0019 */
[-C--:B------:R-:W-:Y:S02]  /*5c50*/  IADD3 R26, P6, R82, R206.reuse, RZ ;  /* 0x000000ce521a7210 */ /* 0x080fe40007fde0ff */
[-C--:B------:R-:W-:Y:S01]  /*5c60*/  LEA.HI.X.SX32 R25, R89, R207.reuse, 0x2, P1 ;  /* 0x000000cf59197211 */ /* 0x080fe200008f16ff */
[----:B------:R-:W-:Y:S01]  /*5c70*/  STL.64 [R1+0x120], R14 ;  /* 0x0001200e01007387 */ /* 0x000fe20000100a00 */
[----:B------:R-:W-:Y:S01]  /*5c80*/  IADD3 R88, P1, R88, R206, RZ ;  /* 0x000000ce58587210 */ /* 0x000fe20007f3e0ff */
[----:B------:R-:W-:Y:S01]  /*5c90*/  IMAD.MOV.U32 R73, RZ, RZ, R27 ;  /* 0x000000ffff497224 */ /* 0x000fe200078e001b */
[----:B------:R-:W-:-:S02]  /*5ca0*/  LEA.HI.X.SX32 R27, R86, R207, 0x2, P6 ;  /* 0x000000cf561b7211 */ /* 0x000fc400030f16ff */
[-C--:B------:R-:W-:Y:S02]  /*5cb0*/  LEA.HI.X.SX32 R89, R127, R207.reuse, 0x2, P1 ;  /* 0x000000cf7f597211 */ /* 0x080fe400008f16ff */
[-C--:B------:R-:W-:Y:S01]  /*5cc0*/  IADD3 R78, P1, R126, R206.reuse, RZ ;  /* 0x000000ce7e4e7210 */ /* 0x080fe20007f3e0ff */
[----:B------:R-:W-:Y:S03]  /*5cd0*/  STL.64 [R1+0x128], R24 ;  /* 0x0001281801007387 */ /* 0x000fe60000100a00 */
[-C--:B------:R-:W-:Y:S02]  /*5ce0*/  LEA.HI.X.SX32 R79, R130, R207.reuse, 0x2, P1 ;  /* 0x000000cf824f7211 */ /* 0x080fe400008f16ff */
[-C--:B------:R-:W-:Y:S01]  /*5cf0*/  IADD3 R86, P1, R129, R206.reuse, RZ ;  /* 0x000000ce81567210 */ /* 0x080fe20007f3e0ff */
[----:B------:R-:W-:Y:S02]  /*5d00*/  IMAD.MOV.U32 R18, RZ, RZ, R22 ;  /* 0x000000ffff127224 */ /* 0x000fe400078e0016 */
[----:B------:R1:W-:Y:S01]  /*5d10*/  STL.64 [R1+0x130], R78 ;  /* 0x0001304e01007387 */ /* 0x0003e20000100a00 */
[----:B------:R-:W-:Y:S01]  /*5d20*/  LEA.HI.X.SX32 R87, R134, R207, 0x2, P1 ;  /* 0x000000cf86577211 */ /* 0x000fe200008f16ff */
[----:B------:R-:W-:Y:S01]  /*5d30*/  IMAD.MOV.U32 R19, RZ, RZ, R23 ;  /* 0x000000ffff137224 */ /* 0x000fe200078e0017 */
[----:B-1----:R-:W-:-:S04]  /*5d40*/  IADD3 R78, P1, R132, R206, RZ ;  /* 0x000000ce844e7210 */ /* 0x002fc80007f3e0ff */
[----:B------:R-:W-:Y:S02]  /*5d50*/  LEA.HI.X.SX32 R79, R140, R207, 0x2, P1 ;  /* 0x000000cf8c4f7211 */ /* 0x000fe400008f16ff */
[----:B------:R-:W-:-:S03]  /*5d60*/  IADD3 R84, P1, R136, R206, RZ ;  /* 0x000000ce88547210 */ /* 0x000fc60007f3e0ff */
[----:B------:R1:W-:Y:S01]  /*5d70*/  STL.64 [R1+0x138], R78 ;  /* 0x0001384e01007387 */ /* 0x0003e20000100a00 */
[----:B------:R-:W-:Y:S01]  /*5d80*/  LEA.HI.X.SX32 R85, R145, R207, 0x2, P1 ;  /* 0x000000cf91557211 */ /* 0x000fe200008f16ff */
[----:B------:R-:W-:Y:S02]  /*5d90*/  IMAD.MOV.U32 R129, RZ, RZ, R19 ;  /* 0x000000ffff817224 */ /* 0x000fe400078e0013 */
[----:B------:R-:W-:Y:S02]  /*5da0*/  IMAD.MOV.U32 R130, RZ, RZ, R66 ;  /* 0x000000ffff827224 */ /* 0x000fe400078e0042 */
[----:B-1----:R-:W-:Y:S02]  /*5db0*/  IMAD.MOV.U32 R78, RZ, RZ, R72 ;  /* 0x000000ffff4e7224 */ /* 0x002fe400078e0048 */
[----:B------:R-:W-:Y:S02]  /*5dc0*/  IMAD.MOV.U32 R72, RZ, RZ, R20 ;  /* 0x000000ffff487224 */ /* 0x000fe400078e0014 */
[----:B------:R-:W-:-:S02]  /*5dd0*/  IMAD.MOV.U32 R79, RZ, RZ, R73 ;  /* 0x000000ffff4f7224 */ /* 0x000fc400078e0049 */
[----:B------:R-:W-:Y:S02]  /*5de0*/  IMAD.MOV.U32 R73, RZ, RZ, R21 ;  /* 0x000000ffff497224 */ /* 0x000fe400078e0015 */
[----:B----4-:R-:W-:Y:S01]  /*5df0*/  IMAD.MOV.U32 R14, RZ, RZ, R178 ;  /* 0x000000ffff0e7224 */ /* 0x010fe200078e00b2 */
[----:B------:R-:W-:Y:S01]  /*5e00*/  LEA R178, P6, R137, R206, 0x8 ;  /* 0x000000ce89b27211 */ /* 0x000fe200078c40ff */
[----:B------:R-:W-:-:S03]  /*5e10*/  IMAD.MOV.U32 R15, RZ, RZ, R179 ;  /* 0x000000ffff0f7224 */ /* 0x000fc600078e00b3 */
[----:B------:R-:W-:Y:S02]  /*5e20*/  LEA.HI.X.SX32 R179, R125, R207, 0x2, P6 ;  /* 0x000000cf7db37211 */ /* 0x000fe400030f16ff */
[----:B------:R-:W-:Y:S01]  /*5e30*/  IADD3 R24, P6, R124, R206, RZ ;  /* 0x000000ce7c187210 */ /* 0x000fe20007fde0ff */
[----:B---3--:R-:W-:-:S03]  /*5e40*/  IMAD.MOV.U32 R22, RZ, RZ, R196 ;  /* 0x000000ffff167224 */ /* 0x008fc600078e00c4 */
[-C--:B------:R-:W-:Y:S02]  /*5e50*/  LEA.HI.X.SX32 R25, R128, R207.reuse, 0x2, P6 ;  /* 0x000000cf80197211 */ /* 0x080fe400030f16ff */
[-C--:B------:R-:W-:Y:S01]  /*5e60*/  IADD3 R174, P6, R174, R206.reuse, RZ ;  /* 0x000000ceaeae7210 */ /* 0x080fe20007fde0ff */
[----:B------:R-:W-:Y:S02]  /*5e70*/  IMAD.MOV.U32 R23, RZ, RZ, R197 ;  /* 0x000000ffff177224 */ /* 0x000fe400078e00c5 */
[----:B------:R-:W-:Y:S01]  /*5e80*/  IMAD.MOV.U32 R80, RZ, RZ, R22 ;  /* 0x000000ffff507224 */ /* 0x000fe200078e0016 */
[----:B------:R-:W-:Y:S02]  /*5e90*/  LEA.HI.X.SX32 R175, R3, R207, 0x2, P6 ;  /* 0x000000cf03af7211 */ /* 0x000fe400030f16ff */
[----:B------:R-:W-:Y:S01]  /*5ea0*/  IADD3 R22, P6, R131, R206, RZ ;  /* 0x000000ce83167210 */ /* 0x000fe20007fde0ff */
[----:B------:R-:W-:-:S03]  /*5eb0*/  IMAD.MOV.U32 R81, RZ, RZ, R23 ;  /* 0x000000ffff517224 */ /* 0x000fc600078e0017 */
[-C--:B------:R-:W-:Y:S01]  /*5ec0*/  LEA.HI.X.SX32 R23, R135, R207.reuse, 0x2, P6 ;  /* 0x000000cf87177211 */ /* 0x080fe200030f16ff */
[----:B------:R-:W-:Y:S01]  /*5ed0*/  IMAD.MOV.U32 R128, RZ, RZ, R18 ;  /* 0x000000ffff807224 */ /* 0x000fe200078e0012 */
        /* <DEDUP_REMOVED lines=9> */
[-C--:B------:R-:W-:Y:S01]  /*5f70*/  IADD3 R66, P1, R155, R206.reuse, RZ ;  /* 0x000000ce9b427210 */ /* 0x080fe20007f3e0ff */
[----:B------:R1:W-:Y:S01]  /*5f80*/  STL.64 [R1+0x140], R18 ;  /* 0x0001401201007387 */ /* 0x0003e20000100a00 */
[-C--:B------:R-:W-:Y:S01]  /*5f90*/  LEA.HI.X.SX32 R167, R6, R207.reuse, 0x2, P6 ;  /* 0x000000cf06a77211 */ /* 0x080fe200030f16ff */
[----:B------:R-:W-:Y:S01]  /*5fa0*/  IMAD.MOV.U32 R131, RZ, RZ, R67 ;  /* 0x000000ffff837224 */ /* 0x000fe200078e0043 */
[----:B------:R-:W-:Y:S01]  /*5fb0*/  LEA.HI.X.SX32 R67, R227, R207, 0x2, P1 ;  /* 0x000000cfe3437211 */ /* 0x000fe200008f16ff */
[----:B------:R-:W-:Y:S01]  /*5fc0*/  IMAD.MOV.U32 R155, RZ, RZ, R81 ;  /* 0x000000ffff9b7224 */ /* 0x000fe200078e0051 */
[-C--:B-1----:R-:W-:Y:S01]  /*5fd0*/  IADD3 R18, P6, R154, R206.reuse, RZ ;  /* 0x000000ce9a127210 */ /* 0x082fe20007fde0ff */
[----:B------:R-:W-:Y:S01]  /*5fe0*/  IMAD.MOV.U32 R154, RZ, RZ, R80 ;  /* 0x000000ffff9a7224 */ /* 0x000fe200078e0050 */
[----:B------:R-:W-:-:S02]  /*5ff0*/  IADD3 R80, P1, R163, R206, RZ ;  /* 0x000000cea3507210 */ /* 0x000fc40007f3e0ff */
[-C--:B------:R-:W-:Y:S02]  /*6000*/  LEA.HI.X.SX32 R19, R159, R207.reuse, 0x2, P6 ;  /* 0x000000cf9f137211 */ /* 0x080fe400030f16ff */
[-C--:B------:R-:W-:Y:S02]  /*6010*/  IADD3 R162, P6, R162, R206.reuse, RZ ;  /* 0x000000cea2a27210 */ /* 0x080fe40007fde0ff */
[-C--:B------:R-:W-:Y:S02]  /*6020*/  LEA.HI.X.SX32 R81, R234, R207.reuse, 0x2, P1 ;  /* 0x000000cfea517211 */ /* 0x080fe400008f16ff */
[-C--:B------:R-:W-:Y:S01]  /*6030*/  IADD3 R144, P1, R232, R206.reuse, RZ ;  /* 0x000000cee8907210 */ /* 0x080fe20007f3e0ff */
[----:B------:R-:W-:Y:S01]  /*6040*/  IMAD.MOV.U32 R150, RZ, RZ, R12 ;  /* 0x000000ffff967224 */ /* 0x000fe200078e000c */
[----:B------:R-:W-:Y:S01]  /*6050*/  LEA.HI.X.SX32 R163, R7, R207, 0x2, P6 ;  /* 0x000000cf07a37211 */ /* 0x000fe200030f16ff */
[----:B------:R-:W-:Y:S01]  /*6060*/  IMAD.MOV.U32 R12, RZ, RZ, R16 ;  /* 0x000000ffff0c7224 */ /* 0x000fe200078e0010 */
[----:B------:R-:W-:-:S02]  /*6070*/  IADD3 R16, P6, R229, R206, RZ ;  /* 0x000000cee5107210 */ /* 0x000fc40007fde0ff */
[-C--:B------:R-:W-:Y:S01]  /*6080*/  LEA.HI.X.SX32 R145, R243, R207.reuse, 0x2, P1 ;  /* 0x000000cff3917211 */ /* 0x080fe200008f16ff */
[----:B------:R-:W-:Y:S01]  /*6090*/  IMAD.MOV.U32 R151, RZ, RZ, R13 ;  /* 0x000000ffff977224 */ /* 0x000fe200078e000d */
[----:B------:R-:W-:Y:S01]  /*60a0*/  STL.64 [R1+0x148], R66 ;  /* 0x0001484201007387 */ /* 0x000fe20000100a00 */
[----:B------:R-:W-:Y:S01]  /*60b0*/  IMAD.MOV.U32 R13, RZ, RZ, R17 ;  /* 0x000000ffff0d7224 */ /* 0x000fe200078e0011 */
[-C--:B------:R-:W-:Y:S02]  /*60c0*/  LEA.HI.X.SX32 R17, R236, R207.reuse, 0x2, P6 ;  /* 0x000000cfec117211 */ /* 0x080fe400030f16ff */
[-C--:B------:R-:W-:Y:S01]  /*60d0*/  IADD3 R158, P6, R235, R206.reuse, RZ ;  /* 0x000000ceeb9e7210 */ /* 0x080fe20007fde0ff */
[----:B------:R1:W-:Y:S01]  /*60e0*/  STL.64 [R1+0x150], R144 ;  /* 0x0001509001007387 */ /* 0x0003e20000100a00 */
[----:B--2---:R-:W-:Y:S02]  /*60f0*/  IMAD.MOV.U32 R148, RZ, RZ, R138 ;  /* 0x000000ffff947224 */ /* 0x004fe400078e008a */
[----:B------:R-:W-:Y:S01]  /*6100*/  IMAD.MOV.U32 R234, RZ, RZ, R14 ;  /* 0x000000ffffea7224 */ /* 0x000fe200078e000e */
[----:B------:R-:W-:Y:S01]  /*6110*/  LEA.HI.X.SX32 R159, R8, R207, 0x2, P6 ;  /* 0x000000cf089f7211 */ /* 0x000fe200030f16ff */
[----:B------:R-:W-:Y:S01]  /*6120*/  IMAD.MOV.U32 R149, RZ, RZ, R139 ;  /* 0x000000ffff957224 */ /* 0x000fe200078e008b */
[----:B------:R-:W-:Y:S01]  /*6130*/  IADD3 R14, P6, R240, R206, RZ ;  /* 0x000000cef00e7210 */ /* 0x000fe20007fde0ff */
[----:B------:R-:W-:-:S02]  /*6140*/  IMAD.MOV.U32 R240, RZ, RZ, R148 ;  /* 0x000000fffff07224 */ /* 0x000fc400078e0094 */
[----:B-1----:R-:W-:Y:S01]  /*6150*/  IMAD.MOV.U32 R144, RZ, RZ, R78 ;  /* 0x000000ffff907224 */ /* 0x002fe200078e004e */
[----:B------:R-:W-:Y:S01]  /*6160*/  IADD3 R78, P1, R241, R206, RZ ;  /* 0x000000cef14e7210 */ /* 0x000fe20007f3e0ff */
[----:B------:R-:W-:-:S03]  /*6170*/  IMAD.MOV.U32 R145, RZ, RZ, R79 ;  /* 0x000000ffff917224 */ /* 0x000fc600078e004f */
[-C--:B------:R-:W-:Y:S02]  /*6180*/  LEA.HI.X.SX32 R79, R248, R207.reuse, 0x2, P1 ;  /* 0x000000cff84f7211 */ /* 0x080fe400008f16ff */
[-C--:B------:R-:W-:Y:S01]  /*6190*/  IADD3 R148, P1, R239, R206.reuse, RZ ;  /* 0x000000ceef947210 */ /* 0x080fe20007f3e0ff */
[----:B------:R-:W-:Y:S02]  /*61a0*/  IMAD.MOV.U32 R241, RZ, RZ, R149 ;  /* 0x000000fffff17224 */ /* 0x000fe400078e0095 */
[----:B------:R-:W-:Y:S01]  /*61b0*/  IMAD.MOV.U32 R235, RZ, RZ, R15 ;  /* 0x000000ffffeb7224 */ /* 0x000fe200078e000f */
[-C--:B------:R-:W-:Y:S02]  /*61c0*/  LEA.HI.X.SX32 R149, R249, R207.reuse, 0x2, P1 ;  /* 0x000000cff9957211 */ /* 0x080fe400008f16ff */
[----:B------:R-:W-:Y:S01]  /*61d0*/  LEA.HI.X.SX32 R15, R250, R207, 0x2, P6 ;  /* 0x000000cffa0f7211 */ /* 0x000fe200030f16ff */
[----:B------:R-:W-:Y:S01]  /*61e0*/  IMAD.MOV.U32 R250, RZ, RZ, R154 ;  /* 0x000000fffffa7224 */ /* 0x000fe200078e009a */
[----:B------:R-:W-:-:S02]  /*61f0*/  IADD3 R154, P6, R238, R206, RZ ;  /* 0x000000ceee9a7210 */ /* 0x000fc40007fde0ff */
[----:B------:R-:W2:Y:S04]  /*6200*/  LDL.LU.64 R238, [R1+0x580] ;  /* 0x0005800001ee7983 */ /* 0x000ea80000300a00 */
[----:B------:R1:W-:Y:S04]  /*6210*/  STL.64 [R1+0x158], R148 ;  /* 0x0001589401007387 */ /* 0x0003e80000100a00 */
[----:B-1----:R-:W3:Y:S04]  /*6220*/  LDL.LU.64 R148, [R1+0x6e0] ;  /* 0x0006e00001947983 */ /* 0x002ee80000300a00 */
[----:B------:R-:W4:Y:S01]  /*6230*/  LDL.LU.64 R248, [R1+0x308] ;  /* 0x0003080001f87983 */ /* 0x000f220000300a00 */
[----:B------:R-:W-:Y:S01]  /*6240*/  IMAD.MOV.U32 R251, RZ, RZ, R155 ;  /* 0x000000fffffb7224 */ /* 0x000fe200078e009b */
[----:B------:R-:W-:Y:S01]  /*6250*/  IADD3 R76, P1, R237, R206, RZ ;  /* 0x000000ceed4c7210 */ /* 0x000fe20007f3e0ff */
[----:B------:R-:W-:Y:S01]  /*6260*/  IMAD.MOV.U32 R236, RZ, RZ, R12 ;  /* 0x000000ffffec7224 */ /* 0x000fe200078e000c */
[----:B------:R-:W-:-:S02]  /*6270*/  LEA.HI.X.SX32 R155, R9, R207, 0x2, P6 ;  /* 0x000000cf099b7211 */ /* 0x000fc400030f16ff */
[-C--:B------:R-:W-:Y:S01]  /*6280*/  IADD3 R12, P6, R77, R206.reuse, RZ ;  /* 0x000000ce4d0c7210 */ /* 0x080fe20007fde0ff */
[----:B------:R-:W-:Y:S01]  /*6290*/  IMAD.MOV.U32 R8, RZ, RZ, R56 ;  /* 0x000000ffff087224 */ /* 0x000fe200078e0038 */
[-C--:B------:R-:W-:Y:S01]  /*62a0*/  LEA.HI.X.SX32 R77, R247, R207.reuse, 0x2, P1 ;  /* 0x000000cff74d7211 */ /* 0x080fe200008f16ff */
[----:B------:R-:W-:Y:S01]  /*62b0*/  IMAD.MOV.U32 R237, RZ, RZ, R13 ;  /* 0x000000ffffed7224 */ /* 0x000fe200078e000d */
[-C--:B------:R-:W-:Y:S02]  /*62c0*/  IADD3 R56, P1, R231, R206.reuse, RZ ;  /* 0x000000cee7387210 */ /* 0x080fe40007f3e0ff */
[-C--:B------:R-:W-:Y:S01]  /*62d0*/  LEA.HI.X.SX32 R13, R246, R207.reuse, 0x2, P6 ;  /* 0x000000cff60d7211 */ /* 0x080fe200030f16ff */
[----:B------:R-:W-:Y:S01]  /*62e0*/  IMAD.MOV.U32 R246, RZ, RZ, R150 ;  /* 0x000000fffff67224 */ /* 0x000fe200078e0096 */
[-C--:B------:R-:W-:Y:S01]  /*62f0*/  IADD3 R150, P6, R230, R206.reuse, RZ ;  /* 0x000000cee6967210 */ /* 0x080fe20007fde0ff */
[----:B------:R-:W-:Y:S01]  /*6300*/  IMAD.MOV.U32 R9, RZ, RZ, R57 ;  /* 0x000000ffff097224 */ /* 0x000fe200078e0039 */
[-C--:B------:R-:W-:Y:S01]  /*6310*/  LEA.HI.X.SX32 R57, R245, R207.reuse, 0x2, P1 ;  /* 0x000000cff5397211 */ /* 0x080fe200008f16ff */
[----:B------:R-:W-:Y:S01]  /*6320*/  IMAD.MOV.U32 R247, RZ, RZ, R151 ;  /* 0x000000fffff77224 */ /* 0x000fe200078e0097 */
[-C--:B------:R-:W-:Y:S01]  /*6330*/  IADD3 R74, P1, R74, R206.reuse, RZ ;  /* 0x000000ce4a4a7210 */ /* 0x080fe20007f3e0ff */
[C---:B------:R-:W-:Y:S01]  /*6340*/  IMAD R226, R137.reuse, 0x61, RZ ;  /* 0x0000006189e27824 */ /* 0x040fe200078e02ff */
[-C--:B------:R-:W-:Y:S01]  /*6350*/  LEA.HI.X.SX32 R151, R10, R207.reuse, 0x2, P6 ;  /* 0x000000cf0a977211 */ /* 0x080fe200030f16ff */
[C---:B------:R-:W-:Y:S01]  /*6360*/  IMAD R71, R137.reuse, 0x18c, RZ ;  /* 0x0000018c89477824 */ /* 0x040fe200078e02ff */
[-C--:B------:R-:W-:Y:S01]  /*6370*/  IADD3 R10, P6, R228, R206.reuse, RZ ;  /* 0x000000cee40a7210 */ /* 0x080fe20007fde0ff */
[----:B------:R-:W-:Y:S01]  /*6380*/  IMAD.MOV.U32 R228, RZ, RZ, R8 ;  /* 0x000000ffffe47224 */ /* 0x000fe200078e0008 */
[-C--:B------:R-:W-:Y:S01]  /*6390*/  LEA.HI.X.SX32 R75, R244, R207.reuse, 0x2, P1 ;  /* 0x000000cff44b7211 */ /* 0x080fe200008f16ff */
[----:B------:R-:W-:Y:S01]  /*63a0*/  IMAD R141, R137, 0x188, RZ ;  /* 0x00000188898d7824 */ /* 0x000fe200078e02ff */
[-C--:B------:R-:W-:Y:S01]  /*63b0*/  IADD3 R8, P1, R199, R206.reuse, RZ ;  /* 0x000000cec7087210 */ /* 0x080fe20007f3e0ff */
[----:B------:R-:W-:Y:S01]  /*63c0*/  IMAD.MOV.U32 R229, RZ, RZ, R9 ;  /* 0x000000ffffe57224 */ /* 0x000fe200078e0009 */
[-C--:B------:R-:W-:Y:S01]  /*63d0*/  LEA.HI.X.SX32 R11, R242, R207.reuse, 0x2, P6 ;  /* 0x000000cff20b7211 */ /* 0x080fe200030f16ff */
[----:B------:R-:W-:Y:S01]  /*63e0*/  IMAD.MOV.U32 R242, RZ, RZ, R72 ;  /* 0x000000fffff27224 */ /* 0x000fe200078e0048 */
[-C--:B------:R-:W-:Y:S01]  /*63f0*/  LEA.HI.X.SX32 R9, R233, R207.reuse, 0x2, P1 ;  /* 0x000000cfe9097211 */ /* 0x080fe200008f16ff */
[----:B------:R-:W-:Y:S01]  /*6400*/  IMAD.MOV.U32 R243, RZ, RZ, R73 ;  /* 0x000000fffff37224 */ /* 0x000fe200078e0049 */
[-C--:B------:R-:W-:Y:S01]  /*6410*/  IADD3 R72, P1, R147, R206.reuse, RZ ;  /* 0x000000ce93487210 */ /* 0x080fe20007f3e0ff */
[----:B------:R-:W-:Y:S01]  /*6420*/  IMAD R195, R137, 0x63, RZ ;  /* 0x0000006389c37824 */ /* 0x000fe200078e02ff */
[----:B------:R-:W-:Y:S01]  /*6430*/  IADD3 R146, P6, R198, R206, RZ ;  /* 0x000000cec6927210 */ /* 0x000fe20007fde0ff */
[----:B------:R-:W2:Y:S01]  /*6440*/  LDL.LU.64 R230, [R1+0x5f8] ;  /* 0x0005f80001e67983 */ /* 0x000ea20000300a00 */
[----:B------:R-:W-:-:S02]  /*6450*/  LEA.HI.X.SX32 R73, R226, R207, 0x2, P1 ;  /* 0x000000cfe2497211 */ /* 0x000fc400008f16ff */
[-C--:B------:R-:W-:Y:S01]  /*6460*/  IADD3 R198, P1, R71, R206.reuse, RZ ;  /* 0x000000ce47c67210 */ /* 0x080fe20007f3e0ff */
[----:B------:R1:W-:Y:S01]  /*6470*/  STL.64 [R1+0x160], R56 ;  /* 0x0001603801007387 */ /* 0x0003e20000100a00 */
[C---:B------:R-:W-:Y:S01]  /*6480*/  IMAD R197, R137.reuse, 0x62, RZ ;  /* 0x0000006289c57824 */ /* 0x040fe200078e02ff */
[-C--:B------:R-:W-:Y:S01]  /*6490*/  LEA.HI.X.SX32 R147, R58, R207.reuse, 0x2, P6 ;  /* 0x000000cf3a937211 */ /* 0x080fe200030f16ff */
[----:B------:R-:W-:Y:S01]  /*64a0*/  IMAD R142, R137, 0x190, RZ ;  /* 0x00000190898e7824 */ /* 0x000fe200078e02ff */
[----:B------:R-:W-:Y:S01]  /*64b0*/  LEA.HI.X.SX32 R199, R195, R207, 0x2, P1 ;  /* 0x000000cfc3c77211 */ /* 0x000fe200008f16ff */
[C---:B------:R-:W-:Y:S01]  /*64c0*/  IMAD R70, R137.reuse, 0x194, RZ ;  /* 0x0000019489467824 */ /* 0x040fe200078e02ff */
[----:B-1----:R-:W2:Y:S04]  /*64d0*/  LDL.LU.64 R56, [R1+0x6d8] ;  /* 0x0006d80001387983 */ /* 0x002ea80000300a00 */
[----:B------:R1:W-:Y:S01]  /*64e0*/  STL.64 [R1+0x168], R8 ;  /* 0x0001680801007387 */ /* 0x0003e20000100a00 */
[C---:B------:R-:W-:Y:S01]  /*64f0*/  IMAD R139, R137.reuse, 0x65, RZ ;  /* 0x00000065898b7824 */ /* 0x040fe200078e02ff */
[----:B------:R-:W-:Y:S01]  /*6500*/  IADD3 R70, P1, R70, R206, RZ ;  /* 0x000000ce46467210 */ /* 0x000fe20007f3e0ff */
[C---:B------:R-:W-:Y:S01]  /*6510*/  IMAD R5, R137.reuse, 0x198, RZ ;  /* 0x0000019889057824 */ /* 0x040fe200078e02ff */
[----:B------:R1:W-:Y:S01]  /*6520*/  STL.64 [R1+0x170], R198 ;  /* 0x000170c601007387 */ /* 0x0003e20000100a00 */
[----:B------:R-:W-:-:S02]  /*6530*/  IMAD R2, R137, 0x19c, RZ ;  /* 0x0000019c89027824 */ /* 0x000fc400078e02ff */
[----:B------:R-:W-:Y:S01]  /*6540*/  IMAD.MOV.U32 R6, RZ, RZ, R130 ;  /* 0x000000ffff067224 */ /* 0x000fe200078e0082 */
[----:B-1----:R-:W-:-:S04]  /*6550*/  IADD3 R8, P6, R141, R206, RZ ;  /* 0x000000ce8d087210 */ /* 0x002fc80007fde0ff */
[-C--:B------:R-:W-:Y:S02]  /*6560*/  LEA.HI.X.SX32 R9, R197, R207.reuse, 0x2, P6 ;  /* 0x000000cfc5097211 */ /* 0x080fe400030f16ff */
[-C--:B------:R-:W-:Y:S01]  /*6570*/  IADD3 R142, P6, R142, R206.reuse, RZ ;  /* 0x000000ce8e8e7210 */ /* 0x080fe20007fde0ff */
[----:B------:R-:W-:Y:S01]  /*6580*/  IMAD.MOV.U32 R198, RZ, RZ, R228 ;  /* 0x000000ffffc67224 */ /* 0x000fe200078e00e4 */
[-C--:B------:R-:W-:Y:S01]  /*6590*/  LEA.HI.X.SX32 R71, R139, R207.reuse, 0x2, P1 ;  /* 0x000000cf8b477211 */ /* 0x080fe200008f16ff */
[----:B------:R-:W-:Y:S01]  /*65a0*/  IMAD R133, R137, 0x66, RZ ;  /* 0x0000006689857824 */ /* 0x000fe200078e02ff */
[----:B------:R-:W-:Y:S01]  /*65b0*/  LEA.HI.X.SX32 R143, R59, R207, 0x2, P6 ;  /* 0x000000cf3b8f7211 */ /* 0x000fe200030f16ff */
[C---:B------:R-:W-:Y:S01]  /*65c0*/  IMAD R69, R137.reuse, 0x67, RZ ;  /* 0x0000006789457824 */ /* 0x040fe200078e02ff */
[----:B------:R-:W-:Y:S01]  /*65d0*/  IADD3 R194, P1, R2, R206, RZ ;  /* 0x000000ce02c27210 */ /* 0x000fe20007f3e0ff */
[----:B------:R-:W-:Y:S02]  /*65e0*/  IMAD.MOV.U32 R7, RZ, RZ, R131 ;  /* 0x000000ffff077224 */ /* 0x000fe400078e0083 */
[----:B------:R-:W-:-:S02]  /*65f0*/  IMAD R138, R137, 0x1a0, RZ ;  /* 0x000001a0898a7824 */ /* 0x000fc400078e02ff */
[----:B------:R-:W-:Y:S02]  /*6600*/  IMAD R68, R137, 0x1a4, RZ ;  /* 0x000001a489447824 */ /* 0x000fe400078e02ff */
[----:B------:R-:W-:Y:S01]  /*6610*/  IMAD.MOV.U32 R199, RZ, RZ, R229 ;  /* 0x000000ffffc77224 */ /* 0x000fe200078e00e5 */
[-C--:B------:R-:W-:Y:S01]  /*6620*/  LEA.HI.X.SX32 R195, R69, R207.reuse, 0x2, P1 ;  /* 0x000000cf45c37211 */ /* 0x080fe200008f16ff */
[C---:B------:R-:W-:Y:S01]  /*6630*/  IMAD R64, R137.reuse, 0x69, RZ ;  /* 0x0000006989407824 */ /* 0x040fe200078e02ff */
[----:B------:R-:W-:Y:S01]  /*6640*/  IADD3 R68, P1, R68, R206, RZ ;  /* 0x000000ce44447210 */ /* 0x000fe20007f3e0ff */
[C---:B------:R-:W-:Y:S02]  /*6650*/  IMAD R4, R137.reuse, 0x1a8, RZ ;  /* 0x000001a889047824 */ /* 0x040fe400078e02ff */
[C---:B------:R-:W-:Y:S01]  /*6660*/  IMAD R3, R137.reuse, 0x1ac, RZ ;  /* 0x000001ac89037824 */ /* 0x040fe200078e02ff */
[----:B------:R-:W-:Y:S01]  /*6670*/  LEA.HI.X.SX32 R69, R64, R207, 0x2, P1 ;  /* 0x000000cf40457211 */ /* 0x000fe200008f16ff */
[----:B------:R-:W-:-:S02]  /*6680*/  IMAD R65, R137, 0x6a, RZ ;  /* 0x0000006a89417824 */ /* 0x000fc400078e02ff */
[----:B------:R-:W-:Y:S01]  /*6690*/  IMAD R125, R137, 0x6b, RZ ;  /* 0x0000006b897d7824 */ /* 0x000fe200078e02ff */
[-C--:B------:R-:W-:Y:S01]  /*66a0*/  IADD3 R2, P1, R3, R206.reuse, RZ ;  /* 0x000000ce03027210 */ /* 0x080fe20007f3e0ff */
[C---:B------:R-:W-:Y:S02]  /*66b0*/  IMAD R134, R137.reuse, 0x1b0, RZ ;  /* 0x000001b089867824 */ /* 0x040fe400078e02ff */
[----:B------:R-:W-:Y:S01]  /*66c0*/  IMAD R66, R137, 0x1b4, RZ ;  /* 0x000001b489427824 */ /* 0x000fe200078e02ff */
[----:B------:R-:W-:Y:S01]  /*66d0*/  LEA.HI.X.SX32 R3, R125, R207, 0x2, P1 ;  /* 0x000000cf7d037211 */ /* 0x000fe200008f16ff */
[C---:B------:R-:W-:Y:S01]  /*66e0*/  IMAD R67, R137.reuse, 0x1b8, RZ ;  /* 0x000001b889437824 */ /* 0x040fe200078e02ff */
[----:B------:R-:W-:Y:S01]  /*66f0*/  STL.64 [R1+0x178], R194 ;  /* 0x000178c201007387 */ /* 0x000fe20000100a00 */
[C---:B------:R-:W-:Y:S01]  /*6700*/  IMAD R127, R137.reuse, 0x6d, RZ ;  /* 0x0000006d897f7824 */ /* 0x040fe200078e02ff */
[----:B------:R-:W-:Y:S01]  /*6710*/  IADD3 R66, P1, R66, R206, RZ ;  /* 0x000000ce42427210 */ /* 0x000fe20007f3e0ff */
[C---:B------:R-:W-:Y:S01]  /*6720*/  IMAD R131, R137.reuse, 0x6e, RZ ;  /* 0x0000006e89837824 */ /* 0x040fe200078e02ff */
[----:B------:R1:W-:Y:S01]  /*6730*/  STL.64 [R1+0x180], R2 ;  /* 0x0001800201007387 */ /* 0x0003e20000100a00 */
[----:B------:R-:W-:-:S02]  /*6740*/  IMAD R124, R137, 0x1bc, RZ ;  /* 0x000001bc897c7824 */ /* 0x000fc400078e02ff */
[C---:B------:R-:W-:Y:S02]  /*6750*/  IMAD R130, R137.reuse, 0x1c0, RZ ;  /* 0x000001c089827824 */ /* 0x040fe400078e02ff */
[C---:B------:R-:W-:Y:S02]  /*6760*/  IMAD R132, R137.reuse, 0x6f, RZ ;  /* 0x0000006f89847824 */ /* 0x040fe400078e02ff */
[----:B------:R-:W-:Y:S02]  /*6770*/  IMAD.MOV.U32 R245, RZ, RZ, R129 ;  /* 0x000000fffff57224 */ /* 0x000fe400078e0081 */
[----:B------:R-:W-:Y:S02]  /*6780*/  IMAD.MOV.U32 R232, RZ, RZ, R198 ;  /* 0x000000ffffe87224 */ /* 0x000fe400078e00c6 */
[----:B------:R-:W-:Y:S02]  /*6790*/  IMAD.MOV.U32 R244, RZ, RZ, R128 ;  /* 0x000000fffff47224 */ /* 0x000fe400078e0080 */
[----:B------:R-:W-:-:S02]  /*67a0*/  IMAD R129, R137, 0x1c4, RZ ;  /* 0x000001c489817824 */ /* 0x000fc400078e02ff */
[C---:B------:R-:W-:Y:S02]  /*67b0*/  IMAD R128, R137.reuse, 0x1c8, RZ ;  /* 0x000001c889807824 */ /* 0x040fe400078e02ff */
[----:B------:R-:W-:Y:S02]  /*67c0*/  IMAD.MOV.U32 R233, RZ, RZ, R199 ;  /* 0x000000ffffe97224 */ /* 0x000fe400078e00c7 */
[C---:B------:R-:W-:Y:S02]  /*67d0*/  IMAD R136, R137.reuse, 0x71, RZ ;  /* 0x0000007189887824 */ /* 0x040fe400078e02ff */
[C---:B------:R-:W-:Y:S02]  /*67e0*/  IMAD R140, R137.reuse, 0x72, RZ ;  /* 0x00000072898c7824 */ /* 0x040fe400078e02ff */
[C---:B------:R-:W-:Y:S02]  /*67f0*/  IMAD R59, R137.reuse, 0x1cc, RZ ;  /* 0x000001cc893b7824 */ /* 0x040fe400078e02ff */
[----:B------:R-:W-:-:S02]  /*6800*/  IMAD R126, R137, 0x1d0, RZ ;  /* 0x000001d0897e7824 */ /* 0x000fc400078e02ff */
[----:B------:R-:W-:Y:S02]  /*6810*/  IMAD R58, R137, 0x1d4, RZ ;  /* 0x000001d4893a7824 */ /* 0x000fe400078e02ff */
[----:B------:R-:W-:Y:S01]  /*6820*/  IMAD.SHL.U32 R252, R252, 0x4, RZ ;  /* 0x00000004fcfc7824 */ /* 0x000fe200078e00ff */
[----:B------:R-:W-:-:S04]  /*6830*/  ULDC.64 UR4, c[0x0][0x118] ;  /* 0x0000460000047ab9 */ /* 0x000fc80000000a00 */
[----:B------:R1:W-:Y:S04]  /*6840*/  LDGSTS.E [R252], [R206.64], !P5 ;  /* 0x00000000cefc7fae */ /* 0x0003e8000e921844 */
[----:B------:R1:W-:Y:S04]  /*6850*/  LDGSTS.E [R252+0x1000], [R214.64], !P2 ;  /* 0x01000000d6fc7fae */ /* 0x0003e8000d121844 */
[----:B------:R1:W-:Y:S01]  /*6860*/  LDGSTS.E [R252+0x2000], [R222.64], !P4 ;  /* 0x02000000defc7fae */ /* 0x0003e2000e121844 */
[----:B----4-:R-:W-:Y:S02]  /*6870*/  IMAD.MOV.U32 R228, RZ, RZ, R248 ;  /* 0x000000ffffe47224 */ /* 0x010fe400078e00f8 */
[----:B------:R-:W-:Y:S01]  /*6880*/  IMAD.MOV.U32 R248, RZ, RZ, R6 ;  /* 0x000000fffff87224 */ /* 0x000fe200078e0006 */
[----:B------:R-:W-:Y:S01]  /*6890*/  IADD3 R6, P6, R5, R206, RZ ;  /* 0x000000ce05067210 */ /* 0x000fe20007fde0ff */
[----:B------:R-:W-:-:S02]  /*68a0*/  IMAD.MOV.U32 R229, RZ, RZ, R249 ;  /* 0x000000ffffe57224 */ /* 0x000fc400078e00f9 */
[----:B------:R-:W-:Y:S01]  /*68b0*/  IMAD.MOV.U32 R249, RZ, RZ, R7 ;  /* 0x000000fffff97224 */ /* 0x000fe200078e0007 */
[----:B------:R-:W-:Y:S02]  /*68c0*/  LEA.HI.X.SX32 R7, R133, R207, 0x2, P6 ;  /* 0x000000cf85077211 */ /* 0x000fe400030f16ff */
[----:B------:R-:W-:-:S04]  /*68d0*/  IADD3 R138, P6, R138, R206, RZ ;  /* 0x000000ce8a8a7210 */ /* 0x000fc80007fde0ff */
[----:B------:R-:W-:Y:S02]  /*68e0*/  LEA.HI.X.SX32 R139, R60, R207, 0x2, P6 ;  /* 0x000000cf3c8b7211 */ /* 0x000fe400030f16ff */
[----:B------:R-:W-:-:S04]  /*68f0*/  IADD3 R4, P6, R4, R206, RZ ;  /* 0x000000ce04047210 */ /* 0x000fc80007fde0ff */
[----:B------:R-:W-:Y:S02]  /*6900*/  LEA.HI.X.SX32 R5, R65, R207, 0x2, P6 ;  /* 0x000000cf41057211 */ /* 0x000fe400030f16ff */
[----:B------:R-:W-:-:S04]  /*6910*/  IADD3 R134, P6, R134, R206, RZ ;  /* 0x000000ce86867210 */ /* 0x000fc80007fde0ff */
[-C--:B------:R-:W-:Y:S02]  /*6920*/  LEA.HI.X.SX32 R135, R61, R207.reuse, 0x2, P6 ;  /* 0x000000cf3d877211 */ /* 0x080fe400030f16ff */
[-C--:B-1----:R-:W-:Y:S02]  /*6930*/  IADD3 R2, P6, R67, R206.reuse, RZ ;  /* 0x000000ce43027210 */ /* 0x082fe40007fde0ff */
[-C--:B------:R-:W-:Y:S02]  /*6940*/  LEA.HI.X.SX32 R67, R127, R207.reuse, 0x2, P1 ;  /* 0x000000cf7f437211 */ /* 0x080fe400008f16ff */
[-C--:B------:R-:W-:Y:S02]  /*6950*/  IADD3 R198, P1, R124, R206.reuse, RZ ;  /* 0x000000ce7cc67210 */ /* 0x080fe40007f3e0ff */
[----:B------:R-:W-:Y:S02]  /*6960*/  LEA.HI.X.SX32 R3, R131, R207, 0x2, P6 ;  /* 0x000000cf83037211 */ /* 0x000fe400030f16ff */
[----:B------:R-:W-:-:S02]  /*6970*/  IADD3 R130, P6, R130, R206, RZ ;  /* 0x000000ce82827210 */ /* 0x000fc40007fde0ff */
[-C--:B------:R-:W-:Y:S02]  /*6980*/  LEA.HI.X.SX32 R199, R132, R207.reuse, 0x2, P1 ;  /* 0x000000cf84c77211 */ /* 0x080fe400008f16ff */
[-C--:B------:R-:W-:Y:S02]  /*6990*/  IADD3 R64, P1, R129, R206.reuse, RZ ;  /* 0x000000ce81407210 */ /* 0x080fe40007f3e0ff */
[-C--:B------:R-:W-:Y:S02]  /*69a0*/  LEA.HI.X.SX32 R131, R62, R207.reuse, 0x2, P6 ;  /* 0x000000cf3e837211 */ /* 0x080fe400030f16ff */
[-C--:B------:R-:W-:Y:S01]  /*69b0*/  IADD3 R128, P6, R128, R206.reuse, RZ ;  /* 0x000000ce80807210 */ /* 0x080fe20007fde0ff */
[C---:B------:R-:W-:Y:S01]  /*69c0*/  IMAD R133, R137.reuse, 0x73, RZ ;  /* 0x0000007389857824 */ /* 0x040fe200078e02ff */
[----:B------:R-:W-:Y:S01]  /*69d0*/  LEA.HI.X.SX32 R65, R136, R207, 0x2, P1 ;  /* 0x000000cf88417211 */ /* 0x000fe200008f16ff */
[----:B------:R-:W-:Y:S01]  /*69e0*/  IMAD R132, R137, 0x1d8, RZ ;  /* 0x000001d889847824 */ /* 0x000fe200078e02ff */
[----:B------:R-:W-:-:S02]  /*69f0*/  IADD3 R194, P1, R59, R206, RZ ;  /* 0x000000ce3bc27210 */ /* 0x000fc40007f3e0ff */
[-C--:B------:R-:W-:Y:S02]  /*6a00*/  LEA.HI.X.SX32 R129, R140, R207.reuse, 0x2, P6 ;  /* 0x000000cf8c817211 */ /* 0x080fe400030f16ff */
[-C--:B------:R-:W-:Y:S01]  /*6a10*/  IADD3 R126, P6, R126, R206.reuse, RZ ;  /* 0x000000ce7e7e7210 */ /* 0x080fe20007fde0ff */
[----:B------:R-:W-:Y:S01]  /*6a20*/  IMAD R60, R137, 0x76, RZ ;  /* 0x00000076893c7824 */ /* 0x000fe200078e02ff */
[-C--:B------:R-:W-:Y:S02]  /*6a30*/  LEA.HI.X.SX32 R195, R133, R207.reuse, 0x2, P1 ;  /* 0x000000cf85c37211 */ /* 0x080fe400008f16ff */
[-C--:B------:R-:W-:Y:S01]  /*6a40*/  IADD3 R62, P1, R58, R206.reuse, RZ ;  /* 0x000000ce3a3e7210 */ /* 0x080fe20007f3e0ff */
[----:B------:R-:W-:Y:S01]  /*6a50*/  IMAD R58, R137, 0x1dc, RZ ;  /* 0x000001dc893a7824 */ /* 0x000fe200078e02ff */
[----:B------:R-:W-:Y:S02]  /*6a60*/  LEA.HI.X.SX32 R127, R63, R207, 0x2, P6 ;  /* 0x000000cf3f7f7211 */ /* 0x000fe400030f16ff */
[----:B------:R-:W-:Y:S01]  /*6a70*/  IADD3 R132, P6, R132, R206, RZ ;  /* 0x000000ce84847210 */ /* 0x000fe20007fde0ff */
[----:B------:R-:W-:-:S03]  /*6a80*/  IMAD R124, R137, 0x1e0, RZ ;  /* 0x000001e0897c7824 */ /* 0x000fc600078e02ff */
[----:B------:R-:W-:Y:S02]  /*6a90*/  LEA.HI.X.SX32 R133, R60, R207, 0x2, P6 ;  /* 0x000000cf3c857211 */ /* 0x000fe400030f16ff */
[----:B------:R-:W-:Y:S01]  /*6aa0*/  IADD3 R140, P6, R58, R206, RZ ;  /* 0x000000ce3a8c7210 */ /* 0x000fe20007fde0ff */
[C---:B------:R-:W-:Y:S02]  /*6ab0*/  IMAD R58, R137.reuse, 0x77, RZ ;  /* 0x00000077893a7824 */ /* 0x040fe400078e02ff */
[----:B------:R-:W-:-:S03]  /*6ac0*/  IMAD R60, R137, 0x1e4, RZ ;  /* 0x000001e4893c7824 */ /* 0x000fc600078e02ff */
[-C--:B------:R-:W-:Y:S02]  /*6ad0*/  LEA.HI.X.SX32 R141, R58, R207.reuse, 0x2, P6 ;  /* 0x000000cf3a8d7211 */ /* 0x080fe400030f16ff */
[-C--:B------:R-:W-:Y:S01]  /*6ae0*/  IADD3 R124, P6, R124, R206.reuse, RZ ;  /* 0x000000ce7c7c7210 */ /* 0x080fe20007fde0ff */
[C---:B------:R-:W-:Y:S01]  /*6af0*/  IMAD R61, R137.reuse, 0x75, RZ ;  /* 0x00000075893d7824 */ /* 0x040fe200078e02ff */
[----:B------:R-:W-:Y:S01]  /*6b00*/  STL.64 [R1+0x188], R198 ;  /* 0x000188c601007387 */ /* 0x000fe20000100a00 */
[----:B------:R-:W-:Y:S01]  /*6b10*/  IADD3 R59, R0, -0xd, RZ ;  /* 0xfffffff3003b7810 */ /* 0x000fe20007ffe0ff */
[----:B------:R-:W-:Y:S01]  /*6b20*/  IMAD R58, R137, 0x79, RZ ;  /* 0x00000079893a7824 */ /* 0x000fe200078e02ff */
[----:B------:R-:W-:Y:S01]  /*6b30*/  LEA.HI.X.SX32 R125, R122, R207, 0x2, P6 ;  /* 0x000000cf7a7d7211 */ /* 0x000fe200030f16ff */
[----:B------:R-:W-:Y:S01]  /*6b40*/  STL.64 [R1+0x190], R194 ;  /* 0x000190c201007387 */ /* 0x000fe20000100a00 */
[----:B------:R-:W-:-:S03]  /*6b50*/  IADD3 R60, P6, R60, R206, RZ ;  /* 0x000000ce3c3c7210 */ /* 0x000fc60007fde0ff */
[----:B------:R1:W-:Y:S01]  /*6b60*/  STL.64 [R1+0x198], R140 ;  /* 0x0001988c01007387 */ /* 0x0003e20000100a00 */
[-C--:B------:R-:W-:Y:S02]  /*6b70*/  LEA.HI.X.SX32 R63, R61, R207.reuse, 0x2, P1 ;  /* 0x000000cf3d3f7211 */ /* 0x080fe400008f16ff */
[----:B------:R-:W-:Y:S01]  /*6b80*/  ISETP.GE.U32.AND P1, PT, R59, 0x7fffff74, PT ;  /* 0x7fffff743b00780c */ /* 0x000fe20003f26070 */
[C---:B------:R-:W-:Y:S01]  /*6b90*/  IMAD R59, R137.reuse, 0x7a, RZ ;  /* 0x0000007a893b7824 */ /* 0x040fe200078e02ff */
[----:B------:R-:W-:Y:S01]  /*6ba0*/  LEA.HI.X.SX32 R61, R58, R207, 0x2, P6 ;  /* 0x000000cf3a3d7211 */ /* 0x000fe200030f16ff */
[C---:B------:R-:W-:Y:S02]  /*6bb0*/  IMAD R58, R137.reuse, 0x1ec, RZ ;  /* 0x000001ec893a7824 */ /* 0x040fe400078e02ff */
[C---:B-1----:R-:W-:Y:S02]  /*6bc0*/  IMAD R140, R137.reuse, 0x1e8, RZ ;  /* 0x000001e8898c7824 */ /* 0x042fe400078e02ff */
[----:B------:R-:W-:-:S02]  /*6bd0*/  IMAD R122, R137, 0x1f0, RZ ;  /* 0x000001f0897a7824 */ /* 0x000fc400078e02ff */
[----:B------:R-:W-:Y:S01]  /*6be0*/  IMAD.MOV.U32 R226, RZ, RZ, R228 ;  /* 0x000000ffffe27224 */ /* 0x000fe200078e00e4 */
[-C--:B------:R-:W-:Y:S01]  /*6bf0*/  IADD3 R140, P6, R140, R206.reuse, RZ ;  /* 0x000000ce8c8c7210 */ /* 0x080fe20007fde0ff */
[----:B------:R-:W-:Y:S02]  /*6c00*/  IMAD.MOV.U32 R227, RZ, RZ, R229 ;  /* 0x000000ffffe37224 */ /* 0x000fe400078e00e5 */
[----:B------:R1:W-:Y:S01]  /*6c10*/  LDGSTS.E [R252+0x3000], [R224.64], !P1 ;  /* 0x03000000e0fc7fae */ /* 0x0003e2000c921844 */
[----:B------:R-:W-:Y:S02]  /*6c20*/  LEA.HI.X.SX32 R141, R59, R207, 0x2, P6 ;  /* 0x000000cf3b8d7211 */ /* 0x000fe400030f16ff */
[----:B------:R-:W-:Y:S01]  /*6c30*/  IADD3 R194, P6, R58, R206, RZ ;  /* 0x000000ce3ac27210 */ /* 0x000fe20007fde0ff */
[----:B------:R-:W-:Y:S02]  /*6c40*/  IMAD R58, R137, 0x7b, RZ ;  /* 0x0000007b893a7824 */ /* 0x000fe400078e02ff */
[----:B------:R-:W-:-:S03]  /*6c50*/  IMAD.MOV.U32 R228, RZ, RZ, R246 ;  /* 0x000000ffffe47224 */ /* 0x000fc600078e00f6 */
[-C--:B------:R-:W-:Y:S01]  /*6c60*/  LEA.HI.X.SX32 R195, R58, R207.reuse, 0x2, P6 ;  /* 0x000000cf3ac37211 */ /* 0x080fe200030f16ff */
[----:B------:R-:W-:Y:S01]  /*6c70*/  IMAD R58, R137, 0x1f4, RZ ;  /* 0x000001f4893a7824 */ /* 0x000fe200078e02ff */
[-C--:B------:R-:W-:Y:S01]  /*6c80*/  IADD3 R122, P6, R122, R206.reuse, RZ ;  /* 0x000000ce7a7a7210 */ /* 0x080fe20007fde0ff */
[----:B--2---:R-:W-:Y:S02]  /*6c90*/  IMAD.MOV.U32 R246, RZ, RZ, R238 ;  /* 0x000000fffff67224 */ /* 0x004fe400078e00ee */
[----:B------:R-:W-:Y:S01]  /*6ca0*/  IMAD.MOV.U32 R238, RZ, RZ, R250 ;  /* 0x000000ffffee7224 */ /* 0x000fe200078e00fa */
[----:B------:R-:W-:Y:S01]  /*6cb0*/  LEA.HI.X.SX32 R123, R123, R207, 0x2, P6 ;  /* 0x000000cf7b7b7211 */ /* 0x000fe200030f16ff */
[----:B------:R-:W-:Y:S01]  /*6cc0*/  IMAD.MOV.U32 R250, RZ, RZ, R144 ;  /* 0x000000fffffa7224 */ /* 0x000fe200078e0090 */
[----:B------:R-:W-:Y:S01]  /*6cd0*/  IADD3 R58, P6, R58, R206, RZ ;  /* 0x000000ce3a3a7210 */ /* 0x000fe20007fde0ff */
[----:B------:R-:W-:Y:S02]  /*6ce0*/  IMAD R59, R137, 0x7d, RZ ;  /* 0x0000007d893b7824 */ /* 0x000fe400078e02ff */
[----:B------:R-:W-:-:S02]  /*6cf0*/  IMAD.MOV.U32 R229, RZ, RZ, R247 ;  /* 0x000000ffffe57224 */ /* 0x000fc400078e00f7 */
[----:B------:R-:W-:Y:S02]  /*6d00*/  IMAD R144, R137, 0x1f8, RZ ;  /* 0x000001f889907824 */ /* 0x000fe400078e02ff */
[----:B------:R-:W-:Y:S02]  /*6d10*/  IMAD.MOV.U32 R247, RZ, RZ, R239 ;  /* 0x000000fffff77224 */ /* 0x000fe400078e00ef */
[----:B------:R-:W-:Y:S01]  /*6d20*/  IMAD.MOV.U32 R239, RZ, RZ, R251 ;  /* 0x000000ffffef7224 */ /* 0x000fe200078e00fb */
[-C--:B------:R-:W-:Y:S01]  /*6d30*/  LEA.HI.X.SX32 R59, R59, R207.reuse, 0x2, P6 ;  /* 0x000000cf3b3b7211 */ /* 0x080fe200030f16ff */
[----:B------:R-:W-:Y:S01]  /*6d40*/  IMAD.MOV.U32 R251, RZ, RZ, R145 ;  /* 0x000000fffffb7224 */ /* 0x000fe200078e0091 */
[----:B------:R-:W-:Y:S01]  /*6d50*/  IADD3 R144, P6, R144, R206, RZ ;  /* 0x000000ce90907210 */ /* 0x000fe20007fde0ff */
[C---:B------:R-:W-:Y:S02]  /*6d60*/  IMAD R145, R137.reuse, 0x7e, RZ ;  /* 0x0000007e89917824 */ /* 0x040fe400078e02ff */
[----:B------:R-:W-:Y:S01]  /*6d70*/  IMAD R136, R137, 0x1fc, RZ ;  /* 0x000001fc89887824 */ /* 0x000fe200078e02ff */
[----:B------:R2:W-:Y:S02]  /*6d80*/  STL.64 [R1+0x1a0], R194 ;  /* 0x0001a0c201007387 */ /* 0x0005e40000100a00 */
[----:B------:R-:W-:-:S02]  /*6d90*/  LEA.HI.X.SX32 R145, R145, R207, 0x2, P6 ;  /* 0x000000cf91917211 */ /* 0x000fc400030f16ff */
[----:B------:R-:W-:Y:S02]  /*6da0*/  IADD3 R196, P6, R136, R206, RZ ;  /* 0x000000ce88c47210 */ /* 0x000fe40007fde0ff */
[----:B------:R-:W-:Y:S01]  /*6db0*/  IADD3 R136, R0, -0x11, RZ ;  /* 0xffffffef00887810 */ /* 0x000fe20007ffe0ff */
[----:B--2---:R-:W-:-:S05]  /*6dc0*/  IMAD R195, R137, 0x7f, RZ ;  /* 0x0000007f89c37824 */ /* 0x004fca00078e02ff */
[----:B------:R-:W-:Y:S02]  /*6dd0*/  LEA.HI.X.SX32 R197, R195, R207, 0x2, P6 ;  /* 0x000000cfc3c57211 */ /* 0x000fe400030f16ff */
[----:B------:R-:W-:Y:S02]  /*6de0*/  ISETP.GE.U32.AND P6, PT, R136, 0x7fffff70, PT ;  /* 0x7fffff708800780c */ /* 0x000fe40003fc6070 */
[----:B------:R-:W-:-:S04]  /*6df0*/  IADD3 R136, R0, -0x15, RZ ;  /* 0xffffffeb00887810 */ /* 0x000fc80007ffe0ff */
[----:B------:R-:W-:Y:S02]  /*6e00*/  ISETP.GE.U32.AND P5, PT, R136, 0x7fffff6c, PT ;  /* 0x7fffff6c8800780c */ /* 0x000fe40003fa6070 */
[----:B------:R-:W-:-:S04]  /*6e10*/  IADD3 R136, R0, -0x19, RZ ;  /* 0xffffffe700887810 */ /* 0x000fc80007ffe0ff */
[----:B------:R-:W-:Y:S01]  /*6e20*/  ISETP.GE.U32.AND P2, PT, R136, 0x7fffff68, PT ;  /* 0x7fffff688800780c */ /* 0x000fe20003f46070 */
[----:B------:R2:W-:Y:S01]  /*6e30*/  LDGSTS.E [R252+0x4000], [R220.64], !P6 ;  /* 0x04000000dcfc7fae */ /* 0x0005e2000f121844 */
        /* <DEDUP_REMOVED lines=82> */
[----:B------:R-:W-:Y:S02]  /*7360*/  ISETP.GE.U32.AND P6, PT, R136, 0x7fffff77, PT ;  /* 0x7fffff778800780c */ /* 0x000fe40003fc6070 */
[----:B------:R-:W-:-:S04]  /*7370*/  IADD3 R136, R0, -0xe, RZ ;  /* 0xfffffff200887810 */ /* 0x000fc80007ffe0ff */
[----:B------:R-:W-:Y:S02]  /*7380*/  ISETP.GE.U32.AND P5, PT, R136, 0x7fffff73, PT ;  /* 0x7fffff738800780c */ /* 0x000fe40003fa6070 */
[----:B------:R-:W-:Y:S02]  /*7390*/  IADD3 R136, R0, -0x12, RZ ;  /* 0xffffffee00887810 */ /* 0x000fe40007ffe0ff */
[----:B------:R-:W-:Y:S02]  /*73a0*/  LOP3.LUT R194, R252, 0x20, RZ, 0x3c, !PT ;  /* 0x00000020fcc27812 */ /* 0x000fe400078e3cff */
[----:B------:R-:W-:Y:S02]  /*73b0*/  ISETP.GE.U32.AND P2, PT, R136, 0x7fffff6f, PT ;  /* 0x7fffff6f8800780c */ /* 0x000fe40003f46070 */
[----:B------:R-:W-:Y:S01]  /*73c0*/  IADD3 R136, R0, -0x16, RZ ;  /* 0xffffffea00887810 */ /* 0x000fe20007ffe0ff */
[----:B------:R1:W-:Y:S03]  /*73d0*/  LDGSTS.E [R194+0x400], [R120.64], !P4 ;  /* 0x0040000078c27fae */ /* 0x0003e6000e121844 */
[----:B------:R-:W-:Y:S01]  /*73e0*/  ISETP.GE.U32.AND P4, PT, R136, 0x7fffff6b, PT ;  /* 0x7fffff6b8800780c */ /* 0x000fe20003f86070 */
[----:B------:R1:W-:Y:S01]  /*73f0*/  LDGSTS.E [R194+0x1400], [R118.64], !P1 ;  /* 0x0140000076c27fae */ /* 0x0003e2000c921844 */
[----:B------:R-:W-:-:S03]  /*7400*/  IADD3 R136, R0, -0x1a, RZ ;  /* 0xffffffe600887810 */ /* 0x000fc60007ffe0ff */
[----:B------:R1:W-:Y:S01]  /*7410*/  LDGSTS.E [R194+0x2400], [R116.64], !P6 ;  /* 0x0240000074c27fae */ /* 0x0003e2000f121844 */
        /* <DEDUP_REMOVED lines=35> */
[----:B------:R-:W-:Y:S01]  /*7650*/  STL.64 [R1+0x1a8], R196 ;  /* 0x0001a8c401007387 */ /* 0x000fe20000100a00 */
[----:B------:R-:W-:-:S03]  /*7660*/  IADD3 R136, R0, -0x4a, RZ ;  /* 0xffffffb600887810 */ /* 0x000fc60007ffe0ff */
[----:B------:R1:W-:Y:S01]  /*7670*/  LDGSTS.E [R194+0xf400], [R90.64], !P4 ;  /* 0x0f4000005ac27fae */ /* 0x0003e2000e121844 */
[----:B------:R-:W-:Y:S02]  /*7680*/  ISETP.GE.U32.AND P5, PT, R136, 0x7fffff37, PT ;  /* 0x7fffff378800780c */ /* 0x000fe40003fa6070 */
[----:B------:R-:W-:Y:S01]  /*7690*/  IADD3 R136, R0, -0x4e, RZ ;  /* 0xffffffb200887810 */ /* 0x000fe20007ffe0ff */
[----:B------:R-:W-:Y:S03]  /*76a0*/  STL.64 [R1+0x690], R214 ;  /* 0x000690d601007387 */ /* 0x000fe60000100a00 */
[----:B------:R-:W-:Y:S01]  /*76b0*/  ISETP.GE.U32.AND P2, PT, R136, 0x7fffff33, PT ;  /* 0x7fffff338800780c */ /* 0x000fe20003f46070 */
[----:B------:R1:W-:Y:S01]  /*76c0*/  STL.64 [R1+0x698], R222 ;  /* 0x000698de01007387 */ /* 0x0003e20000100a00 */
[----:B------:R-:W-:-:S03]  /*76d0*/  IADD3 R136, R0, -0x52, RZ ;  /* 0xffffffae00887810 */ /* 0x000fc60007ffe0ff */
[----:B------:R2:W-:Y:S01]  /*76e0*/  LDGSTS.E [R194+0x10400], [R88.64], !P1 ;  /* 0x1040000058c27fae */ /* 0x0005e2000c921844 */
[----:B------:R-:W-:Y:S02]  /*76f0*/  ISETP.GE.U32.AND P4, PT, R136, 0x7fffff2f, PT ;  /* 0x7fffff2f8800780c */ /* 0x000fe40003f86070 */
[----:B------:R-:W-:Y:S01]  /*7700*/  IADD3 R136, R0, -0x56, RZ ;  /* 0xffffffaa00887810 */ /* 0x000fe20007ffe0ff */
[----:B------:R2:W-:Y:S04]  /*7710*/  LDGSTS.E [R194+0x11400], [R86.64], !P6 ;  /* 0x1140000056c27fae */ /* 0x0005e8000f121844 */
[----:B-1----:R-:W3:Y:S04]  /*7720*/  LDL.64 R222, [R1+0x128] ;  /* 0x0001280001de7983 */ /* 0x002ee80000100a00 */
[----:B------:R1:W-:Y:S01]  /*7730*/  STL.64 [R1+0x6a0], R224 ;  /* 0x0006a0e001007387 */ /* 0x0003e20000100a00 */
[----:B------:R-:W-:-:S02]  /*7740*/  ISETP.GE.U32.AND P1, PT, R136, 0x7fffff2b, PT ;  /* 0x7fffff2b8800780c */ /* 0x000fc40003f26070 */
[----:B------:R-:W-:Y:S01]  /*7750*/  IADD3 R136, R0, -0x5a, RZ ;  /* 0xffffffa600887810 */ /* 0x000fe20007ffe0ff */
[----:B------:R2:W-:Y:S04]  /*7760*/  LDGSTS.E [R194+0x12400], [R84.64], !P5 ;  /* 0x1240000054c27fae */ /* 0x0005e8000e921844 */
[----:B-1----:R-:W3:Y:S04]  /*7770*/  LDL.64 R224, [R1+0x120] ;  /* 0x0001200001e07983 */ /* 0x002ee80000100a00 */
[----:B------:R2:W-:Y:S01]  /*7780*/  STL.64 [R1+0x6a8], R220 ;  /* 0x0006a8dc01007387 */ /* 0x0005e20000100a00 */
[----:B------:R-:W-:-:S02]  /*7790*/  ISETP.GE.U32.AND P6, PT, R136, 0x7fffff27, PT ;  /* 0x7fffff278800780c */ /* 0x000fc40003fc6070 */
[----:B------:R-:W-:Y:S01]  /*77a0*/  IADD3 R136, R0, -0x5e, RZ ;  /* 0xffffffa200887810 */ /* 0x000fe20007ffe0ff */
[----:B------:R1:W-:Y:S04]  /*77b0*/  LDGSTS.E [R194+0x13400], [R82.64], !P2 ;  /* 0x1340000052c27fae */ /* 0x0003e8000d121844 */
[----:B--2---:R-:W2:Y:S04]  /*77c0*/  LDL.64 R220, [R1+0x118] ;  /* 0x0001180001dc7983 */ /* 0x004ea80000100a00 */
[----:B------:R4:W-:Y:S01]  /*77d0*/  STL.64 [R1+0x6b0], R218 ;  /* 0x0006b0da01007387 */ /* 0x0009e20000100a00 */
[----:B------:R-:W-:-:S03]  /*77e0*/  ISETP.GE.U32.AND P5, PT, R136, 0x7fffff23, PT ;  /* 0x7fffff238800780c */ /* 0x000fc60003fa6070 */
[----:B------:R1:W-:Y:S04]  /*77f0*/  LDGSTS.E [R194+0x14400], [R80.64], !P4 ;  /* 0x1440000050c27fae */ /* 0x0003e8000e121844 */
[----:B----4-:R-:W4:Y:S01]  /*7800*/  LDL.64 R218, [R1+0x110] ;  /* 0x0001100001da7983 */ /* 0x010f220000100a00 */
        /* <DEDUP_REMOVED lines=136> */
[----:B---3--:R3:W-:Y:S03]  /*8090*/  LDGSTS.E [R215+0xc00], [R148.64], !P2 ;  /* 0x00c0000094d77fae */ /* 0x0087e6000d121844 */
        /* <DEDUP_REMOVED lines=21> */
[----:B------:R1:W-:Y:S01]  /*81f0*/  STL.64 [R1+0x6b8], R216 ;  /* 0x0006b8d801007387 */ /* 0x0003e20000100a00 */
[----:B------:R-:W-:-:S03]  /*8200*/  IADD3 R136, R0, -0x34, RZ ;  /* 0xffffffcc00887810 */ /* 0x000fc60007ffe0ff */
[----:B------:R3:W-:Y:S01]  /*8210*/  LDGSTS.E [R215+0x9c00], [R184.64], !P5 ;  /* 0x09c00000b8d77fae */ /* 0x0007e2000e921844 */
[----:B------:R-:W-:Y:S02]  /*8220*/  ISETP.GE.U32.AND P1, PT, R136, 0x7fffff4d, PT ;  /* 0x7fffff4d8800780c */ /* 0x000fe40003f26070 */
[----:B------:R-:W-:Y:S01]  /*8230*/  IADD3 R136, R0, -0x38, RZ ;  /* 0xffffffc800887810 */ /* 0x000fe20007ffe0ff */
[----:B------:R3:W-:Y:S03]  /*8240*/  LDGSTS.E [R215+0xac00], [R188.64], !P2 ;  /* 0x0ac00000bcd77fae */ /* 0x0007e6000d121844 */
[----:B------:R-:W-:Y:S01]  /*8250*/  ISETP.GE.U32.AND P6, PT, R136, 0x7fffff49, PT ;  /* 0x7fffff498800780c */ /* 0x000fe20003fc6070 */
[----:B-1----:R-:W3:Y:S01]  /*8260*/  LDL.64 R216, [R1+0x130] ;  /* 0x0001300001d87983 */ /* 0x002ee20000100a00 */
[----:B------:R-:W-:-:S03]  /*8270*/  IADD3 R136, R0, -0x3c, RZ ;  /* 0xffffffc400887810 */ /* 0x000fc60007ffe0ff */
[----:B------:R1:W-:Y:S01]  /*8280*/  STL.64 [R1+0x6c0], R212 ;  /* 0x0006c0d401007387 */ /* 0x0003e20000100a00 */
[----:B------:R-:W-:-:S03]  /*8290*/  ISETP.GE.U32.AND P5, PT, R136, 0x7fffff45, PT ;  /* 0x7fffff458800780c */ /* 0x000fc60003fa6070 */
[----:B------:R-:W-:Y:S01]  /*82a0*/  STL.64 [R1+0x688], R210 ;  /* 0x000688d201007387 */ /* 0x000fe20000100a00 */
[----:B------:R-:W-:-:S03]  /*82b0*/  IADD3 R136, R0, -0x40, RZ ;  /* 0xffffffc000887810 */ /* 0x000fc60007ffe0ff */
[----:B------:R1:W-:Y:S04]  /*82c0*/  STL.64 [R1+0x680], R208 ;  /* 0x000680d001007387 */ /* 0x0003e80000100a00 */
[----:B------:R-:W-:Y:S04]  /*82d0*/  STL.64 [R1+0x678], R204 ;  /* 0x000678cc01007387 */ /* 0x000fe80000100a00 */
[----:B------:R-:W-:Y:S01]  /*82e0*/  STL.64 [R1+0x670], R202 ;  /* 0x000670ca01007387 */ /* 0x000fe20000100a00 */
[----:B------:R-:W-:-:S03]  /*82f0*/  ISETP.GE.U32.AND P2, PT, R136, 0x7fffff41, PT ;  /* 0x7fffff418800780c */ /* 0x000fc60003f46070 */
[----:B------:R-:W-:Y:S04]  /*8300*/  STL.64 [R1+0x668], R200 ;  /* 0x000668c801007387 */ /* 0x000fe80000100a00 */
[----:B------:R-:W-:Y:S04]  /*8310*/  STL.64 [R1+0x660], R190 ;  /* 0x000660be01007387 */ /* 0x000fe80000100a00 */
[----:B------:R1:W-:Y:S04]  /*8320*/  STL.64 [R1+0x650], R186 ;  /* 0x000650ba01007387 */ /* 0x0003e80000100a00 */
[----:B------:R-:W-:Y:S04]  /*8330*/  STL.64 [R1+0x658], R182 ;  /* 0x000658b601007387 */ /* 0x000fe80000100a00 */
[----:B------:R-:W-:Y:S04]  /*8340*/  STL.64 [R1+0x648], R178 ;  /* 0x000648b201007387 */ /* 0x000fe80000100a00 */
[----:B------:R-:W-:Y:S04]  /*8350*/  STL.64 [R1+0x640], R174 ;  /* 0x000640ae01007387 */ /* 0x000fe80000100a00 */
[----:B------:R-:W-:Y:S04]  /*8360*/  STL.64 [R1+0x638], R170 ;  /* 0x000638aa01007387 */ /* 0x000fe80000100a00 */
[----:B------:R-:W-:Y:S04]  /*8370*/  STL.64 [R1+0x630], R166 ;  /* 0x000630a601007387 */ /* 0x000fe80000100a00 */
[----:B------:R1:W-:Y:S04]  /*8380*/  STL.64 [R1+0x628], R162 ;  /* 0x000628a201007387 */ /* 0x0003e80000100a00 */
[----:B------:R-:W-:Y:S04]  /*8390*/  STL.64 [R1+0x620], R158 ;  /* 0x0006209e01007387 */ /* 0x000fe80000100a00 */
[----:B------:R1:W-:Y:S04]  /*83a0*/  STL.64 [R1+0x618], R154 ;  /* 0x0006189a01007387 */ /* 0x0003e80000100a00 */
[----:B------:R-:W-:Y:S04]  /*83b0*/  STL.64 [R1+0x6c8], R150 ;  /* 0x0006c89601007387 */ /* 0x000fe80000100a00 */
[----:B------:R1:W-:Y:S04]  /*83c0*/  LDGSTS.E [R215+0xbc00], [R192.64], !P4 ;  /* 0x0bc00000c0d77fae */ /* 0x0003e8000e121844 */
[----:B------:R1:W-:Y:S04]  /*83d0*/  STL.64 [R1+0x6d0], R146 ;  /* 0x0006d09201007387 */ /* 0x0003e80000100a00 */
[----:B----4-:R4:W-:Y:S04]  /*83e0*/  LDGSTS.E [R215+0xcc00], [R218.64], !P1 ;  /* 0x0cc00000dad77fae */ /* 0x0109e8000c921844 */
[----:B--2---:R2:W-:Y:S04]  /*83f0*/  LDGSTS.E [R215+0xdc00], [R220.64], !P6 ;  /* 0x0dc00000dcd77fae */ /* 0x0045e8000f121844 */
[----:B------:R1:W-:Y:S04]  /*8400*/  LDGSTS.E [R215+0xec00], [R224.64], !P5 ;  /* 0x0ec00000e0d77fae */ /* 0x0003e8000e921844 */
[----:B----4-:R-:W4:Y:S04]  /*8410*/  LDL.64 R218, [R1+0x138] ;  /* 0x0001380001da7983 */ /* 0x010f280000100a00 */
[----:B--2---:R-:W2:Y:S04]  /*8420*/  LDL.64 R220, [R1+0x140] ;  /* 0x0001400001dc7983 */ /* 0x004ea80000100a00 */
[----:B-1----:R-:W2:Y:S04]  /*8430*/  LDL.64 R224, [R1+0x148] ;  /* 0x0001480001e07983 */ /* 0x002ea80000100a00 */
[----:B------:R1:W-:Y:S01]  /*8440*/  LDGSTS.E [R215+0xfc00], [R222.64], !P2 ;  /* 0x0fc00000ded77fae */ /* 0x0003e2000d121844 */
[----:B------:R-:W-:-:S03]  /*8450*/  IADD3 R136, R0, -0x44, RZ ;  /* 0xffffffbc00887810 */ /* 0x000fc60007ffe0ff */
[----:B------:R-:W2:Y:S04]  /*8460*/  LDL.64 R212, [R1+0x158] ;  /* 0x0001580001d47983 */ /* 0x000ea80000100a00 */
[----:B------:R-:W2:Y:S04]  /*8470*/  LDL.64 R208, [R1+0x190] ;  /* 0x0001900001d07983 */ /* 0x000ea80000100a00 */
[----:B-1----:R-:W2:Y:S01]  /*8480*/  LDL.64 R222, [R1+0x150] ;  /* 0x0001500001de7983 */ /* 0x002ea20000100a00 */
[----:B------:R-:W-:Y:S02]  /*8490*/  ISETP.GE.U32.AND P4, PT, R136, 0x7fffff3d, PT ;  /* 0x7fffff3d8800780c */ /* 0x000fe40003f86070 */
[----:B------:R-:W-:Y:S01]  /*84a0*/  IADD3 R136, R0, -0x48, RZ ;  /* 0xffffffb800887810 */ /* 0x000fe20007ffe0ff */
[----:B------:R-:W2:Y:S03]  /*84b0*/  LDL.64 R210, [R1+0x1a0] ;  /* 0x0001a00001d27983 */ /* 0x000ea60000100a00 */
[----:B------:R-:W-:-:S02]  /*84c0*/  ISETP.GE.U32.AND P1, PT, R136, 0x7fffff39, PT ;  /* 0x7fffff398800780c */ /* 0x000fc40003f26070 */
[----:B------:R-:W-:-:S04]  /*84d0*/  IADD3 R136, R0, -0x4c, RZ ;  /* 0xffffffb400887810 */ /* 0x000fc80007ffe0ff */
[----:B------:R-:W-:Y:S02]  /*84e0*/  ISETP.GE.U32.AND P6, PT, R136, 0x7fffff35, PT ;  /* 0x7fffff358800780c */ /* 0x000fe40003fc6070 */
[----:B------:R-:W-:-:S04]  /*84f0*/  IADD3 R136, R0, -0x50, RZ ;  /* 0xffffffb000887810 */ /* 0x000fc80007ffe0ff */
[----:B------:R-:W-:Y:S02]  /*8500*/  ISETP.GE.U32.AND P5, PT, R136, 0x7fffff31, PT ;  /* 0x7fffff318800780c */ /* 0x000fe40003fa6070 */
[----:B------:R-:W-:-:S04]  /*8510*/  IADD3 R136, R0, -0x54, RZ ;  /* 0xffffffac00887810 */ /* 0x000fc80007ffe0ff */
[----:B------:R-:W-:Y:S01]  /*8520*/  ISETP.GE.U32.AND P2, PT, R136, 0x7fffff2d, PT ;  /* 0x7fffff2d8800780c */ /* 0x000fe20003f46070 */
[----:B---3--:R1:W-:Y:S04]  /*8530*/  LDGSTS.E [R215+0x10c00], [R216.64], !P4 ;  /* 0x10c00000d8d77fae */ /* 0x0083e8000e121844 */
[----:B-1----:R-:W3:Y:S04]  /*8540*/  LDL.64 R216, [R1+0x160] ;  /* 0x0001600001d87983 */ /* 0x002ee80000100a00 */
[----:B----4-:R1:W-:Y:S04]  /*8550*/  LDGSTS.E [R215+0x11c00], [R218.64], !P1 ;  /* 0x11c00000dad77fae */ /* 0x0103e8000c921844 */
[----:B--2---:R2:W-:Y:S04]  /*8560*/  LDGSTS.E [R215+0x12c00], [R220.64], !P6 ;  /* 0x12c00000dcd77fae */ /* 0x0045e8000f121844 */
[----:B------:R4:W-:Y:S04]  /*8570*/  LDGSTS.E [R215+0x13c00], [R224.64], !P5 ;  /* 0x13c00000e0d77fae */ /* 0x0009e8000e921844 */
[----:B-1----:R-:W3:Y:S04]  /*8580*/  LDL.64 R218, [R1+0x168] ;  /* 0x0001680001da7983 */ /* 0x002ee80000100a00 */
[----:B--2---:R-:W2:Y:S04]  /*8590*/  LDL.64 R220, [R1+0x170] ;  /* 0x0001700001dc7983 */ /* 0x004ea80000100a00 */
[----:B----4-:R-:W4:Y:S04]  /*85a0*/  LDL.64 R224, [R1+0x178] ;  /* 0x0001780001e07983 */ /* 0x010f280000100a00 */
[----:B------:R1:W-:Y:S04]  /*85b0*/  LDGSTS.E [R215+0x14c00], [R222.64], !P2 ;  /* 0x14c00000ded77fae */ /* 0x0003e8000d121844 */
[----:B-1----:R-:W4:Y:S01]  /*85c0*/  LDL.64 R222, [R1+0x180] ;  /* 0x0001800001de7983 */ /* 0x002f220000100a00 */
[----:B------:R-:W-:-:S04]  /*85d0*/  IADD3 R136, R0, -0x58, RZ ;  /* 0xffffffa800887810 */ /* 0x000fc80007ffe0ff */
[----:B------:R-:W-:Y:S02]  /*85e0*/  ISETP.GE.U32.AND P4, PT, R136, 0x7fffff29, PT ;  /* 0x7fffff298800780c */ /* 0x000fe40003f86070 */
[----:B------:R-:W-:-:S04]  /*85f0*/  IADD3 R136, R0, -0x5c, RZ ;  /* 0xffffffa400887810 */ /* 0x000fc80007ffe0ff */
[----:B------:R-:W-:Y:S02]  /*8600*/  ISETP.GE.U32.AND P1, PT, R136, 0x7fffff25, PT ;  /* 0x7fffff258800780c */ /* 0x000fe40003f26070 */
[----:B------:R-:W-:-:S04]  /*8610*/  IADD3 R136, R0, -0x60, RZ ;  /* 0xffffffa000887810 */ /* 0x000fc80007ffe0ff */
[----:B------:R-:W-:Y:S01]  /*8620*/  ISETP.GE.U32.AND P6, PT, R136, 0x7fffff21, PT ;  /* 0x7fffff218800780c */ /* 0x000fe20003fc6070 */
[----:B------:R1:W-:Y:S01]  /*8630*/  LDGSTS.E [R215+0x15c00], [R212.64], !P4 ;  /* 0x15c00000d4d77fae */ /* 0x0003e2000e121844 */
[----:B------:R-:W-:-:S04]  /*8640*/  IADD3 R136, R0, -0x64, RZ ;  /* 0xffffff9c00887810 */ /* 0x000fc80007ffe0ff */
[----:B------:R-:W-:Y:S02]  /*8650*/  ISETP.GE.U32.AND P5, PT, R136, 0x7fffff1d, PT ;  /* 0x7fffff1d8800780c */ /* 0x000fe40003fa6070 */
[----:B------:R-:W-:-:S04]  /*8660*/  IADD3 R136, R0, -0x68, RZ ;  /* 0xffffff9800887810 */ /* 0x000fc80007ffe0ff */
[----:B------:R-:W-:Y:S01]  /*8670*/  ISETP.GE.U32.AND P2, PT, R136, 0x7fffff19, PT ;  /* 0x7fffff198800780c */ /* 0x000fe20003f46070 */
[----:B-1----:R-:W4:Y:S01]  /*8680*/  LDL.64 R212, [R1+0x1b0] ;  /* 0x0001b00001d47983 */ /* 0x002f220000100a00 */
[----:B------:R-:W-:-:S04]  /*8690*/  IADD3 R136, R0, -0x6c, RZ ;  /* 0xffffff9400887810 */ /* 0x000fc80007ffe0ff */
[----:B------:R-:W-:Y:S01]  /*86a0*/  ISETP.GE.U32.AND P4, PT, R136, 0x7fffff15, PT ;  /* 0x7fffff158800780c */ /* 0x000fe20003f86070 */
[----:B---3--:R1:W-:Y:S01]  /*86b0*/  LDGSTS.E [R215+0x16c00], [R216.64], !P1 ;  /* 0x16c00000d8d77fae */ /* 0x0083e2000c921844 */
[----:B------:R-:W-:-:S03]  /*86c0*/  IADD3 R136, R0, -0x70, RZ ;  /* 0xffffff9000887810 */ /* 0x000fc60007ffe0ff */
[----:B-1----:R-:W3:Y:S04]  /*86d0*/  LDL.64 R216, [R1+0x1b8] ;  /* 0x0001b80001d87983 */ /* 0x002ee80000100a00 */
[----:B------:R1:W-:Y:S04]  /*86e0*/  LDGSTS.E [R215+0x17c00], [R218.64], !P6 ;  /* 0x17c00000dad77fae */ /* 0x0003e8000f121844 */
[----:B--2---:R2:W-:Y:S04]  /*86f0*/  LDGSTS.E [R215+0x18c00], [R220.64], !P5 ;  /* 0x18c00000dcd77fae */ /* 0x0045e8000e921844 */
[----:B----4-:R4:W-:Y:S01]  /*8700*/  LDGSTS.E [R215+0x19c00], [R224.64], !P2 ;  /* 0x19c00000e0d77fae */ /* 0x0109e2000d121844 */
[----:B------:R-:W-:-:S03]  /*8710*/  ISETP.GE.U32.AND P1, PT, R136, 0x7fffff11, PT ;  /* 0x7fffff118800780c */ /* 0x000fc60003f26070 */
[----:B-1----:R-:W3:Y:S04]  /*8720*/  LDL.64 R218, [R1+0x1c0] ;  /* 0x0001c00001da7983 */ /* 0x002ee80000100a00 */
[----:B--2---:R-:W2:Y:S04]  /*8730*/  LDL.64 R220, [R1+0x1c8] ;  /* 0x0001c80001dc7983 */ /* 0x004ea80000100a00 */
[----:B----4-:R-:W4:Y:S04]  /*8740*/  LDL.64 R224, [R1+0x198] ;  /* 0x0001980001e07983 */ /* 0x010f280000100a00 */
[----:B------:R1:W-:Y:S01]  /*8750*/  LDGSTS.E [R215+0x1ac00], [R222.64], !P4 ;  /* 0x1ac00000ded77fae */ /* 0x0003e2000e121844 */
[----:B------:R-:W-:-:S03]  /*8760*/  IADD3 R136, R0, -0x74, RZ ;  /* 0xffffff8c00887810 */ /* 0x000fc60007ffe0ff */
[----:B------:R1:W-:Y:S04]  /*8770*/  LDGSTS.E [R215+0x1bc00], [R198.64], !P1 ;  /* 0x1bc00000c6d77fae */ /* 0x0003e8000c921844 */
[----:B-1----:R-:W2:Y:S01]  /*8780*/  LDL.64 R222, [R1+0x1a8] ;  /* 0x0001a80001de7983 */ /* 0x002ea20000100a00 */
[----:B------:R-:W-:Y:S02]  /*8790*/  ISETP.GE.U32.AND P6, PT, R136, 0x7fffff0d, PT ;  /* 0x7fffff0d8800780c */ /* 0x000fe40003fc6070 */
[C---:B------:R-:W-:Y:S01]  /*87a0*/  IADD3 R136, R0.reuse, -0x78, RZ ;  /* 0xffffff8800887810 */ /* 0x040fe20007ffe0ff */
[----:B------:R-:W3:Y:S01]  /*87b0*/  LDL.64 R198, [R1+0x1d0] ;  /* 0x0001d00001c67983 */ /* 0x000ee20000100a00 */
[----:B------:R-:W-:Y:S02]  /*87c0*/  IADD3 R195, R0, -0x80, RZ ;  /* 0xffffff8000c37810 */ /* 0x000fe40007ffe0ff */
[----:B------:R-:W-:-:S02]  /*87d0*/  ISETP.GE.U32.AND P5, PT, R136, 0x7fffff09, PT ;  /* 0x7fffff098800780c */ /* 0x000fc40003fa6070 */
[----:B------:R-:W-:Y:S02]  /*87e0*/  IADD3 R136, R0, -0x7c, RZ ;  /* 0xffffff8400887810 */ /* 0x000fe40007ffe0ff */
[----:B------:R-:W-:Y:S02]  /*87f0*/  ISETP.GE.U32.AND P1, PT, R195, 0x7fffff01, PT ;  /* 0x7fffff01c300780c */ /* 0x000fe40003f26070 */
[----:B------:R-:W-:Y:S01]  /*8800*/  ISETP.GE.U32.AND P2, PT, R136, 0x7fffff05, PT ;  /* 0x7fffff058800780c */ /* 0x000fe20003f46070 */
[----:B------:R1:W-:Y:S04]  /*8810*/  LDGSTS.E [R215+0x1cc00], [R208.64], !P6 ;  /* 0x1cc00000d0d77fae */ /* 0x0003e8000f121844 */
[----:B------:R-:W1:Y:S01]  /*8820*/  S2R R197, SR_TID.X ;  /* 0x0000000000c57919 */ /* 0x000e620000002100 */
[----:B------:R-:W-:-:S04]  /*8830*/  IADD3 R136, R0, -0x81, RZ ;  /* 0xffffff7f00887810 */ /* 0x000fc80007ffe0ff */
[----:B------:R-:W-:Y:S01]  /*8840*/  ISETP.GE.U32.AND P4, PT, R136, 0x7fffff00, PT ;  /* 0x7fffff008800780c */ /* 0x000fe20003f86070 */
[----:B----4-:R4:W-:Y:S04]  /*8850*/  LDGSTS.E [R215+0x1dc00], [R224.64], !P5 ;  /* 0x1dc00000e0d77fae */ /* 0x0109e8000e921844 */
[----:B------:R1:W-:Y:S04]  /*8860*/  LDGSTS.E [R215+0x1ec00], [R210.64], !P2 ;  /* 0x1ec00000d2d77fae */ /* 0x0003e8000d121844 */
[----:B----4-:R-:W4:Y:S04]  /*8870*/  LDL.64 R224, [R1+0x1e0] ;  /* 0x0001e00001e07983 */ /* 0x010f280000100a00 */
[----:B--2---:R2:W-:Y:S01]  /*8880*/  LDGSTS.E [R215+0x1fc00], [R222.64], !P1 ;  /* 0x1fc00000ded77fae */ /* 0x0045e2000c921844 */
[----:B-1----:R-:W-:-:S03]  /*8890*/  SHF.R.S32.HI R136, RZ, 0x7, R197 ;  /* 0x00000007ff887819 */ /* 0x002fc600000114c5 */
[----:B--2---:R-:W2:Y:S04]  /*88a0*/  LDL.64 R222, [R1+0x1e8] ;  /* 0x0001e80001de7983 */ /* 0x004ea80000100a00 */
[----:B------:R-:W2:Y:S01]  /*88b0*/  LDL.64 R214, [R1+0x1f0] ;  /* 0x0001f00001d67983 */ /* 0x000ea20000100a00 */
[----:B------:R-:W-:Y:S02]  /*88c0*/  LOP3.LUT R197, R197, 0x7f, RZ, 0xc0, !PT ;  /* 0x0000007fc5c57812 */ /* 0x000fe400078ec0ff */
[----:B------:R-:W-:Y:S01]  /*88d0*/  SGXT R136, R136, 0x1 ;  /* 0x000000018888781a */ /* 0x000fe20000000200 */
[----:B------:R-:W0:Y:S02]  /*88e0*/  LDGDEPBAR ;  /* 0x00000000000079af */ /* 0x000e240000000000 */
[----:B------:R-:W-:-:S02]  /*88f0*/  IMAD.SHL.U32 R197, R197, 0x4, RZ ;  /* 0x00000004c5c57824 */ /* 0x000fc400078e00ff */
[----:B------:R-:W2:Y:S03]  /*8900*/  LDL.LU.64 R186, [R1+0x270] ;  /* 0x0002700001ba7983 */ /* 0x000ea60000300a00 */
[----:B------:R-:W-:Y:S01]  /*8910*/  LOP3.LUT R197, R197, 0x210, R136, 0x78, !PT ;  /* 0x00000210c5c57812 */ /* 0x000fe200078e7888 */
[----:B------:R-:W2:Y:S04]  /*8920*/  LDL.LU.64 R190, [R1+0x288] ;  /* 0x0002880001be7983 */ /* 0x000ea80000300a00 */
[----:B------:R1:W-:Y:S04]  /*8930*/  LDGSTS.E [R197+0x40000], [R212.64], P3 ;  /* 0x40000000d4c57fae */ /* 0x0003e80009921844 */
[----:B---3--:R3:W-:Y:S04]  /*8940*/  LDGSTS.E [R197+0x41000], [R216.64], P3 ;  /* 0x41000000d8c57fae */ /* 0x0087e80009921844 */
[----:B------:R1:W-:Y:S04]  /*8950*/  LDGSTS.E [R197+0x42000], [R218.64], P3 ;  /* 0x42000000dac57fae */ /* 0x0003e80009921844 */
[----:B------:R-:W2:Y:S04]  /*8960*/  LDL.64 R204, [R1+0x200] ;  /* 0x0002000001cc7983 */ /* 0x000ea80000100a00 */
[----:B------:R3:W-:Y:S04]  /*8970*/  LDGSTS.E [R197+0x43000], [R220.64], P3 ;  /* 0x43000000dcc57fae */ /* 0x0007e80009921844 */
[----:B-1----:R-:W2:Y:S04]  /*8980*/  LDL.64 R218, [R1+0x208] ;  /* 0x0002080001da7983 */ /* 0x002ea80000100a00 */
[----:B------:R-:W2:Y:S04]  /*8990*/  LDL.64 R208, [R1+0x210] ;  /* 0x0002100001d07983 */ /* 0x000ea80000100a00 */
[----:B------:R1:W-:Y:S04]  /*89a0*/  LDGSTS.E [R197+0x44000], [R198.64], P3 ;  /* 0x44000000c6c57fae */ /* 0x0003e80009921844 */
[----:B---3--:R-:W3:Y:S04]  /*89b0*/  LDL.64 R220, [R1+0x220] ;  /* 0x0002200001dc7983 */ /* 0x008ee80000100a00 */
[----:B-1----:R-:W3:Y:S04]  /*89c0*/  LDL.64 R198, [R1+0x228] ;  /* 0x0002280001c67983 */ /* 0x002ee80000100a00 */
[----:B------:R-:W3:Y:S04]  /*89d0*/  LDL.LU.64 R200, [R1+0x2a0] ;  /* 0x0002a00001c87983 */ /* 0x000ee80000300a00 */
[----:B------:R-:W3:Y:S04]  /*89e0*/  LDL.LU.64 R162, [R1+0x2b0] ;  /* 0x0002b00001a27983 */ /* 0x000ee80000300a00 */
[----:B------:R-:W3:Y:S04]  /*89f0*/  LDL.64 R210, [R1+0x230] ;  /* 0x0002300001d27983 */ /* 0x000ee80000100a00 */
[----:B------:R-:W3:Y:S04]  /*8a00*/  LDL.64 R212, [R1+0x248] ;  /* 0x0002480001d47983 */ /* 0x000ee80000100a00 */
[----:B------:R-:W3:Y:S04]  /*8a10*/  LDL.64 R216, [R1+0x260] ;  /* 0x0002600001d87983 */ /* 0x000ee80000100a00 */
[----:B----4-:R1:W-:Y:S04]  /*8a20*/  LDGSTS.E [R197+0x45000], [R224.64], P3 ;  /* 0x45000000e0c57fae */ /* 0x0103e80009921844 */
[----:B-1----:R-:W4:Y:S04]  /*8a30*/  LDL.64 R224, [R1+0x240] ;  /* 0x0002400001e07983 */ /* 0x002f280000100a00 */
[----:B--2---:R1:W-:Y:S04]  /*8a40*/  LDGSTS.E [R197+0x46000], [R222.64], P3 ;  /* 0x46000000dec57fae */ /* 0x0043e80009921844 */
[----:B------:R2:W-:Y:S04]  /*8a50*/  LDGSTS.E [R197+0x47000], [R214.64], P3 ;  /* 0x47000000d6c57fae */ /* 0x0005e80009921844 */
[----:B-1----:R-:W4:Y:S04]  /*8a60*/  LDL.64 R222, [R1+0x250] ;  /* 0x0002500001de7983 */ /* 0x002f280000100a00 */
[----:B--2---:R-:W2:Y:S04]  /*8a70*/  LDL.64 R214, [R1+0x268] ;  /* 0x0002680001d67983 */ /* 0x004ea80000100a00 */
[----:B------:R-:W2:Y:S04]  /*8a80*/  LDL.LU.64 R170, [R1+0x2c8] ;  /* 0x0002c80001aa7983 */ /* 0x000ea80000300a00 */
[----:B------:R1:W-:Y:S04]  /*8a90*/  LDGSTS.E [R197+0x48000], [R204.64], P3 ;  /* 0x48000000ccc57fae */ /* 0x0003e80009921844 */
[----:B------:R1:W-:Y:S04]  /*8aa0*/  LDGSTS.E [R197+0x49000], [R218.64], P3 ;  /* 0x49000000dac57fae */ /* 0x0003e80009921844 */
[----:B------:R2:W-:Y:S04]  /*8ab0*/  LDGSTS.E [R197+0x4a000], [R208.64], P3 ;  /* 0x4a000000d0c57fae */ /* 0x0005e80009921844 */
[----:B-1----:R-:W2:Y:S04]  /*8ac0*/  LDL.64 R218, [R1+0x280] ;  /* 0x0002800001da7983 */ /* 0x002ea80000100a00 */
[----:B---3--:R1:W-:Y:S04]  /*8ad0*/  LDGSTS.E [R197+0x4b000], [R220.64], P3 ;  /* 0x4b000000dcc57fae */ /* 0x0083e80009921844 */
[----:B------:R3:W-:Y:S01]  /*8ae0*/  LDGSTS.E [R197+0x4c000], [R198.64], P3 ;  /* 0x4c000000c6c57fae */ /* 0x0007e20009921844 */
[----:B------:R-:W-:-:S03]  /*8af0*/  LOP3.LUT R136, R197, 0x20, RZ, 0x3c, !PT ;  /* 0x00000020c5887812 */ /* 0x000fc600078e3cff */
[----:B-1----:R-:W2:Y:S04]  /*8b00*/  LDL.64 R220, [R1+0x2a8] ;  /* 0x0002a80001dc7983 */ /* 0x002ea80000100a00 */
[----:B---3--:R-:W3:Y:S04]  /*8b10*/  LDL.64 R198, [R1+0x290] ;  /* 0x0002900001c67983 */ /* 0x008ee80000100a00 */
[----:B------:R1:W-:Y:S04]  /*8b20*/  LDGSTS.E [R197+0x4d000], [R210.64], P3 ;  /* 0x4d000000d2c57fae */ /* 0x0003e80009921844 */
[----:B------:R-:W3:Y:S04]  /*8b30*/  LDL.LU.64 R204, [R1+0x2e8] ;  /* 0x0002e80001cc7983 */ /* 0x000ee80000300a00 */
[----:B----4-:R4:W-:Y:S04]  /*8b40*/  LDGSTS.E [R197+0x4e000], [R224.64], P3 ;  /* 0x4e000000e0c57fae */ /* 0x0109e80009921844 */
[----:B------:R1:W-:Y:S04]  /*8b50*/  LDGSTS.E [R197+0x4f000], [R212.64], P3 ;  /* 0x4f000000d4c57fae */ /* 0x0003e80009921844 */
[----:B----4-:R-:W4:Y:S04]  /*8b60*/  LDL.64 R224, [R1+0x2c0] ;  /* 0x0002c00001e07983 */ /* 0x010f280000100a00 */
[----:B------:R-:W4:Y:S04]  /*8b70*/  LDL.LU.64 R182, [R1+0x350] ;  /* 0x0003500001b67983 */ /* 0x000f280000300a00 */
[----:B------:R1:W-:Y:S04]  /*8b80*/  LDGSTS.E [R136+0x40400], [R222.64], P3 ;  /* 0x40400000de887fae */ /* 0x0003e80009921844 */
[----:B------:R2:W-:Y:S04]  /*8b90*/  LDGSTS.E [R136+0x41400], [R216.64], P3 ;  /* 0x41400000d8887fae */ /* 0x0005e80009921844 */
[----:B--2---:R2:W-:Y:S04]  /*8ba0*/  LDGSTS.E [R136+0x42400], [R214.64], P3 ;  /* 0x42400000d6887fae */ /* 0x0045e80009921844 */
[----:B-1----:R-:W4:Y:S04]  /*8bb0*/  LDL.64 R222, [R1+0x2d0] ;  /* 0x0002d00001de7983 */ /* 0x002f280000100a00 */
[----:B------:R1:W-:Y:S04]  /*8bc0*/  LDGSTS.E [R136+0x43400], [R186.64], P3 ;  /* 0x43400000ba887fae */ /* 0x0003e80009921844 */
[----:B--2---:R-:W2:Y:S04]  /*8bd0*/  LDL.64 R214, [R1+0x2f0] ;  /* 0x0002f00001d67983 */ /* 0x004ea80000100a00 */
[----:B------:R-:W2:Y:S04]  /*8be0*/  LDL.LU.64 R210, [R1+0x550] ;  /* 0x0005500001d27983 */ /* 0x000ea80000300a00 */
[----:B------:R-:W2:Y:S04]  /*8bf0*/  LDL.LU.64 R154, [R1+0x578] ;  /* 0x00057800019a7983 */ /* 0x000ea80000300a00 */
[----:B------:R-:W2:Y:S04]  /*8c00*/  LDL.64 R146, [R1+0x330] ;  /* 0x0003300001927983 */ /* 0x000ea80000100a00 */
[----:B------:R1:W-:Y:S04]  /*8c10*/  LDGSTS.E [R136+0x44400], [R218.64], P3 ;  /* 0x44400000da887fae */ /* 0x0003e80009921844 */
[----:B------:R1:W-:Y:S04]  /*8c20*/  LDGSTS.E [R136+0x45400], [R190.64], P3 ;  /* 0x45400000be887fae */ /* 0x0003e80009921844 */
[----:B---3--:R3:W-:Y:S04]  /*8c30*/  LDGSTS.E [R136+0x46400], [R198.64], P3 ;  /* 0x46400000c6887fae */ /* 0x0087e80009921844 */
[----:B------:R1:W-:Y:S04]  /*8c40*/  LDGSTS.E [R136+0x47400], [R200.64], P3 ;  /* 0x47400000c8887fae */ /* 0x0003e80009921844 */
[----:B------:R1:W-:Y:S04]  /*8c50*/  LDGSTS.E [R136+0x48400], [R220.64], P3 ;  /* 0x48400000dc887fae */ /* 0x0003e80009921844 */
[----:B---3--:R-:W3:Y:S04]  /*8c60*/  LDL.64 R198, [R1+0x310] ;  /* 0x0003100001c67983 */ /* 0x008ee80000100a00 */
[----:B------:R-:W3:Y:S04]  /*8c70*/  LDL.LU.64 R166, [R1+0x590] ;  /* 0x0005900001a67983 */ /* 0x000ee80000300a00 */
[----:B------:R-:W3:Y:S04]  /*8c80*/  LDL.64 R150, [R1+0x368] ;  /* 0x0003680001967983 */ /* 0x000ee80000100a00 */
[----:B------:R-:W3:Y:S04]  /*8c90*/  LDL.64 R212, [R1+0x540] ;  /* 0x0005400001d47983 */ /* 0x000ee80000100a00 */
[----:B------:R-:W3:Y:S04]  /*8ca0*/  LDL.LU.64 R202, [R1+0x588] ;  /* 0x0005880001ca7983 */ /* 0x000ee80000300a00 */
[----:B------:R-:W3:Y:S04]  /*8cb0*/  LDL.64 R216, [R1+0x558] ;  /* 0x0005580001d87983 */ /* 0x000ee80000100a00 */
[----:B-1----:R-:W3:Y:S04]  /*8cc0*/  LDL.64 R218, [R1+0x570] ;  /* 0x0005700001da7983 */ /* 0x002ee80000100a00 */
[----:B------:R-:W3:Y:S04]  /*8cd0*/  LDL.LU.64 R208, [R1+0x5a0] ;  /* 0x0005a00001d07983 */ /* 0x000ee80000300a00 */
[----:B------:R-:W3:Y:S04]  /*8ce0*/  LDL.LU.64 R158, [R1+0x5b0] ;  /* 0x0005b000019e7983 */ /* 0x000ee80000300a00 */
[----:B------:R1:W-:Y:S04]  /*8cf0*/  LDGSTS.E [R136+0x49400], [R162.64], P3 ;  /* 0x49400000a2887fae */ /* 0x0003e80009921844 */
[----:B------:R-:W3:Y:S04]  /*8d00*/  LDL.LU.64 R174, [R1+0x5d0] ;  /* 0x0005d00001ae7983 */ /* 0x000ee80000300a00 */
[----:B------:R-:W3:Y:S04]  /*8d10*/  LDL.LU.64 R178, [R1+0x5e0] ;  /* 0x0005e00001b27983 */ /* 0x000ee80000300a00 */
[----:B------:R-:W3:Y:S04]  /*8d20*/  LDL.64 R220, [R1+0x5b8] ;  /* 0x0005b80001dc7983 */ /* 0x000ee80000100a00 */
[----:B----4-:R4:W-:Y:S04]  /*8d30*/  LDGSTS.E [R136+0x4a400], [R224.64], P3 ;  /* 0x4a400000e0887fae */ /* 0x0109e80009921844 */
[----:B------:R1:W-:Y:S04]  /*8d40*/  LDGSTS.E [R136+0x4b400], [R170.64], P3 ;  /* 0x4b400000aa887fae */ /* 0x0003e80009921844 */
[----:B----4-:R-:W4:Y:S04]  /*8d50*/  LDL.64 R224, [R1+0x5c0] ;  /* 0x0005c00001e07983 */ /* 0x010f280000100a00 */
[----:B------:R1:W-:Y:S04]  /*8d60*/  LDGSTS.E [R136+0x4c400], [R222.64], P3 ;  /* 0x4c400000de887fae */ /* 0x0003e80009921844 */
[----:B------:R2:W-:Y:S04]  /*8d70*/  LDGSTS.E [R136+0x4d400], [R204.64], P3 ;  /* 0x4d400000cc887fae */ /* 0x0005e80009921844 */
[----:B--2---:R2:W-:Y:S04]  /*8d80*/  LDGSTS.E [R136+0x4e400], [R214.64], P3 ;  /* 0x4e400000d6887fae */ /* 0x0045e80009921844 */
[----:B-1----:R-:W4:Y:S01]  /*8d90*/  LDL.64 R222, [R1+0x5c8] ;  /* 0x0005c80001de7983 */ /* 0x002f220000100a00 */
[----:B------:R-:W-:-:S03]  /*8da0*/  LOP3.LUT R0, R197, 0x40, RZ, 0x3c, !PT ;  /* 0x00000040c5007812 */ /* 0x000fc600078e3cff */
[----:B------:R1:W-:Y:S04]  /*8db0*/  LDGSTS.E [R136+0x4f400], [R226.64], P3 ;  /* 0x4f400000e2887fae */ /* 0x0003e80009921844 */
[----:B--2---:R-:W2:Y:S01]  /*8dc0*/  LDL.64 R214, [R1+0x5d8] ;  /* 0x0005d80001d67983 */ /* 0x004ea20000100a00 */
[----:B-1----:R-:W-:-:S03]  /*8dd0*/  LOP3.LUT R136, R197, 0x60, RZ, 0x3c, !PT ;  /* 0x00000060c5887812 */ /* 0x002fc600078e3cff */
[----:B---3--:R1:W-:Y:S04]  /*8de0*/  LDGSTS.E [R0+0x40800], [R198.64], P3 ;  /* 0x40800000c6007fae */ /* 0x0083e80009921844 */
[----:B------:R3:W-:Y:S04]  /*8df0*/  LDGSTS.E [R0+0x41800], [R234.64], P3 ;  /* 0x41800000ea007fae */ /* 0x0007e80009921844 */
[----:B------:R1:W-:Y:S04]  /*8e00*/  LDGSTS.E [R0+0x42800], [R146.64], P3 ;  /* 0x4280000092007fae */ /* 0x0003e80009921844 */
[----:B------:R3:W-:Y:S04]  /*8e10*/  LDGSTS.E [R0+0x43800], [R238.64], P3 ;  /* 0x43800000ee007fae */ /* 0x0007e80009921844 */
[----:B------:R3:W-:Y:S04]  /*8e20*/  LDGSTS.E [R0+0x44800], [R182.64], P3 ;  /* 0x44800000b6007fae */ /* 0x0007e80009921844 */
[----:B-1----:R-:W3:Y:S04]  /*8e30*/  LDL.64 R198, [R1+0x5f0] ;  /* 0x0005f00001c67983 */ /* 0x002ee80000100a00 */
[----:B------:R1:W-:Y:S04]  /*8e40*/  LDGSTS.E [R0+0x45800], [R150.64], P3 ;  /* 0x4580000096007fae */ /* 0x0003e80009921844 */
        /* <DEDUP_REMOVED lines=14> */
[----:B------:R-:W3:Y:S04]  /*8f30*/  LDL.LU.64 R146, [R1+0x6d0] ;  /* 0x0006d00001927983 */ /* 0x000ee80000300a00 */
[----:B------:R2:W-:Y:S04]  /*8f40*/  LDGSTS.E [R136+0x44c00], [R208.64], P3 ;  /* 0x44c00000d0887fae */ /* 0x0005e80009921844 */
[----:B-1----:R-:W3:Y:S04]  /*8f50*/  LDL.LU.64 R150, [R1+0x6c8] ;  /* 0x0006c80001967983 */ /* 0x002ee80000300a00 */
[----:B------:R1:W-:Y:S04]  /*8f60*/  LDGSTS.E [R136+0x45c00], [R232.64], P3 ;  /* 0x45c00000e8887fae */ /* 0x0003e80009921844 */
[----:B------:R-:W3:Y:S04]  /*8f70*/  LDL.LU.64 R212, [R1+0x6c0] ;  /* 0x0006c00001d47983 */ /* 0x000ee80000300a00 */
[----:B------:R1:W-:Y:S04]  /*8f80*/  LDGSTS.E [R136+0x46c00], [R158.64], P3 ;  /* 0x46c000009e887fae */ /* 0x0003e80009921844 */
[----:B------:R-:W3:Y:S04]  /*8f90*/  LDL.LU.64 R216, [R1+0x6b8] ;  /* 0x0006b80001d87983 */ /* 0x000ee80000300a00 */
[----:B------:R1:W-:Y:S04]  /*8fa0*/  LDGSTS.E [R136+0x47c00], [R220.64], P3 ;  /* 0x47c00000dc887fae */ /* 0x0003e80009921844 */
[----:B------:R-:W3:Y:S04]  /*8fb0*/  LDL.LU.64 R218, [R1+0x6b0] ;  /* 0x0006b00001da7983 */ /* 0x000ee80000300a00 */
[----:B-1----:R-:W3:Y:S04]  /*8fc0*/  LDL.LU.64 R220, [R1+0x6a8] ;  /* 0x0006a80001dc7983 */ /* 0x002ee80000300a00 */
[----:B----4-:R1:W-:Y:S04]  /*8fd0*/  LDGSTS.E [R136+0x48c00], [R224.64], P3 ;  /* 0x48c00000e0887fae */ /* 0x0103e80009921844 */
[----:B-1----:R-:W4:Y:S04]  /*8fe0*/  LDL.LU.64 R224, [R1+0x6a0] ;  /* 0x0006a00001e07983 */ /* 0x002f280000300a00 */
[----:B------:R1:W-:Y:S04]  /*8ff0*/  LDGSTS.E [R136+0x49c00], [R222.64], P3 ;  /* 0x49c00000de887fae */ /* 0x0003e80009921844 */
[----:B------:R3:W-:Y:S04]  /*9000*/  LDGSTS.E [R136+0x4ac00], [R174.64], P3 ;  /* 0x4ac00000ae887fae */ /* 0x0007e80009921844 */
[----:B--2---:R2:W-:Y:S04]  /*9010*/  LDGSTS.E [R136+0x4bc00], [R214.64], P3 ;  /* 0x4bc00000d6887fae */ /* 0x0045e80009921844 */
[----:B-1----:R-:W4:Y:S04]  /*9020*/  LDL.LU.64 R222, [R1+0x698] ;  /* 0x0006980001de7983 */ /* 0x002f280000300a00 */
[----:B------:R1:W-:Y:S04]  /*9030*/  LDGSTS.E [R136+0x4cc00], [R178.64], P3 ;  /* 0x4cc00000b2887fae */ /* 0x0003e80009921844 */
[----:B--2---:R-:W2:Y:S04]  /*9040*/  LDL.LU.64 R214, [R1+0x690] ;  /* 0x0006900001d67983 */ /* 0x004ea80000300a00 */
[----:B------:R1:W-:Y:S01]  /*9050*/  LDGSTS.E [R136+0x4dc00], [R248.64], P3 ;  /* 0x4dc00000f8887fae */ /* 0x0003e20009921844 */
[----:B---3--:R-:W-:-:S02]  /*9060*/  IMAD.MOV.U32 R0, RZ, RZ, c[0x0][0x180] ;  /* 0x00006000ff007624 */ /* 0x008fc400078e00ff */
[----:B------:R-:W-:-:S04]  /*9070*/  IMAD.SHL.U32 R137, R137, 0x80, RZ ;  /* 0x0000008089897824 */ /* 0x000fc800078e00ff */
[----:B------:R-:W-:Y:S01]  /*9080*/  IMAD.WIDE R206, R137, 0x4, R206 ;  /* 0x0000000489ce7825 */ /* 0x000fe200078e02ce */
[----:B------:R1:W-:Y:S04]  /*9090*/  LDGSTS.E [R136+0x4ec00], [R198.64], P3 ;  /* 0x4ec00000c6887fae */ /* 0x0003e80009921844 */
[----:B------:R1:W-:Y:S04]  /*90a0*/  LDGSTS.E [R136+0x4fc00], [R230.64], P3 ;  /* 0x4fc00000e6887fae */ /* 0x0003e80009921844 */
[----:B------:R-:W0:Y:S04]  /*90b0*/  LDGDEPBAR ;  /* 0x00000000000079af */ /* 0x000e280000000000 */
[----:B------:R-:W-:Y:S01]  /*90c0*/  BAR.SYNC.DEFER_BLOCKING 0x0 ;  /* 0x0000000000007b1d */ /* 0x000fe20000010000 */
[----:B-1----:R-:W-:-:S04]  /*90d0*/  IADD3 R136, R0, -0x85, RZ ;  /* 0xffffff7b00887810 */ /* 0x002fc80007ffe0ff */
[----:B------:R-:W-:Y:S02]  /*90e0*/  ISETP.GE.U32.AND P1, PT, R136, 0x7ffffefc, PT ;  /* 0x7ffffefc8800780c */ /* 0x000fe40003f26070 */
[----:B------:R-:W-:Y:S01]  /*90f0*/  IADD3 R136, R0, -0x89, RZ ;  /* 0xffffff7700887810 */ /* 0x000fe20007ffe0ff */
[----:B------:R-:W-:Y:S01]  /*9100*/  @!PT LDS RZ, [RZ] ;  /* 0x00000000fffff984 */ /* 0x000fe20000000800 */
[----:B------:R-:W-:Y:S01]  /*9110*/  @!PT LDS RZ, [RZ] ;  /* 0x00000000fffff984 */ /* 0x000fe20000000800 */
[----:B------:R-:W-:Y:S01]  /*9120*/  @!PT LDS RZ, [RZ] ;  /* 0x00000000fffff984 */ /* 0x000fe20000000800 */
[----:B------:R1:W-:Y:S01]  /*9130*/  LDGSTS.E [R252+0x20000], [R206.64], !P4 ;  /* 0x20000000cefc7fae */ /* 0x0003e2000e121844 */
[----:B------:R-:W-:Y:S02]  /*9140*/  IMAD.MOV.U32 R199, RZ, RZ, R206 ;  /* 0x000000ffffc77224 */ /* 0x000fe400078e00ce */
[----:B------:R-:W-:Y:S02]  /*9150*/  IMAD.MOV.U32 R198, RZ, RZ, R207 ;  /* 0x000000ffffc67224 */ /* 0x000fe400078e00cf */
[----:B------:R-:W-:-:S04]  /*9160*/  IMAD.WIDE R220, R137, 0x4, R220 ;  /* 0x0000000489dc7825 */ /* 0x000fc800078e02dc */
[----:B------:R-:W-:-:S04]  /*9170*/  IMAD.WIDE R218, R137, 0x4, R218 ;  /* 0x0000000489da7825 */ /* 0x000fc800078e02da */
[----:B------:R-:W-:-:S04]  /*9180*/  IMAD.WIDE R216, R137, 0x4, R216 ;  /* 0x0000000489d87825 */ /* 0x000fc800078e02d8 */
[----:B------:R-:W-:-:S04]  /*9190*/  IMAD.WIDE R212, R137, 0x4, R212 ;  /* 0x0000000489d47825 */ /* 0x000fc800078e02d4 */
[----:B----4-:R-:W-:-:S04]  /*91a0*/  IMAD.WIDE R224, R137, 0x4, R224 ;  /* 0x0000000489e07825 */ /* 0x010fc800078e02e0 */
[----:B--2---:R-:W-:-:S05]  /*91b0*/  IMAD.WIDE R214, R137, 0x4, R214 ;  /* 0x0000000489d67825 */ /* 0x004fca00078e02d6 */
[----:B------:R2:W-:Y:S01]  /*91c0*/  LDGSTS.E [R252+0x21000], [R214.64], !P1 ;  /* 0x21000000d6fc7fae */ /* 0x0005e2000c921844 */
[----:B------:R-:W-:Y:S01]  /*91d0*/  ISETP.GE.U32.AND P1, PT, R136, 0x7ffffef8, PT ;  /* 0x7ffffef88800780c */ /* 0x000fe20003f26070 */
[----:B------:R-:W-:Y:S01]  /*91e0*/  IMAD.WIDE R222, R137, 0x4, R222 ;  /* 0x0000000489de7825 */ /* 0x000fe200078e02de */
[----:B------:R-:W-:-:S11]  /*91f0*/  IADD3 R136, R0, -0x8d, RZ ;  /* 0xffffff7300887810 */ /* 0x000fd60007ffe0ff */
[----:B------:R3:W-:Y:S01]  /*9200*/  LDGSTS.E [R252+0x22000], [R222.64], !P1 ;  /* 0x22000000defc7fae */ /* 0x0007e2000c921844 */
[----:B------:R-:W-:Y:S02]  /*9210*/  ISETP.GE.U32.AND P1, PT, R136, 0x7ffffef4, PT ;  /* 0x7ffffef48800780c */ /* 0x000fe40003f26070 */
[----:B------:R-:W-:-:S11]  /*9220*/  IADD3 R136, R0, -0x91, RZ ;  /* 0xffffff6f00887810 */ /* 0x000fd60007ffe0ff */
[----:B------:R4:W-:Y:S01]  /*9230*/  LDGSTS.E [R252+0x23000], [R224.64], !P1 ;  /* 0x23000000e0fc7fae */ /* 0x0009e2000c921844 */
[----:B------:R-:W-:Y:S02]  /*9240*/  ISETP.GE.U32.AND P1, PT, R136, 0x7ffffef0, PT ;  /* 0x7ffffef08800780c */ /* 0x000fe40003f26070 */
[----:B------:R-:W-:-:S11]  /*9250*/  IADD3 R136, R0, -0x95, RZ ;  /* 0xffffff6b00887810 */ /* 0x000fd60007ffe0ff */
[----:B------:R2:W-:Y:S01]  /*9260*/  LDGSTS.E [R252+0x24000], [R220.64], !P1 ;  /* 0x24000000dcfc7fae */ /* 0x0005e2000c921844 */
[----:B------:R-:W-:Y:S02]  /*9270*/  ISETP.GE.U32.AND P1, PT, R136, 0x7ffffeec, PT ;  /* 0x7ffffeec8800780c */ /* 0x000fe40003f26070 */
[----:B------:R-:W-:Y:S01]  /*9280*/  IADD3 R136, R0, -0x99, RZ ;  /* 0xffffff6700887810 */ /* 0x000fe20007ffe0ff */
[----:B-1----:R-:W-:Y:S02]  /*9290*/  IMAD.MOV.U32 R207, RZ, RZ, R214 ;  /* 0x000000ffffcf7224 */ /* 0x002fe400078e00d6 */
[----:B------:R-:W-:-:S08]  /*92a0*/  IMAD.MOV.U32 R206, RZ, RZ, R215 ;  /* 0x000000ffffce7224 */ /* 0x000fd000078e00d7 */
[----:B------:R1:W-:Y:S01]  /*92b0*/  LDGSTS.E [R252+0x25000], [R218.64], !P1 ;  /* 0x25000000dafc7fae */ /* 0x0003e2000c921844 */
[----:B------:R-:W-:Y:S01]  /*92c0*/  ISETP.GE.U32.AND P1, PT, R136, 0x7ffffee8, PT ;  /* 0x7ffffee88800780c */ /* 0x000fe20003f26070 */
[----:B--2---:R-:W-:Y:S02]  /*92d0*/  IMAD.MOV.U32 R215, RZ, RZ, R222 ;  /* 0x000000ffffd77224 */ /* 0x004fe400078e00de */
[----:B------:R-:W-:Y:S02]  /*92e0*/  IMAD.MOV.U32 R214, RZ, RZ, R223 ;  /* 0x000000ffffd67224 */ /* 0x000fe400078e00df */
[----:B---3--:R-:W-:Y:S02]  /*92f0*/  IMAD.MOV.U32 R223, RZ, RZ, R224 ;  /* 0x000000ffffdf7224 */ /* 0x008fe400078e00e0 */
[----:B------:R-:W-:Y:S01]  /*9300*/  IMAD.MOV.U32 R222, RZ, RZ, R225 ;  /* 0x000000ffffde7224 */ /* 0x000fe200078e00e1 */
[----:B------:R-:W-:Y:S01]  /*9310*/  IADD3 R136, R0, -0x9d, RZ ;  /* 0xffffff6300887810 */ /* 0x000fe20007ffe0ff */
[----:B----4-:R-:W-:-:S02]  /*9320*/  IMAD.MOV.U32 R224, RZ, RZ, R230 ;  /* 0x000000ffffe07224 */ /* 0x010fc400078e00e6 */
[----:B------:R-:W-:Y:S02]  /*9330*/  IMAD.MOV.U32 R225, RZ, RZ, R231 ;  /* 0x000000ffffe17224 */ /* 0x000fe400078e00e7 */
[----:B------:R-:W-:Y:S01]  /*9340*/  IMAD.MOV.U32 R231, RZ, RZ, R220 ;  /* 0x000000ffffe77224 */ /* 0x000fe200078e00dc */
[----:B------:R2:W-:Y:S01]  /*9350*/  LDGSTS.E [R252+0x26000], [R216.64], !P1 ;  /* 0x26000000d8fc7fae */ /* 0x0005e2000c921844 */
[----:B------:R-:W-:Y:S02]  /*9360*/  IMAD.MOV.U32 R230, RZ, RZ, R221 ;  /* 0x000000ffffe67224 */ /* 0x000fe400078e00dd */
[----:B------:R-:W-:Y:S02]  /*9370*/  IMAD.MOV.U32 R220, RZ, RZ, R238 ;  /* 0x000000ffffdc7224 */ /* 0x000fe400078e00ee */
[----:B------:R-:W-:Y:S02]  /*9380*/  IMAD.MOV.U32 R221, RZ, RZ, R239 ;  /* 0x000000ffffdd7224 */ /* 0x000fe400078e00ef */
[----:B------:R-:W-:-:S02]  /*9390*/  IMAD.MOV.U32 R239, RZ, RZ, R218 ;  /* 0x000000ffffef7224 */ /* 0x000fc400078e00da */
[----:B------:R-:W-:Y:S01]  /*93a0*/  IMAD.MOV.U32 R238, RZ, RZ, R219 ;  /* 0x000000ffffee7224 */ /* 0x000fe200078e00db */
[----:B------:R-:W-:Y:S01]  /*93b0*/  ISETP.GE.U32.AND P1, PT, R136, 0x7ffffee4, PT ;  /* 0x7ffffee48800780c */ /* 0x000fe20003f26070 */
[----:B-1----:R-:W-:Y:S02]  /*93c0*/  IMAD.MOV.U32 R218, RZ, RZ, R246 ;  /* 0x000000ffffda7224 */ /* 0x002fe400078e00f6 */
[----:B------:R-:W-:Y:S02]  /*93d0*/  IMAD.MOV.U32 R219, RZ, RZ, R247 ;  /* 0x000000ffffdb7224 */ /* 0x000fe400078e00f7 */
[----:B------:R-:W-:Y:S02]  /*93e0*/  IMAD.MOV.U32 R247, RZ, RZ, R216 ;  /* 0x000000fffff77224 */ /* 0x000fe400078e00d8 */
[----:B------:R-:W-:Y:S02]  /*93f0*/  IMAD.MOV.U32 R246, RZ, RZ, R217 ;  /* 0x000000fffff67224 */ /* 0x000fe400078e00d9 */
[----:B--2---:R-:W-:-:S02]  /*9400*/  IMAD.MOV.U32 R216, RZ, RZ, R210 ;  /* 0x000000ffffd87224 */ /* 0x004fc400078e00d2 */
[----:B------:R-:W-:Y:S02]  /*9410*/  IMAD.MOV.U32 R217, RZ, RZ, R211 ;  /* 0x000000ffffd97224 */ /* 0x000fe400078e00d3 */
[----:B------:R-:W2:Y:S04]  /*9420*/  LDL.LU.64 R210, [R1+0x688] ;  /* 0x0006880001d27983 */ /* 0x000ea80000300a00 */
[----:B------:R1:W-:Y:S04]  /*9430*/  STL [R1+0x8], R212 ;  /* 0x000008d401007387 */ /* 0x0003e80000100800 */
[----:B------:R1:W-:Y:S04]  /*9440*/  LDGSTS.E [R252+0x27000], [R212.64], !P1 ;  /* 0x27000000d4fc7fae */ /* 0x0003e8000c921844 */
[----:B------:R3:W-:Y:S01]  /*9450*/  STL [R1+0x4], R213 ;  /* 0x000004d501007387 */ /* 0x0007e20000100800 */
[----:B-1----:R-:W-:-:S02]  /*9460*/  IMAD.MOV.U32 R212, RZ, RZ, R208 ;  /* 0x000000ffffd47224 */ /* 0x002fc400078e00d0 */
[----:B---3--:R-:W-:Y:S02]  /*9470*/  IMAD.MOV.U32 R213, RZ, RZ, R209 ;  /* 0x000000ffffd57224 */ /* 0x008fe400078e00d1 */
[----:B------:R-:W3:Y:S01]  /*9480*/  LDL.LU.64 R208, [R1+0x680] ;  /* 0x0006800001d07983 */ /* 0x000ee20000300a00 */
[----:B------:R-:W-:-:S04]  /*9490*/  IADD3 R136, R0, -0xa1, RZ ;  /* 0xffffff5f00887810 */ /* 0x000fc80007ffe0ff */
[----:B------:R-:W-:Y:S02]  /*94a0*/  ISETP.GE.U32.AND P1, PT, R136, 0x7ffffee0, PT ;  /* 0x7ffffee08800780c */ /* 0x000fe40003f26070 */
[----:B------:R-:W-:Y:S01]  /*94b0*/  IADD3 R136, R0, -0xa5, RZ ;  /* 0xffffff5b00887810 */ /* 0x000fe20007ffe0ff */
[----:B--2---:R-:W-:-:S10]  /*94c0*/  IMAD.WIDE R210, R137, 0x4, R210 ;  /* 0x0000000489d27825 */ /* 0x004fd400078e02d2 */
[----:B------:R1:W-:Y:S01]  /*94d0*/  LDGSTS.E [R252+0x28000], [R210.64], !P1 ;  /* 0x28000000d2fc7fae */ /* 0x0003e2000c921844 */
[----:B------:R-:W-:-:S03]  /*94e0*/  ISETP.GE.U32.AND P1, PT, R136, 0x7ffffedc, PT ;  /* 0x7ffffedc8800780c */ /* 0x000fc60003f26070 */
[----:B------:R1:W-:Y:S04]  /*94f0*/  STL [R1+0x28], R210 ;  /* 0x000028d201007387 */ /* 0x0003e80000100800 */
[----:B------:R2:W-:Y:S01]  /*9500*/  STL [R1+0x24], R211 ;  /* 0x000024d301007387 */ /* 0x0005e20000100800 */
[----:B-1----:R-:W-:Y:S02]  /*9510*/  IMAD.MOV.U32 R210, RZ, RZ, R204 ;  /* 0x000000ffffd27224 */ /* 0x002fe400078e00cc */
[----:B--2---:R-:W-:Y:S02]  /*9520*/  IMAD.MOV.U32 R211, RZ, RZ, R205 ;  /* 0x000000ffffd37224 */ /* 0x004fe400078e00cd */
[----:B------:R-:W2:Y:S01]  /*9530*/  LDL.LU.64 R204, [R1+0x678] ;  /* 0x0006780001cc7983 */ /* 0x000ea20000300a00 */
[----:B---3--:R-:W-:-:S05]  /*9540*/  IMAD.WIDE R208, R137, 0x4, R208 ;  /* 0x0000000489d07825 */ /* 0x008fca00078e02d0 */
[----:B------:R1:W-:Y:S04]  /*9550*/  STL [R1+0x48], R208 ;  /* 0x000048d001007387 */ /* 0x0003e80000100800 */
[----:B------:R1:W-:Y:S04]  /*9560*/  LDGSTS.E [R252+0x29000], [R208.64], !P1 ;  /* 0x29000000d0fc7fae */ /* 0x0003e8000c921844 */
[----:B------:R3:W-:Y:S01]  /*9570*/  STL [R1+0x44], R209 ;  /* 0x000044d101007387 */ /* 0x0007e20000100800 */
[----:B-1----:R-:W-:Y:S02]  /*9580*/  IMAD.MOV.U32 R208, RZ, RZ, R202 ;  /* 0x000000ffffd07224 */ /* 0x002fe400078e00ca */
[----:B---3--:R-:W-:-:S02]  /*9590*/  IMAD.MOV.U32 R209, RZ, RZ, R203 ;  /* 0x000000ffffd17224 */ /* 0x008fc400078e00cb */
        /* <DEDUP_REMOVED lines=40> */
[----:B---3--:R-:W-:-:S05]  /*9820*/  IMAD.WIDE R186, R137, 0x4, R186 ;  /* 0x0000000489ba7825 */ /* 0x008fca00078e02ba */
[----:B------:R1:W-:Y:S05]  /*9830*/  STL [R1+0xe8], R186 ;  /* 0x0000e8ba01007387 */ /* 0x0003ea0000100800 */
[----:B------:R1:W-:Y:S04]  /*9840*/  LDGSTS.E [R252+0x2e000], [R186.64], !P1 ;  /* 0x2e000000bafc7fae */ /* 0x0003e8000c921844 */
[----:B------:R3:W-:Y:S01]  /*9850*/  STL [R1+0xe4], R187 ;  /* 0x0000e4bb01007387 */ /* 0x0007e20000100800 */
[----:B-1----:R-:W-:-:S02]  /*9860*/  IMAD.MOV.U32 R186, RZ, RZ, R178 ;  /* 0x000000ffffba7224 */ /* 0x002fc400078e00b2 */
[----:B---3--:R-:W-:Y:S02]  /*9870*/  IMAD.MOV.U32 R187, RZ, RZ, R179 ;  /* 0x000000ffffbb7224 */ /* 0x008fe400078e00b3 */
[----:B------:R-:W3:Y:S01]  /*9880*/  LDL.LU.64 R178, [R1+0x648] ;  /* 0x0006480001b27983 */ /* 0x000ee20000300a00 */
[----:B------:R-:W-:Y:S01]  /*9890*/  ISETP.GE.U32.AND P1, PT, R136, 0x7ffffec4, PT ;  /* 0x7ffffec48800780c */ /* 0x000fe20003f26070 */
[----:B--2---:R-:W-:Y:S01]  /*98a0*/  IMAD.WIDE R182, R137, 0x4, R182 ;  /* 0x0000000489b67825 */ /* 0x004fe200078e02b6 */
[----:B------:R-:W-:-:S04]  /*98b0*/  IADD3 R136, R0, -0xc1, RZ ;  /* 0xffffff3f00887810 */ /* 0x000fc80007ffe0ff */
[----:B------:R1:W-:Y:S04]  /*98c0*/  STL [R1+0x108], R182 ;  /* 0x000108b601007387 */ /* 0x0003e80000100800 */
[----:B------:R2:W-:Y:S04]  /*98d0*/  STL [R1+0x104], R183 ;  /* 0x000104b701007387 */ /* 0x0005e80000100800 */
[----:B------:R1:W-:Y:S01]  /*98e0*/  LDGSTS.E [R252+0x2f000], [R182.64], !P1 ;  /* 0x2f000000b6fc7fae */ /* 0x0003e2000c921844 */
[----:B------:R-:W-:Y:S01]  /*98f0*/  ISETP.GE.U32.AND P1, PT, R136, 0x7ffffec0, PT ;  /* 0x7ffffec08800780c */ /* 0x000fe20003f26070 */
[----:B-1----:R-:W-:-:S02]  /*9900*/  IMAD.MOV.U32 R182, RZ, RZ, R174 ;  /* 0x000000ffffb67224 */ /* 0x002fc400078e00ae */
        /* <DEDUP_REMOVED lines=30> */
[----:B--2---:R-:W-:-:S05]  /*9af0*/  IMAD.WIDE R166, R137, 0x4, R166 ;  /* 0x0000000489a67825 */ /* 0x004fca00078e02a6 */
[----:B------:R1:W-:Y:S05]  /*9b00*/  STL [R1+0x458], R166 ;  /* 0x000458a601007387 */ /* 0x0003ea0000100800 */
[----:B------:R1:W-:Y:S01]  /*9b10*/  LDGSTS.E [R252+0x33000], [R166.64], !P1 ;  /* 0x33000000a6fc7fae */ /* 0x0003e2000c921844 */
[----:B------:R-:W-:-:S03]  /*9b20*/  ISETP.GE.U32.AND P1, PT, R136, 0x7ffffeb0, PT ;  /* 0x7ffffeb08800780c */ /* 0x000fc60003f26070 */
        /* <DEDUP_REMOVED lines=16> */
[----:B------:R-:W-:Y:S02]  /*9c30*/  ISETP.GE.U32.AND P1, PT, R136, 0x7ffffea8, PT ;  /* 0x7ffffea88800780c */ /* 0x000fe40003f26070 */
[----:B------:R-:W-:Y:S01]  /*9c40*/  IADD3 R136, R0, -0xdd, RZ ;  /* 0xffffff2300887810 */ /* 0x000fe20007ffe0ff */
[----:B------:R-:W-:-:S04]  /*9c50*/  IMAD.WIDE R150, R137, 0x4, R150 ;  /* 0x0000000489967825 */ /* 0x000fc800078e0296 */
[----:B------:R-:W-:-:S04]  /*9c60*/  IMAD.WIDE R146, R137, 0x4, R146 ;  /* 0x0000000489927825 */ /* 0x000fc800078e0292 */
[----:B------:R-:W-:-:S04]  /*9c70*/  IMAD.WIDE R142, R137, 0x4, R142 ;  /* 0x00000004898e7825 */ /* 0x000fc800078e028e */
[C---:B------:R-:W-:Y:S01]  /*9c80*/  IMAD.WIDE R138, R137.reuse, 0x4, R138 ;  /* 0x00000004898a7825 */ /* 0x040fe200078e028a */
[----:B------:R-:W-:Y:S04]  /*9c90*/  STL [R1+0x4d0], R158 ;  /* 0x0004d09e01007387 */ /* 0x000fe80000100800 */
[----:B------:R1:W-:Y:S01]  /*9ca0*/  STL [R1+0x4cc], R159 ;  /* 0x0004cc9f01007387 */ /* 0x0003e20000100800 */
[----:B------:R-:W-:-:S04]  /*9cb0*/  IMAD.WIDE R134, R137, 0x4, R134 ;  /* 0x0000000489867825 */ /* 0x000fc800078e0286 */
[----:B------:R-:W-:-:S04]  /*9cc0*/  IMAD.WIDE R130, R137, 0x4, R130 ;  /* 0x0000000489827825 */ /* 0x000fc800078e0282 */
[----:B------:R-:W-:-:S04]  /*9cd0*/  IMAD.WIDE R126, R137, 0x4, R126 ;  /* 0x00000004897e7825 */ /* 0x000fc800078e027e */
[----:B------:R-:W-:-:S04]  /*9ce0*/  IMAD.WIDE R124, R137, 0x4, R124 ;  /* 0x00000004897c7825 */ /* 0x000fc800078e027c */
[----:B------:R-:W-:-:S04]  /*9cf0*/  IMAD.WIDE R122, R137, 0x4, R122 ;  /* 0x00000004897a7825 */ /* 0x000fc800078e027a */
[----:B------:R-:W-:-:S04]  /*9d00*/  IMAD.WIDE R120, R137, 0x4, R120 ;  /* 0x0000000489787825 */ /* 0x000fc800078e0278 */
[----:B------:R-:W-:-:S04]  /*9d10*/  IMAD.WIDE R118, R137, 0x4, R118 ;  /* 0x0000000489767825 */ /* 0x000fc800078e0276 */
[----:B------:R-:W-:-:S04]  /*9d20*/  IMAD.WIDE R116, R137, 0x4, R116 ;  /* 0x0000000489747825 */ /* 0x000fc800078e0274 */
[----:B-1----:R-:W-:Y:S02]  /*9d30*/  IMAD.MOV.U32 R159, RZ, RZ, R217 ;  /* 0x000000ffff9f7224 */ /* 0x002fe400078e00d9 */
[----:B------:R-:W-:Y:S02]  /*9d40*/  IMAD.MOV.U32 R217, RZ, RZ, R116 ;  /* 0x000000ffffd97224 */ /* 0x000fe400078e0074 */
[----:B------:R-:W-:-:S04]  /*9d50*/  IMAD.WIDE R114, R137, 0x4, R114 ;  /* 0x0000000489727825 */ /* 0x000fc800078e0272 */
[----:B---3--:R-:W-:-:S05]  /*9d60*/  IMAD.WIDE R154, R137, 0x4, R154 ;  /* 0x00000004899a7825 */ /* 0x008fca00078e029a */
        /* <DEDUP_REMOVED lines=12> */
[----:B------:R-:W-:Y:S04]  /*9e30*/  STL [R1+0x4d8], R154 ;  /* 0x0004d89a01007387 */ /* 0x000fe80000100800 */
[----:B------:R-:W-:Y:S06]  /*9e40*/  STL [R1+0x4d4], R155 ;  /* 0x0004d49b01007387 */ /* 0x000fec0000100800 */
[----:B------:R1:W-:Y:S01]  /*9e50*/  LDGSTS.E [R252+0x3a000], [R138.64], !P1 ;  /* 0x3a0000008afc7fae */ /* 0x0003e2000c921844 */
[----:B------:R-:W-:-:S03]  /*9e60*/  ISETP.GE.U32.AND P1, PT, R136, 0x7ffffe94, PT ;  /* 0x7ffffe948800780c */ /* 0x000fc60003f26070 */
[----:B------:R-:W-:Y:S04]  /*9e70*/  STL [R1+0x4e0], R150 ;  /* 0x0004e09601007387 */ /* 0x000fe80000100800 */
[----:B------:R-:W-:Y:S04]  /*9e80*/  STL [R1+0x4dc], R151 ;  /* 0x0004dc9701007387 */ /* 0x000fe80000100800 */
[----:B------:R-:W-:Y:S04]  /*9e90*/  STL [R1+0x4e8], R146 ;  /* 0x0004e89201007387 */ /* 0x000fe80000100800 */
[----:B------:R-:W-:Y:S04]  /*9ea0*/  STL [R1+0x4e4], R147 ;  /* 0x0004e49301007387 */ /* 0x000fe80000100800 */
[----:B------:R-:W-:Y:S04]  /*9eb0*/  STL [R1+0x4f0], R142 ;  /* 0x0004f08e01007387 */ /* 0x000fe80000100800 */
[----:B------:R-:W-:Y:S04]  /*9ec0*/  STL [R1+0x4ec], R143 ;  /* 0x0004ec8f01007387 */ /* 0x000fe80000100800 */
[----:B------:R-:W-:Y:S04]  /*9ed0*/  STL [R1+0x4f8], R138 ;  /* 0x0004f88a01007387 */ /* 0x000fe80000100800 */
[----:B------:R-:W-:Y:S04]  /*9ee0*/  STL [R1+0x4f4], R139 ;  /* 0x0004f48b01007387 */ /* 0x000fe80000100800 */
[----:B------:R1:W-:Y:S04]  /*9ef0*/  LDGSTS.E [R252+0x3b000], [R134.64], !P1 ;  /* 0x3b00000086fc7fae */ /* 0x0003e8000c921844 */
[----:B------:R1:W-:Y:S02]  /*9f00*/  STL [R1+0x500], R134 ;  /* 0x0005008601007387 */ /* 0x0003e40000100800 */
[----:B-1----:R-:W-:-:S04]  /*9f10*/  IADD3 R134, R0, -0xf1, RZ ;  /* 0xffffff0f00867810 */ /* 0x002fc80007ffe0ff */
[----:B------:R-:W-:Y:S01]  /*9f20*/  ISETP.GE.U32.AND P1, PT, R134, 0x7ffffe90, PT ;  /* 0x7ffffe908600780c */ /* 0x000fe20003f26070 */
[----:B------:R-:W-:Y:S04]  /*9f30*/  STL [R1+0x4fc], R135 ;  /* 0x0004fc8701007387 */ /* 0x000fe80000100800 */
[----:B------:R1:W-:Y:S08]  /*9f40*/  STL [R1+0x508], R130 ;  /* 0x0005088201007387 */ /* 0x0003f00000100800 */
[----:B------:R1:W-:Y:S02]  /*9f50*/  LDGSTS.E [R252+0x3c000], [R130.64], !P1 ;  /* 0x3c00000082fc7fae */ /* 0x0003e4000c921844 */
        /* <DEDUP_REMOVED lines=17> */
[----:B------:R-:W-:Y:S02]  /*a070*/  IMAD.MOV.U32 R139, RZ, RZ, R201 ;  /* 0x000000ffff8b7224 */ /* 0x000fe400078e00c9 */
[----:B------:R-:W-:-:S10]  /*a080*/  IMAD.MOV.U32 R201, RZ, RZ, R120 ;  /* 0x000000ffffc97224 */ /* 0x000fd400078e0078 */
[----:B------:R1:W-:Y:S02]  /*a090*/  LDGSTS.E [R194+0x20400], [R120.64], !P1 ;  /* 0x2040000078c27fae */ /* 0x0003e4000c921844 */
[----:B-1----:R-:W-:-:S04]  /*a0a0*/  IADD3 R120, R0, -0x86, RZ ;  /* 0xffffff7a00787810 */ /* 0x002fc80007ffe0ff */
[----:B------:R-:W-:Y:S01]  /*a0b0*/  ISETP.GE.U32.AND P1, PT, R120, 0x7ffffefb, PT ;  /* 0x7ffffefb7800780c */ /* 0x000fe20003f26070 */
[----:B------:R-:W-:Y:S02]  /*a0c0*/  IMAD.MOV.U32 R155, RZ, RZ, R209 ;  /* 0x000000ffff9b7224 */ /* 0x000fe400078e00d1 */
[----:B------:R-:W-:-:S10]  /*a0d0*/  IMAD.MOV.U32 R209, RZ, RZ, R118 ;  /* 0x000000ffffd17224 */ /* 0x000fd400078e0076 */
[----:B------:R1:W-:Y:S02]  /*a0e0*/  LDGSTS.E [R194+0x21400], [R118.64], !P1 ;  /* 0x2140000076c27fae */ /* 0x0003e4000c921844 */
[----:B-1----:R-:W-:-:S04]  /*a0f0*/  IADD3 R118, R0, -0x8a, RZ ;  /* 0xffffff7600767810 */ /* 0x002fc80007ffe0ff */
[----:B------:R-:W-:-:S13]  /*a100*/  ISETP.GE.U32.AND P1, PT, R118, 0x7ffffef7, PT ;  /* 0x7ffffef77600780c */ /* 0x000fda0003f26070 */
[----:B------:R1:W-:Y:S02]  /*a110*/  LDGSTS.E [R194+0x22400], [R116.64], !P1 ;  /* 0x2240000074c27fae */ /* 0x0003e4000c921844 */
[----:B-1----:R-:W-:-:S04]  /*a120*/  IADD3 R116, R0, -0x8e, RZ ;  /* 0xffffff7200747810 */ /* 0x002fc80007ffe0ff */
[----:B------:R-:W-:Y:S01]  /*a130*/  ISETP.GE.U32.AND P1, PT, R116, 0x7ffffef3, PT ;  /* 0x7ffffef37400780c */ /* 0x000fe20003f26070 */
[----:B------:R-:W-:Y:S02]  /*a140*/  IMAD.MOV.U32 R135, RZ, RZ, R205 ;  /* 0x000000ffff877224 */ /* 0x000fe400078e00cd */
[----:B------:R-:W-:Y:S02]  /*a150*/  IMAD.MOV.U32 R205, RZ, RZ, R219 ;  /* 0x000000ffffcd7224 */ /* 0x000fe400078e00db */
[----:B------:R-:W-:Y:S02]  /*a160*/  IMAD.MOV.U32 R219, RZ, RZ, R225 ;  /* 0x000000ffffdb7224 */ /* 0x000fe400078e00e1 */
[----:B------:R-:W-:-:S06]  /*a170*/  IMAD.MOV.U32 R225, RZ, RZ, R114 ;  /* 0x000000ffffe17224 */ /* 0x000fcc00078e0072 */
[----:B------:R1:W-:Y:S02]  /*a180*/  LDGSTS.E [R194+0x23400], [R114.64], !P1 ;  /* 0x2340000072c27fae */ /* 0x0003e4000c921844 */
[----:B-1----:R-:W-:-:S04]  /*a190*/  IADD3 R114, R0, -0x92, RZ ;  /* 0xffffff6e00727810 */ /* 0x002fc80007ffe0ff */
[----:B------:R-:W-:Y:S01]  /*a1a0*/  ISETP.GE.U32.AND P1, PT, R114, 0x7ffffeef, PT ;  /* 0x7ffffeef7200780c */ /* 0x000fe20003f26070 */
[----:B------:R-:W-:-:S04]  /*a1b0*/  IMAD.WIDE R112, R137, 0x4, R112 ;  /* 0x0000000489707825 */ /* 0x000fc800078e0270 */
[----:B---3--:R-:W-:Y:S02]  /*a1c0*/  IMAD.MOV.U32 R147, RZ, RZ, R213 ;  /* 0x000000ffff937224 */ /* 0x008fe400078e00d5 */
[----:B------:R-:W-:Y:S02]  /*a1d0*/  IMAD.MOV.U32 R213, RZ, RZ, R233 ;  /* 0x000000ffffd57224 */ /* 0x000fe400078e00e9 */
[----:B------:R-:W-:-:S04]  /*a1e0*/  IMAD.MOV.U32 R233, RZ, RZ, R112 ;  /* 0x000000ffffe97224 */ /* 0x000fc800078e0070 */
[----:B------:R1:W-:Y:S02]  /*a1f0*/  LDGSTS.E [R194+0x24400], [R112.64], !P1 ;  /* 0x2440000070c27fae */ /* 0x0003e4000c921844 */
[----:B-1----:R-:W-:-:S04]  /*a200*/  IADD3 R112, R0, -0x96, RZ ;  /* 0xffffff6a00707810 */ /* 0x002fc80007ffe0ff */
[----:B------:R-:W-:Y:S01]  /*a210*/  ISETP.GE.U32.AND P1, PT, R112, 0x7ffffeeb, PT ;  /* 0x7ffffeeb7000780c */ /* 0x000fe20003f26070 */
[----:B------:R-:W-:-:S04]  /*a220*/  IMAD.WIDE R110, R137, 0x4, R110 ;  /* 0x00000004896e7825 */ /* 0x000fc800078e026e */
[----:B--2---:R-:W-:Y:S02]  /*a230*/  IMAD.MOV.U32 R151, RZ, RZ, R191 ;  /* 0x000000ffff977224 */ /* 0x004fe400078e00bf */
[----:B------:R-:W-:Y:S02]  /*a240*/  IMAD.MOV.U32 R191, RZ, RZ, R221 ;  /* 0x000000ffffbf7224 */ /* 0x000fe400078e00dd */
[----:B------:R-:W-:Y:S02]  /*a250*/  IMAD.MOV.U32 R221, RZ, RZ, R241 ;  /* 0x000000ffffdd7224 */ /* 0x000fe400078e00f1 */
[----:B------:R-:W-:Y:S02]  /*a260*/  IMAD.MOV.U32 R241, RZ, RZ, R110 ;  /* 0x000000fffff17224 */ /* 0x000fe400078e006e */
[----:B------:R1:W-:Y:S02]  /*a270*/  LDGSTS.E [R194+0x25400], [R110.64], !P1 ;  /* 0x254000006ec27fae */ /* 0x0003e4000c921844 */
[----:B-1----:R-:W-:-:S04]  /*a280*/  IADD3 R110, R0, -0x9a, RZ ;  /* 0xffffff66006e7810 */ /* 0x002fc80007ffe0ff */
[----:B------:R-:W-:Y:S01]  /*a290*/  ISETP.GE.U32.AND P1, PT, R110, 0x7ffffee7, PT ;  /* 0x7ffffee76e00780c */ /* 0x000fe20003f26070 */
[----:B------:R-:W-:-:S04]  /*a2a0*/  IMAD.WIDE R108, R137, 0x4, R108 ;  /* 0x00000004896c7825 */ /* 0x000fc800078e026c */
[----:B----4-:R-:W-:Y:S02]  /*a2b0*/  IMAD.MOV.U32 R143, RZ, RZ, R203 ;  /* 0x000000ffff8f7224 */ /* 0x010fe400078e00cb */
[----:B------:R-:W-:Y:S02]  /*a2c0*/  IMAD.MOV.U32 R203, RZ, RZ, R249 ;  /* 0x000000ffffcb7224 */ /* 0x000fe400078e00f9 */
[----:B------:R-:W-:-:S04]  /*a2d0*/  IMAD.MOV.U32 R249, RZ, RZ, R108 ;  /* 0x000000fffff97224 */ /* 0x000fc800078e006c */
[----:B------:R1:W-:Y:S02]  /*a2e0*/  LDGSTS.E [R194+0x26400], [R108.64], !P1 ;  /* 0x264000006cc27fae */ /* 0x0003e4000c921844 */
[----:B-1----:R-:W-:-:S04]  /*a2f0*/  IADD3 R108, R0, -0x9e, RZ ;  /* 0xffffff62006c7810 */ /* 0x002fc80007ffe0ff */
[----:B------:R-:W-:Y:S01]  /*a300*/  ISETP.GE.U32.AND P1, PT, R108, 0x7ffffee3, PT ;  /* 0x7ffffee36c00780c */ /* 0x000fe20003f26070 */
[----:B------:R-:W-:Y:S01]  /*a310*/  IMAD.WIDE R106, R137, 0x4, R106 ;  /* 0x00000004896a7825 */ /* 0x000fe200078e026a */
[----:B------:R-:W-:Y:S04]  /*a320*/  STL [R1+0x518], R123 ;  /* 0x0005187b01007387 */ /* 0x000fe80000100800 */
[----:B------:R1:W-:Y:S07]  /*a330*/  STL [R1+0x10], R106 ;  /* 0x0000106a01007387 */ /* 0x0003ee0000100800 */
        /* <DEDUP_REMOVED lines=142> */
[----:B------:R-:W-:Y:S11]  /*ac20*/  STL [R1+0x494], R61 ;  /* 0x0004943d01007387 */ /* 0x000ff60000100800 */
[----:B------:R1:W-:Y:S04]  /*ac30*/  LDGSTS.E [R194+0x3f400], [R58.64], !P1 ;  /* 0x3f4000003ac27fae */ /* 0x0003e8000c921844 */
[----:B-1----:R1:W5:Y:S04]  /*ac40*/  LDL.LU R194, [R1+0x610] ;  /* 0x0006100001c27983 */ /* 0x0023680000300800 */
[----:B------:R2:W-:Y:S02]  /*ac50*/  STL [R1+0x49c], R58 ;  /* 0x00049c3a01007387 */ /* 0x0005e40000100800 */
[----:B--2---:R-:W-:-:S04]  /*ac60*/  IADD3 R58, R0, -0x83, RZ ;  /* 0xffffff7d003a7810 */ /* 0x004fc80007ffe0ff */
[----:B------:R-:W-:Y:S01]  /*ac70*/  ISETP.GE.U32.AND P1, PT, R58, 0x7ffffefe, PT ;  /* 0x7ffffefe3a00780c */ /* 0x000fe20003f26070 */
[----:B------:R-:W-:Y:S02]  /*ac80*/  IMAD.MOV.U32 R125, RZ, RZ, R151 ;  /* 0x000000ffff7d7224 */ /* 0x000fe400078e0097 */
[----:B------:R-:W-:-:S04]  /*ac90*/  IMAD.WIDE R56, R137, 0x4, R56 ;  /* 0x0000000489387825 */ /* 0x000fc800078e0238 */
[----:B------:R-:W-:Y:S02]  /*aca0*/  IMAD.MOV.U32 R151, RZ, RZ, R167 ;  /* 0x000000ffff977224 */ /* 0x000fe400078e00a7 */
[----:B------:R-:W-:Y:S02]  /*acb0*/  IMAD.MOV.U32 R167, RZ, RZ, R175 ;  /* 0x000000ffffa77224 */ /* 0x000fe400078e00af */
[----:B------:R-:W-:Y:S02]  /*acc0*/  IMAD.MOV.U32 R175, RZ, RZ, R183 ;  /* 0x000000ffffaf7224 */ /* 0x000fe400078e00b7 */
[----:B------:R-:W-:Y:S01]  /*acd0*/  IMAD.MOV.U32 R183, RZ, RZ, R203 ;  /* 0x000000ffffb77224 */ /* 0x000fe200078e00cb */
[----:B------:R2:W-:Y:S01]  /*ace0*/  LDGSTS.E [R196+0x20800], [R56.64], !P1 ;  /* 0x2080000038c47fae */ /* 0x0005e2000c921844 */
[----:B------:R-:W-:Y:S01]  /*acf0*/  IMAD.MOV.U32 R203, RZ, RZ, R56 ;  /* 0x000000ffffcb7224 */ /* 0x000fe200078e0038 */
[----:B--2---:R-:W-:-:S04]  /*ad00*/  IADD3 R56, R0, -0x87, RZ ;  /* 0xffffff7900387810 */ /* 0x004fc80007ffe0ff */
[----:B------:R-:W-:Y:S01]  /*ad10*/  ISETP.GE.U32.AND P1, PT, R56, 0x7ffffefa, PT ;  /* 0x7ffffefa3800780c */ /* 0x000fe20003f26070 */
[----:B------:R-:W-:-:S04]  /*ad20*/  IMAD.WIDE R54, R137, 0x4, R54 ;  /* 0x0000000489367825 */ /* 0x000fc800078e0236 */
[----:B------:R-:W-:Y:S02]  /*ad30*/  IMAD.MOV.U32 R138, RZ, RZ, R200 ;  /* 0x000000ffff8a7224 */ /* 0x000fe400078e00c8 */
[----:B------:R-:W-:Y:S02]  /*ad40*/  IMAD.MOV.U32 R200, RZ, RZ, R121 ;  /* 0x000000ffffc87224 */ /* 0x000fe400078e0079 */
[----:B------:R-:W-:Y:S02]  /*ad50*/  IMAD.MOV.U32 R121, RZ, RZ, R211 ;  /* 0x000000ffff797224 */ /* 0x000fe400078e00d3 */
[----:B------:R-:W-:Y:S02]  /*ad60*/  IMAD.MOV.U32 R211, RZ, RZ, R54 ;  /* 0x000000ffffd37224 */ /* 0x000fe400078e0036 */
[----:B------:R2:W-:Y:S02]  /*ad70*/  LDGSTS.E [R196+0x21800], [R54.64], !P1 ;  /* 0x2180000036c47fae */ /* 0x0005e4000c921844 */
        /* <DEDUP_REMOVED lines=23> */
[----:B------:R2:W-:Y:S01]  /*aef0*/  LDGSTS.E [R196+0x24800], [R48.64], !P1 ;  /* 0x2480000030c47fae */ /* 0x0005e2000c921844 */
[----:B------:R-:W-:Y:S01]  /*af00*/  IMAD.MOV.U32 R235, RZ, RZ, R48 ;  /* 0x000000ffffeb7224 */ /* 0x000fe200078e0030 */
[----:B--2---:R-:W-:-:S04]  /*af10*/  IADD3 R48, R0, -0x97, RZ ;  /* 0xffffff6900307810 */ /* 0x004fc80007ffe0ff */
[----:B------:R-:W-:Y:S01]  /*af20*/  ISETP.GE.U32.AND P1, PT, R48, 0x7ffffeea, PT ;  /* 0x7ffffeea3000780c */ /* 0x000fe20003f26070 */
[----:B------:R-:W-:-:S04]  /*af30*/  IMAD.WIDE R46, R137, 0x4, R46 ;  /* 0x00000004892e7825 */ /* 0x000fc800078e022e */
[----:B------:R-:W-:Y:S02]  /*af40*/  IMAD.MOV.U32 R127, RZ, RZ, R143 ;  /* 0x000000ffff7f7224 */ /* 0x000fe400078e008f */
[----:B------:R-:W-:Y:S02]  /*af50*/  IMAD.MOV.U32 R143, RZ, RZ, R243 ;  /* 0x000000ffff8f7224 */ /* 0x000fe400078e00f3 */
[----:B------:R-:W-:-:S04]  /*af60*/  IMAD.MOV.U32 R243, RZ, RZ, R46 ;  /* 0x000000fffff37224 */ /* 0x000fc800078e002e */
        /* <DEDUP_REMOVED lines=11> */
[----:B------:R-:W-:Y:S01]  /*b020*/  IMAD.WIDE R42, R137, 0x4, R42 ;  /* 0x00000004892a7825 */ /* 0x000fe200078e022a */
[----:B------:R-:W-:Y:S04]  /*b030*/  STL [R1+0x498], R59 ;  /* 0x0004983b01007387 */ /* 0x000fe80000100800 */
[----:B------:R2:W-:Y:S07]  /*b040*/  STL [R1+0x18], R42 ;  /* 0x0000182a01007387 */ /* 0x0005ee0000100800 */
        /* <DEDUP_REMOVED lines=123> */
[----:B------:R2:W-:Y:S02]  /*b800*/  STL [R1+0x428], R3 ;  /* 0x0004280301007387 */ /* 0x0005e40000100800 */
[----:B--2---:R-:W-:-:S10]  /*b810*/  IMAD.WIDE R2, R137, 0x4, R128 ;  /* 0x0000000489027825 */ /* 0x004fd400078e0280 */
[----:B------:R2:W-:Y:S04]  /*b820*/  LDGSTS.E [R196+0x3c800], [R2.64], !P1 ;  /* 0x3c80000002c47fae */ /* 0x0005e8000c921844 */
[----:B------:R2:W-:Y:S02]  /*b830*/  STL [R1+0x42c], R2 ;  /* 0x00042c0201007387 */ /* 0x0005e40000100800 */
        /* <DEDUP_REMOVED lines=20> */
[----:B------:R2:W-:Y:S01]  /*b980*/  STL [R1+0x40c], R3 ;  /* 0x00040c0301007387 */ /* 0x0005e20000100800 */
[----:B------:R-:W-:Y:S01]  /*b990*/  IMAD.MOV.U32 R142, RZ, RZ, R202 ;  /* 0x000000ffff8e7224 */ /* 0x000fe200078e00ca */
[----:B------:R-:W-:Y:S01]  /*b9a0*/  LOP3.LUT R136, R252, 0x60, RZ, 0x3c, !PT ;  /* 0x00000060fc887812 */ /* 0x000fe200078e3cff */
[----:B------:R-:W-:Y:S02]  /*b9b0*/  IMAD.MOV.U32 R202, RZ, RZ, R248 ;  /* 0x000000ffffca7224 */ /* 0x000fe400078e00f8 */
[----:B------:R-:W-:Y:S02]  /*b9c0*/  IMAD.MOV.U32 R248, RZ, RZ, R109 ;  /* 0x000000fffff87224 */ /* 0x000fe400078e006d */
[----:B------:R-:W-:Y:S02]  /*b9d0*/  IMAD.MOV.U32 R109, RZ, RZ, R131 ;  /* 0x000000ffff6d7224 */ /* 0x000fe400078e0083 */
[----:B--2---:R-:W-:-:S04]  /*b9e0*/  IMAD.WIDE R2, R137, 0x4, R148 ;  /* 0x0000000489027825 */ /* 0x004fc800078e0294 */
[----:B------:R-:W-:Y:S01]  /*b9f0*/  IMAD.MOV.U32 R131, RZ, RZ, R205 ;  /* 0x000000ffff837224 */ /* 0x000fe200078e00cd */
[----:B------:R2:W-:Y:S01]  /*ba00*/  LDGSTS.E [R136+0x20c00], [R2.64], !P1 ;  /* 0x20c0000002887fae */ /* 0x0005e2000c921844 */
[----:B------:R-:W-:Y:S02]  /*ba10*/  IMAD.MOV.U32 R205, RZ, RZ, R2 ;  /* 0x000000ffffcd7224 */ /* 0x000fe400078e0002 */
[----:B------:R-:W-:Y:S02]  /*ba20*/  IMAD.MOV.U32 R134, RZ, RZ, R204 ;  /* 0x000000ffff867224 */ /* 0x000fe400078e00cc */
[----:B------:R-:W-:Y:S02]  /*ba30*/  IMAD.MOV.U32 R204, RZ, RZ, R218 ;  /* 0x000000ffffcc7224 */ /* 0x000fe400078e00da */
[----:B------:R-:W-:Y:S01]  /*ba40*/  IMAD.MOV.U32 R130, RZ, RZ, R134 ;  /* 0x000000ffff827224 */ /* 0x000fe200078e0086 */
[----:B--2---:R-:W-:-:S04]  /*ba50*/  IADD3 R2, R0, -0x88, RZ ;  /* 0xffffff7800027810 */ /* 0x004fc80007ffe0ff */
[----:B------:R-:W-:Y:S01]  /*ba60*/  ISETP.GE.U32.AND P1, PT, R2, 0x7ffffef9, PT ;  /* 0x7ffffef90200780c */ /* 0x000fe20003f26070 */
[----:B------:R-:W-:Y:S02]  /*ba70*/  IMAD.MOV.U32 R108, RZ, RZ, R130 ;  /* 0x000000ffff6c7224 */ /* 0x000fe400078e0082 */
[----:B------:R-:W-:Y:S02]  /*ba80*/  IMAD.MOV.U32 R150, RZ, RZ, R190 ;  /* 0x000000ffff967224 */ /* 0x000fe400078e00be */
[----:B------:R-:W-:Y:S02]  /*ba90*/  IMAD.MOV.U32 R130, RZ, RZ, R204 ;  /* 0x000000ffff827224 */ /* 0x000fe400078e00cc */
[----:B------:R-:W-:Y:S02]  /*baa0*/  IMAD.MOV.U32 R190, RZ, RZ, R220 ;  /* 0x000000ffffbe7224 */ /* 0x000fe400078e00dc */
[----:B------:R-:W-:Y:S02]  /*bab0*/  IMAD.MOV.U32 R204, RZ, RZ, R3 ;  /* 0x000000ffffcc7224 */ /* 0x000fe400078e0003 */
[----:B------:R-:W-:-:S02]  /*bac0*/  IMAD.MOV.U32 R220, RZ, RZ, R240 ;  /* 0x000000ffffdc7224 */ /* 0x000fc400078e00f0 */
[----:B------:R-:W-:-:S04]  /*bad0*/  IMAD.WIDE R2, R137, 0x4, R152 ;  /* 0x0000000489027825 */ /* 0x000fc800078e0298 */
[----:B------:R-:W-:Y:S01]  /*bae0*/  IMAD.MOV.U32 R240, RZ, RZ, R111 ;  /* 0x000000fffff07224 */ /* 0x000fe200078e006f */
[----:B------:R2:W-:Y:S01]  /*baf0*/  LDGSTS.E [R136+0x21c00], [R2.64], !P1 ;  /* 0x21c0000002887fae */ /* 0x0005e2000c921844 */
[----:B------:R-:W-:Y:S02]  /*bb00*/  IMAD.MOV.U32 R111, RZ, RZ, R123 ;  /* 0x000000ffff6f7224 */ /* 0x000fe400078e007b */
[----:B------:R-:W-:Y:S02]  /*bb10*/  IMAD.MOV.U32 R123, RZ, RZ, R191 ;  /* 0x000000ffff7b7224 */ /* 0x000fe400078e00bf */
[----:B------:R-:W-:Y:S02]  /*bb20*/  IMAD.MOV.U32 R191, RZ, RZ, R213 ;  /* 0x000000ffffbf7224 */ /* 0x000fe400078e00d5 */
[----:B------:R-:W-:Y:S01]  /*bb30*/  IMAD.MOV.U32 R213, RZ, RZ, R2 ;  /* 0x000000ffffd57224 */ /* 0x000fe200078e0002 */
[----:B--2---:R-:W-:Y:S01]  /*bb40*/  IADD3 R2, R0, -0x8c, RZ ;  /* 0xffffff7400027810 */ /* 0x004fe20007ffe0ff */
[----:B------:R-:W-:-:S02]  /*bb50*/  IMAD.MOV.U32 R122, RZ, RZ, R178 ;  /* 0x000000ffff7a7224 */ /* 0x000fc400078e00b2 */
[----:B------:R-:W-:Y:S01]  /*bb60*/  IMAD.MOV.U32 R146, RZ, RZ, R212 ;  /* 0x000000ffff927224 */ /* 0x000fe200078e00d4 */
[----:B------:R-:W-:Y:S01]  /*bb70*/  ISETP.GE.U32.AND P1, PT, R2, 0x7ffffef5, PT ;  /* 0x7ffffef50200780c */ /* 0x000fe20003f26070 */
        /* <DEDUP_REMOVED lines=32> */
[----:B------:R-:W-:-:S04]  /*bd80*/  IMAD.WIDE R2, R137, 0x4, R164 ;  /* 0x0000000489027825 */ /* 0x000fc800078e02a4 */
[----:B------:R-:W-:Y:S02]  /*bd90*/  IMAD.MOV.U32 R105, RZ, RZ, R125 ;  /* 0x000000ffff697224 */ /* 0x000fe400078e007d */
[----:B------:R-:W-:Y:S01]  /*bda0*/  IMAD.MOV.U32 R125, RZ, RZ, R237 ;  /* 0x000000ffff7d7224 */ /* 0x000fe200078e00ed */
[----:B------:R2:W-:Y:S01]  /*bdb0*/  LDGSTS.E [R136+0x24c00], [R2.64], !P1 ;  /* 0x24c0000002887fae */ /* 0x0005e2000c921844 */
        /* <DEDUP_REMOVED lines=19> */
[----:B------:R-:W-:-:S05]  /*bef0*/  IMAD.WIDE R2, R137, 0x4, R172 ;  /* 0x0000000489027825 */ /* 0x000fca00078e02ac */
[----:B------:R2:W-:Y:S04]  /*bf00*/  STL [R1], R2 ;  /* 0x0000000201007387 */ /* 0x0005e80000100800 */
[----:B------:R2:W-:Y:S01]  /*bf10*/  LDGSTS.E [R136+0x26c00], [R2.64], !P1 ;  /* 0x26c0000002887fae */ /* 0x0005e2000c921844 */
[----:B------:R-:W-:Y:S01]  /*bf20*/  IMAD.MOV.U32 R252, RZ, RZ, R3 ;  /* 0x000000fffffc7224 */ /* 0x000fe200078e0003 */
[----:B--2---:R-:W-:-:S04]  /*bf30*/  IADD3 R2, R0, -0xa0, RZ ;  /* 0xffffff6000027810 */ /* 0x004fc80007ffe0ff */
[----:B------:R-:W-:Y:S01]  /*bf40*/  ISETP.GE.U32.AND P1, PT, R2, 0x7ffffee1, PT ;  /* 0x7ffffee10200780c */ /* 0x000fe20003f26070 */
[----:B------:R-:W-:-:S05]  /*bf50*/  IMAD.WIDE R2, R137, 0x4, R176 ;  /* 0x0000000489027825 */ /* 0x000fca00078e02b0 */
        /* <DEDUP_REMOVED lines=19> */
[----:B------:R2:W-:Y:S04]  /*c090*/  STL [R1+0x80], R2 ;  /* 0x0000800201007387 */ /* 0x0005e80000100800 */
[----:B------:R3:W-:Y:S01]  /*c0a0*/  STL [R1+0x7c], R3 ;  /* 0x00007c0301007387 */ /* 0x0007e20000100800 */
[----:B--2---:R-:W-:-:S04]  /*c0b0*/  IADD3 R2, R0, -0xb0, RZ ;  /* 0xffffff5000027810 */ /* 0x004fc80007ffe0ff */
[----:B------:R-:W-:Y:S01]  /*c0c0*/  ISETP.GE.U32.AND P1, PT, R2, 0x7ffffed1, PT ;  /* 0x7ffffed10200780c */ /* 0x000fe20003f26070 */
[----:B---3--:R-:W-:-:S05]  /*c0d0*/  IMAD.WIDE R2, R137, 0x4, R192 ;  /* 0x0000000489027825 */ /* 0x008fca00078e02c0 */
[----:B------:R2:W-:Y:S04]  /*c0e0*/  STL [R1+0xa0], R2 ;  /* 0x0000a00201007387 */ /* 0x0005e80000100800 */
[----:B------:R3:W-:Y:S04]  /*c0f0*/  STL [R1+0x9c], R3 ;  /* 0x00009c0301007387 */ /* 0x0007e80000100800 */
[----:B------:R-:W3:Y:S04]  /*c100*/  LDL.LU.64 R102, [R1+0x110] ;  /* 0x0001100001667983 */ /* 0x000ee80000300a00 */
[----:B------:R2:W-:Y:S02]  /*c110*/  LDGSTS.E [R136+0x2bc00], [R2.64], !P1 ;  /* 0x2bc0000002887fae */ /* 0x0005e4000c921844 */
        /* <DEDUP_REMOVED lines=118> */
[----:B------:R-:W4:Y:S04]  /*c880*/  S2R R103, SR_TID.X ;  /* 0x0000000000677919 */ /* 0x000f280000002100 */
[----:B------:R2:W-:Y:S02]  /*c890*/  LDGSTS.E [R136+0x3cc00], [R2.64], !P1 ;  /* 0x3cc0000002887fae */ /* 0x0005e4000c921844 */
[----:B--2---:R-:W-:-:S04]  /*c8a0*/  IADD3 R2, R0, -0xf8, RZ ;  /* 0xffffff0800027810 */ /* 0x004fc80007ffe0ff */
[----:B------:R-:W-:Y:S02]  /*c8b0*/  ISETP.GE.U32.AND P1, PT, R2, 0x7ffffe89, PT ;  /* 0x7ffffe890200780c */ /* 0x000fe40003f26070 */
[----:B----4-:R-:W-:-:S04]  /*c8c0*/  LOP3.LUT R103, R103, 0x7f, RZ, 0xc0, !PT ;  /* 0x0000007f67677812 */ /* 0x010fc800078ec0ff */
[----:B------:R-:W-:Y:S01]  /*c8d0*/  ISETP.GE.AND P3, PT, R103, R195, PT ;  /* 0x000000c36700720c */ /* 0x000fe20003f66270 */
[----:B---3--:R-:W-:-:S05]  /*c8e0*/  IMAD.WIDE R2, R137, 0x4, R100 ;  /* 0x0000000489027825 */ /* 0x008fca00078e0264 */
[----:B------:R2:W-:Y:S04]  /*c8f0*/  STL [R1+0x164], R2 ;  /* 0x0001640201007387 */ /* 0x0005e80000100800 */
[----:B------:R3:W-:Y:S04]  /*c900*/  STL [R1+0x160], R3 ;  /* 0x0001600301007387 */ /* 0x0007e80000100800 */
[----:B------:R-:W3:Y:S01]  /*c910*/  LDL.LU.64 R102, [R1+0x1a0] ;  /* 0x0001a00001667983 */ /* 0x000ee20000300a00 */
[----:B------:R-:W-:-:S03]  /*c920*/  IMAD.MOV.U32 R196, RZ, RZ, 0x7f ;  /* 0x0000007fffc47424 */ /* 0x000fc600078e00ff */
[----:B------:R2:W-:Y:S02]  /*c930*/  LDGSTS.E [R136+0x3dc00], [R2.64], !P1 ;  /* 0x3dc0000002887fae */ /* 0x0005e4000c921844 */
[----:B------:R-:W-:-:S04]  /*c940*/  IADD3 R196, R196, c[0x0][0x180], RZ ;  /* 0x00006000c4c47a10 */ /* 0x000fc80007ffe0ff */
[----:B------:R-:W-:Y:S02]  /*c950*/  ISETP.GT.AND P1, PT, R196, 0xff, PT ;  /* 0x000000ffc400780c */ /* 0x000fe40003f24270 */
[----:B--2---:R-:W-:-:S04]  /*c960*/  IADD3 R2, R0, -0xfc, RZ ;  /* 0xffffff0400027810 */ /* 0x004fc80007ffe0ff */
[----:B------:R-:W-:Y:S02]  /*c970*/  ISETP.GE.U32.AND P2, PT, R2, 0x7ffffe85, PT ;  /* 0x7ffffe850200780c */ /* 0x000fe40003f46070 */
[----:B------:R-:W-:-:S04]  /*c980*/  SEL R2, RZ, 0x4, P3 ;  /* 0x00000004ff027807 */ /* 0x000fc80001800000 */
[----:B------:R-:W-:-:S04]  /*c990*/  SEL R2, R2, RZ, P1 ;  /* 0x000000ff02027207 */ /* 0x000fc80000800000 */
[----:B------:R-:W-:Y:S01]  /*c9a0*/  ISETP.NE.U32.AND P3, PT, R2, RZ, PT ;  /* 0x000000ff0200720c */ /* 0x000fe20003f65070 */
[C---:B---3--:R-:W-:Y:S02]  /*c9b0*/  IMAD.WIDE R2, R137.reuse, 0x4, R102 ;  /* 0x0000000489027825 */ /* 0x048fe400078e0266 */
[----:B------:R-:W2:Y:S04]  /*c9c0*/  LDL.LU.64 R102, [R1+0x1a8] ;  /* 0x0001a80001667983 */ /* 0x000ea80000300a00 */
[----:B------:R-:W-:Y:S04]  /*c9d0*/  STL [R1+0x16c], R2 ;  /* 0x00016c0201007387 */ /* 0x000fe80000100800 */
[----:B------:R2:W-:Y:S04]  /*c9e0*/  LDGSTS.E [R136+0x3ec00], [R2.64], !P2 ;  /* 0x3ec0000002887fae */ /* 0x0005e8000d121844 */
[----:B------:R2:W-:Y:S02]  /*c9f0*/  STL [R1+0x168], R3 ;  /* 0x0001680301007387 */ /* 0x0005e40000100800 */
[----:B--2---:R-:W-:-:S04]  /*ca00*/  IMAD.WIDE R2, R137, 0x4, R102 ;  /* 0x0000000489027825 */ /* 0x004fc800078e0266 */
[----:B------:R-:W-:Y:S02]  /*ca10*/  IMAD.MOV.U32 R102, RZ, RZ, R104 ;  /* 0x000000ffff667224 */ /* 0x000fe400078e0068 */
[----:B------:R-:W-:Y:S01]  /*ca20*/  IMAD.MOV.U32 R103, RZ, RZ, R105 ;  /* 0x000000ffff677224 */ /* 0x000fe200078e0069 */
[----:B------:R-:W-:Y:S01]  /*ca30*/  STL [R1+0x174], R2 ;  /* 0x0001740201007387 */ /* 0x000fe20000100800 */
[----:B------:R-:W-:Y:S02]  /*ca40*/  IMAD.MOV.U32 R104, RZ, RZ, R106 ;  /* 0x000000ffff687224 */ /* 0x000fe400078e006a */
[----:B------:R-:W-:Y:S01]  /*ca50*/  IMAD.MOV.U32 R105, RZ, RZ, R107 ;  /* 0x000000ffff697224 */ /* 0x000fe200078e006b */
[----:B------:R2:W-:Y:S01]  /*ca60*/  STL [R1+0x170], R3 ;  /* 0x0001700301007387 */ /* 0x0005e20000100800 */
[----:B------:R-:W-:Y:S02]  /*ca70*/  IMAD.MOV.U32 R106, RZ, RZ, R108 ;  /* 0x000000ffff6a7224 */ /* 0x000fe400078e006c */
[----:B------:R-:W-:-:S02]  /*ca80*/  IMAD.MOV.U32 R107, RZ, RZ, R109 ;  /* 0x000000ffff6b7224 */ /* 0x000fc400078e006d */
[----:B------:R-:W-:Y:S02]  /*ca90*/  IMAD.MOV.U32 R108, RZ, RZ, R170 ;  /* 0x000000ffff6c7224 */ /* 0x000fe400078e00aa */
[----:B------:R-:W-:Y:S02]  /*caa0*/  IMAD.MOV.U32 R109, RZ, RZ, R171 ;  /* 0x000000ffff6d7224 */ /* 0x000fe400078e00ab */
[----:B------:R-:W3:Y:S04]  /*cab0*/  LDL.LU.64 R170, [R1+0x5c8] ;  /* 0x0005c80001aa7983 */ /* 0x000ee80000300a00 */
[----:B------:R-:W2:Y:S04]  /*cac0*/  LDL.LU.64 R98, [R1+0x1b0] ;  /* 0x0001b00001627983 */ /* 0x000ea80000300a00 */
[----:B------:R-:W4:Y:S01]  /*cad0*/  LDL.LU.64 R100, [R1+0x1b8] ;  /* 0x0001b80001647983 */ /* 0x000f220000300a00 */
[----:B------:R-:W-:-:S04]  /*cae0*/  IADD3 R4, R0, -0x100, RZ ;  /* 0xffffff0000047810 */ /* 0x000fc80007ffe0ff */
[----:B------:R-:W-:Y:S01]  /*caf0*/  ISETP.GE.U32.AND P1, PT, R4, 0x7ffffe81, PT ;  /* 0x7ffffe810400780c */ /* 0x000fe20003f26070 */
[----:B------:R-:W-:-:S04]  /*cb00*/  IMAD.MOV.U32 R195, RZ, RZ, c[0x0][0x18c] ;  /* 0x00006300ffc37624 */ /* 0x000fc800078e00ff */
[----:B------:R-:W-:-:S08]  /*cb10*/  IMAD.SHL.U32 R195, R195, 0x80, RZ ;  /* 0x00000080c3c37824 */ /* 0x000fd000078e00ff */
[----:B------:R2:W-:Y:S04]  /*cb20*/  LDGSTS.E [R136+0x3fc00], [R2.64], !P1 ;  /* 0x3fc0000002887fae */ /* 0x0005e8000c921844 */
[----:B------:R-:W0:Y:S01]  /*cb30*/  LDGDEPBAR ;  /* 0x00000000000079af */ /* 0x000e220000000000 */
[----:B--2---:R-:W-:-:S04]  /*cb40*/  IMAD.WIDE R2, R195, 0x4, R98 ;  /* 0x00000004c3027825 */ /* 0x004fc800078e0262 */
[C---:B----4-:R-:W-:Y:S01]  /*cb50*/  IMAD.WIDE R4, R195.reuse, 0x4, R100 ;  /* 0x00000004c3047825 */ /* 0x050fe200078e0264 */
[----:B------:R-:W-:Y:S04]  /*cb60*/  STL [R1+0x17c], R2 ;  /* 0x00017c0201007387 */ /* 0x000fe80000100800 */
[----:B------:R2:W-:Y:S04]  /*cb70*/  STL [R1+0x178], R3 ;  /* 0x0001780301007387 */ /* 0x0005e80000100800 */
[----:B------:R-:W-:Y:S04]  /*cb80*/  STL [R1+0x19c], R4 ;  /* 0x00019c0401007387 */ /* 0x000fe80000100800 */
[----:B------:R4:W-:Y:S04]  /*cb90*/  STL [R1+0x198], R5 ;  /* 0x0001980501007387 */ /* 0x0009e80000100800 */
[----:B------:R-:W2:Y:S04]  /*cba0*/  LDL.LU.64 R98, [R1+0x1c0] ;  /* 0x0001c00001627983 */ /* 0x000ea80000300a00 */
[----:B------:R-:W4:Y:S04]  /*cbb0*/  LDL.LU.64 R100, [R1+0x1c8] ;  /* 0x0001c80001647983 */ /* 0x000f280000300a00 */
[----:B------:R2:W-:Y:S04]  /*cbc0*/  LDGSTS.E [R197+0x50000], [R2.64], P3 ;  /* 0x5000000002c57fae */ /* 0x0005e80009921844 */
[----:B------:R4:W-:Y:S01]  /*cbd0*/  LDGSTS.E [R197+0x51000], [R4.64], P3 ;  /* 0x5100000004c57fae */ /* 0x0009e20009921844 */
        /* <DEDUP_REMOVED lines=61> */
[----:B----4-:R-:W-:Y:S01]  /*cfb0*/  IMAD.WIDE R4, R195, 0x4, R100 ;  /* 0x00000004c3047825 */ /* 0x010fe200078e0264 */
[----:B------:R-:W-:Y:S04]  /*cfc0*/  STL [R1+0x33c], R2 ;  /* 0x00033c0201007387 */ /* 0x000fe80000100800 */
[----:B------:R-:W-:Y:S04]  /*cfd0*/  STL [R1+0x338], R3 ;  /* 0x0003380301007387 */ /* 0x000fe80000100800 */
[----:B------:R-:W-:Y:S04]  /*cfe0*/  STL [R1+0x35c], R4 ;  /* 0x00035c0401007387 */ /* 0x000fe80000100800 */
[----:B------:R2:W-:Y:S04]  /*cff0*/  STL [R1+0x358], R5 ;  /* 0x0003580501007387 */ /* 0x0005e80000100800 */
[----:B------:R-:W4:Y:S04]  /*d000*/  LDL.LU.64 R98, [R1+0x250] ;  /* 0x0002500001627983 */ /* 0x000f280000300a00 */
[----:B------:R-:W2:Y:S04]  /*d010*/  LDL.LU.64 R100, [R1+0x260] ;  /* 0x0002600001647983 */ /* 0x000ea80000300a00 */
[----:B------:R4:W-:Y:S04]  /*d020*/  LDGSTS.E [R197+0x5e000], [R2.64], P3 ;  /* 0x5e00000002c57fae */ /* 0x0009e80009921844 */
[----:B------:R2:W-:Y:S01]  /*d030*/  LDGSTS.E [R197+0x5f000], [R4.64], P3 ;  /* 0x5f00000004c57fae */ /* 0x0005e20009921844 */
[----:B------:R-:W-:-:S02]  /*d040*/  IMAD.MOV.U32 R116, RZ, RZ, R250 ;  /* 0x000000ffff747224 */ /* 0x000fc400078e00fa */
[----:B--2---:R-:W-:-:S04]  /*d050*/  IMAD.WIDE R4, R195, 0x4, R100 ;  /* 0x00000004c3047825 */ /* 0x004fc800078e0264 */
[----:B------:R-:W-:Y:S02]  /*d060*/  IMAD.MOV.U32 R100, RZ, RZ, R102 ;  /* 0x000000ffff647224 */ /* 0x000fe400078e0066 */
[----:B------:R-:W-:Y:S02]  /*d070*/  IMAD.MOV.U32 R101, RZ, RZ, R103 ;  /* 0x000000ffff657224 */ /* 0x000fe400078e0067 */
[----:B------:R-:W-:Y:S02]  /*d080*/  IMAD.MOV.U32 R102, RZ, RZ, R104 ;  /* 0x000000ffff667224 */ /* 0x000fe400078e0068 */
[----:B------:R-:W-:Y:S02]  /*d090*/  IMAD.MOV.U32 R103, RZ, RZ, R105 ;  /* 0x000000ffff677224 */ /* 0x000fe400078e0069 */
[----:B------:R-:W-:Y:S02]  /*d0a0*/  IMAD.MOV.U32 R104, RZ, RZ, R106 ;  /* 0x000000ffff687224 */ /* 0x000fe400078e006a */
[----:B------:R-:W-:-:S02]  /*d0b0*/  IMAD.MOV.U32 R105, RZ, RZ, R107 ;  /* 0x000000ffff697224 */ /* 0x000fc400078e006b */
[----:B------:R-:W-:Y:S02]  /*d0c0*/  IMAD.MOV.U32 R106, RZ, RZ, R108 ;  /* 0x000000ffff6a7224 */ /* 0x000fe400078e006c */
[----:B------:R-:W-:Y:S02]  /*d0d0*/  IMAD.MOV.U32 R107, RZ, RZ, R109 ;  /* 0x000000ffff6b7224 */ /* 0x000fe400078e006d */
[----:B------:R-:W-:Y:S02]  /*d0e0*/  IMAD.MOV.U32 R108, RZ, RZ, R110 ;  /* 0x000000ffff6c7224 */ /* 0x000fe400078e006e */
[----:B------:R-:W-:Y:S02]  /*d0f0*/  IMAD.MOV.U32 R109, RZ, RZ, R111 ;  /* 0x000000ffff6d7224 */ /* 0x000fe400078e006f */
[----:B------:R-:W-:Y:S02]  /*d100*/  IMAD.MOV.U32 R110, RZ, RZ, R112 ;  /* 0x000000ffff6e7224 */ /* 0x000fe400078e0070 */
[----:B------:R-:W-:-:S02]  /*d110*/  IMAD.MOV.U32 R111, RZ, RZ, R113 ;  /* 0x000000ffff6f7224 */ /* 0x000fc400078e0071 */
[----:B----4-:R-:W-:-:S04]  /*d120*/  IMAD.WIDE R2, R195, 0x4, R98 ;  /* 0x00000004c3027825 */ /* 0x010fc800078e0262 */
[----:B------:R-:W-:Y:S02]  /*d130*/  IMAD.MOV.U32 R112, RZ, RZ, R114 ;  /* 0x000000ffff707224 */ /* 0x000fe400078e0072 */
[----:B------:R-:W-:Y:S02]  /*d140*/  IMAD.MOV.U32 R113, RZ, RZ, R115 ;  /* 0x000000ffff717224 */ /* 0x000fe400078e0073 */
[----:B------:R-:W-:Y:S02]  /*d150*/  IMAD.MOV.U32 R114, RZ, RZ, R116 ;  /* 0x000000ffff727224 */ /* 0x000fe400078e0074 */
[----:B------:R-:W-:Y:S02]  /*d160*/  IMAD.MOV.U32 R115, RZ, RZ, R117 ;  /* 0x000000ffff737224 */ /* 0x000fe400078e0075 */
[----:B------:R-:W-:Y:S02]  /*d170*/  IMAD.MOV.U32 R116, RZ, RZ, R118 ;  /* 0x000000ffff747224 */ /* 0x000fe400078e0076 */
[----:B------:R-:W-:-:S02]  /*d180*/  IMAD.MOV.U32 R117, RZ, RZ, R119 ;  /* 0x000000ffff757224 */ /* 0x000fc400078e0077 */
[----:B------:R-:W-:Y:S02]  /*d190*/  IMAD.MOV.U32 R118, RZ, RZ, R120 ;  /* 0x000000ffff767224 */ /* 0x000fe400078e0078 */
[----:B------:R-:W-:Y:S01]  /*d1a0*/  IMAD.MOV.U32 R119, RZ, RZ, R121 ;  /* 0x000000ffff777224 */ /* 0x000fe200078e0079 */
[----:B------:R-:W-:Y:S01]  /*d1b0*/  STL [R1+0x184], R2 ;  /* 0x0001840201007387 */ /* 0x000fe20000100800 */
[----:B------:R-:W-:Y:S02]  /*d1c0*/  IMAD.MOV.U32 R120, RZ, RZ, R122 ;  /* 0x000000ffff787224 */ /* 0x000fe400078e007a */
[----:B------:R-:W-:Y:S01]  /*d1d0*/  IMAD.MOV.U32 R121, RZ, RZ, R123 ;  /* 0x000000ffff797224 */ /* 0x000fe200078e007b */
[----:B------:R-:W-:Y:S01]  /*d1e0*/  STL [R1+0x180], R3 ;  /* 0x0001800301007387 */ /* 0x000fe20000100800 */
[----:B------:R-:W-:Y:S02]  /*d1f0*/  IMAD.MOV.U32 R122, RZ, RZ, R124 ;  /* 0x000000ffff7a7224 */ /* 0x000fe400078e007c */
[----:B------:R-:W-:Y:S01]  /*d200*/  IMAD.MOV.U32 R123, RZ, RZ, R125 ;  /* 0x000000ffff7b7224 */ /* 0x000fe200078e007d */
[----:B------:R-:W-:Y:S01]  /*d210*/  STL [R1+0x1a4], R4 ;  /* 0x0001a40401007387 */ /* 0x000fe20000100800 */
[----:B------:R-:W-:-:S02]  /*d220*/  IMAD.MOV.U32 R124, RZ, RZ, R126 ;  /* 0x000000ffff7c7224 */ /* 0x000fc400078e007e */
[----:B------:R-:W-:Y:S01]  /*d230*/  IMAD.MOV.U32 R125, RZ, RZ, R127 ;  /* 0x000000ffff7d7224 */ /* 0x000fe200078e007f */
[----:B------:R2:W-:Y:S01]  /*d240*/  STL [R1+0x1a0], R5 ;  /* 0x0001a00501007387 */ /* 0x0005e20000100800 */
[----:B------:R-:W-:Y:S02]  /*d250*/  IMAD.MOV.U32 R126, RZ, RZ, R130 ;  /* 0x000000ffff7e7224 */ /* 0x000fe400078e0082 */
[----:B------:R-:W-:Y:S02]  /*d260*/  IMAD.MOV.U32 R127, RZ, RZ, R131 ;  /* 0x000000ffff7f7224 */ /* 0x000fe400078e0083 */
[----:B------:R-:W-:Y:S02]  /*d270*/  IMAD.MOV.U32 R130, RZ, RZ, R154 ;  /* 0x000000ffff827224 */ /* 0x000fe400078e009a */
[----:B------:R-:W-:Y:S02]  /*d280*/  IMAD.MOV.U32 R131, RZ, RZ, R155 ;  /* 0x000000ffff837224 */ /* 0x000fe400078e009b */
[----:B------:R-:W4:Y:S04]  /*d290*/  LDL.LU.64 R154, [R1+0x5b8] ;  /* 0x0005b800019a7983 */ /* 0x000f280000300a00 */
[----:B------:R-:W3:Y:S01]  /*d2a0*/  LDL.LU.64 R98, [R1+0x268] ;  /* 0x0002680001627983 */ /* 0x000ee20000300a00 */
[----:B------:R-:W-:-:S05]  /*d2b0*/  LOP3.LUT R136, R197, 0x20, RZ, 0x3c, !PT ;  /* 0x00000020c5887812 */ /* 0x000fca00078e3cff */
[----:B------:R3:W-:Y:S04]  /*d2c0*/  LDGSTS.E [R136+0x50400], [R2.64], P3 ;  /* 0x5040000002887fae */ /* 0x0007e80009921844 */
[----:B------:R2:W-:Y:S02]  /*d2d0*/  LDGSTS.E [R136+0x51400], [R4.64], P3 ;  /* 0x5140000004887fae */ /* 0x0005e40009921844 */
        /* <DEDUP_REMOVED lines=27> */
[----:B---3--:R-:W-:-:S05]  /*d490*/  IMAD.WIDE R2, R195, 0x4, R98 ;  /* 0x00000004c3027825 */ /* 0x008fca00078e0262 */
[----:B------:R-:W-:Y:S04]  /*d4a0*/  STL [R1+0x1c4], R2 ;  /* 0x0001c40201007387 */ /* 0x000fe80000100800 */
[----:B------:R-:W-:Y:S04]  /*d4b0*/  STL [R1+0x1c0], R3 ;  /* 0x0001c00301007387 */ /* 0x000fe80000100800 */
[----:B------:R-:W-:Y:S04]  /*d4c0*/  STL [R1+0x1e4], R4 ;  /* 0x0001e40401007387 */ /* 0x000fe80000100800 */
[----:B------:R2:W-:Y:S04]  /*d4d0*/  STL [R1+0x1e0], R5 ;  /* 0x0001e00501007387 */ /* 0x0005e80000100800 */
[----:B------:R-:W3:Y:S04]  /*d4e0*/  LDL.LU.64 R134, [R1+0x368] ;  /* 0x0003680001867983 */ /* 0x000ee80000300a00 */
[----:B------:R-:W3:Y:S04]  /*d4f0*/  LDL.LU.64 R98, [R1+0x280] ;  /* 0x0002800001627983 */ /* 0x000ee80000300a00 */
        /* <DEDUP_REMOVED lines=25> */
[----:B---3--:R-:W-:-:S05]  /*d690*/  IMAD.WIDE R2, R195, 0x4, R98 ;  /* 0x00000004c3027825 */ /* 0x008fca00078e0262 */
[----:B------:R-:W-:Y:S01]  /*d6a0*/  STL [R1+0x204], R2 ;  /* 0x0002040201007387 */ /* 0x000fe20000100800 */
[----:B------:R-:W-:Y:S02]  /*d6b0*/  IMAD.MOV.U32 R124, RZ, RZ, R134 ;  /* 0x000000ffff7c7224 */ /* 0x000fe400078e0086 */
[----:B------:R-:W-:Y:S01]  /*d6c0*/  IMAD.MOV.U32 R125, RZ, RZ, R135 ;  /* 0x000000ffff7d7224 */ /* 0x000fe200078e0087 */
[----:B------:R-:W-:Y:S01]  /*d6d0*/  STL [R1+0x200], R3 ;  /* 0x0002000301007387 */ /* 0x000fe20000100800 */
[----:B------:R-:W-:Y:S02]  /*d6e0*/  IMAD.MOV.U32 R134, RZ, RZ, R158 ;  /* 0x000000ffff867224 */ /* 0x000fe400078e009e */
[----:B------:R-:W-:Y:S01]  /*d6f0*/  IMAD.MOV.U32 R135, RZ, RZ, R159 ;  /* 0x000000ffff877224 */ /* 0x000fe200078e009f */
[----:B------:R-:W-:Y:S04]  /*d700*/  STL [R1+0x224], R4 ;  /* 0x0002240401007387 */ /* 0x000fe80000100800 */
[----:B------:R2:W-:Y:S04]  /*d710*/  STL [R1+0x220], R5 ;  /* 0x0002200501007387 */ /* 0x0005e80000100800 */
[----:B------:R-:W3:Y:S04]  /*d720*/  LDL.LU.64 R158, [R1+0x558] ;  /* 0x00055800019e7983 */ /* 0x000ee80000300a00 */
[----:B------:R-:W3:Y:S04]  /*d730*/  LDL.LU.64 R98, [R1+0x290] ;  /* 0x0002900001627983 */ /* 0x000ee80000300a00 */
[----:B------:R3:W-:Y:S04]  /*d740*/  LDGSTS.E [R136+0x54400], [R2.64], P3 ;  /* 0x5440000002887fae */ /* 0x0007e80009921844 */
[----:B------:R2:W-:Y:S01]  /*d750*/  LDGSTS.E [R136+0x55400], [R4.64], P3 ;  /* 0x5540000004887fae */ /* 0x0005e20009921844 */
[----:B------:R-:W-:-:S02]  /*d760*/  IMAD.MOV.U32 R150, RZ, RZ, R166 ;  /* 0x000000ffff967224 */ /* 0x000fc400078e00a6 */
[----:B------:R-:W-:Y:S02]  /*d770*/  IMAD.MOV.U32 R166, RZ, RZ, R174 ;  /* 0x000000ffffa67224 */ /* 0x000fe400078e00ae */
        /* <DEDUP_REMOVED lines=21> */
[----:B---3--:R-:W-:-:S04]  /*d8d0*/  IMAD.WIDE R2, R195, 0x4, R98 ;  /* 0x00000004c3027825 */ /* 0x008fc800078e0262 */
        /* <DEDUP_REMOVED lines=8> */
[----:B------:R-:W-:-:S03]  /*d960*/  IMAD.MOV.U32 R163, RZ, RZ, R167 ;  /* 0x000000ffffa37224 */ /* 0x000fc600078e00a7 */
[----:B------:R2:W-:Y:S04]  /*d970*/  STL [R1+0x260], R5 ;  /* 0x0002600501007387 */ /* 0x0005e80000100800 */
[----:B------:R-:W3:Y:S04]  /*d980*/  LDL.LU.64 R166, [R1+0x5c0] ;  /* 0x0005c00001a67983 */ /* 0x000ee80000300a00 */
[----:B------:R-:W3:Y:S04]  /*d990*/  LDL.LU.64 R98, [R1+0x2a8] ;  /* 0x0002a80001627983 */ /* 0x000ee80000300a00 */
        /* <DEDUP_REMOVED lines=116> */
[----:B---3--:R-:W-:-:S05]  /*e0e0*/  IMAD.WIDE R2, R195, 0x4, R98 ;  /* 0x00000004c3027825 */ /* 0x008fca00078e0262 */
[----:B------:R-:W-:Y:S04]  /*e0f0*/  STL [R1+0x344], R2 ;  /* 0x0003440201007387 */ /* 0x000fe80000100800 */
[----:B------:R-:W-:Y:S04]  /*e100*/  STL [R1+0x340], R3 ;  /* 0x0003400301007387 */ /* 0x000fe80000100800 */
[----:B------:R-:W-:Y:S04]  /*e110*/  STL [R1+0x364], R4 ;  /* 0x0003640401007387 */ /* 0x000fe80000100800 */
[----:B------:R-:W2:Y:S04]  /*e120*/  LDL.LU.64 R110, [R1+0x540] ;  /* 0x00054000016e7983 */ /* 0x000ea80000300a00 */
[----:B------:R3:W-:Y:S04]  /*e130*/  STL [R1+0x360], R5 ;  /* 0x0003600501007387 */ /* 0x0007e80000100800 */
[----:B------:R-:W2:Y:S01]  /*e140*/  LDL.LU.64 R96, [R1+0x310] ;  /* 0x0003100001607983 */ /* 0x000ea20000300a00 */
[----:B------:R-:W-:-:S02]  /*e150*/  IMAD.MOV.U32 R98, RZ, RZ, R102 ;  /* 0x000000ffff627224 */ /* 0x000fc400078e0066 */
[----:B------:R-:W-:Y:S01]  /*e160*/  IMAD.MOV.U32 R99, RZ, RZ, R103 ;  /* 0x000000ffff637224 */ /* 0x000fe200078e0067 */
[----:B------:R2:W-:Y:S04]  /*e170*/  LDGSTS.E [R136+0x5e400], [R2.64], P3 ;  /* 0x5e40000002887fae */ /* 0x0005e80009921844 */
[----:B------:R3:W-:Y:S02]  /*e180*/  LDGSTS.E [R136+0x5f400], [R4.64], P3 ;  /* 0x5f40000004887fae */ /* 0x0007e40009921844 */
[----:B---3--:R-:W-:-:S04]  /*e190*/  IMAD.WIDE R4, R195, 0x4, R98 ;  /* 0x00000004c3047825 */ /* 0x008fc800078e0262 */
[----:B--2---:R-:W-:-:S05]  /*e1a0*/  IMAD.WIDE R2, R195, 0x4, R96 ;  /* 0x00000004c3027825 */ /* 0x004fca00078e0260 */
[----:B------:R-:W-:Y:S04]  /*e1b0*/  STL [R1+0x18c], R2 ;  /* 0x00018c0201007387 */ /* 0x000fe80000100800 */
[----:B------:R-:W-:Y:S04]  /*e1c0*/  STL [R1+0x188], R3 ;  /* 0x0001880301007387 */ /* 0x000fe80000100800 */
[----:B------:R-:W-:Y:S04]  /*e1d0*/  STL [R1+0x1ac], R4 ;  /* 0x0001ac0401007387 */ /* 0x000fe80000100800 */
[----:B------:R-:W2:Y:S01]  /*e1e0*/  LDL.LU.64 R98, [R1+0x330] ;  /* 0x0003300001627983 */ /* 0x000ea20000300a00 */
[----:B------:R-:W-:-:S02]  /*e1f0*/  IMAD.MOV.U32 R103, RZ, RZ, R107 ;  /* 0x000000ffff677224 */ /* 0x000fc400078e006b */
[----:B------:R-:W-:Y:S01]  /*e200*/  IMAD.MOV.U32 R107, RZ, RZ, R143 ;  /* 0x000000ffff6b7224 */ /* 0x000fe200078e008f */
[----:B------:R-:W-:Y:S01]  /*e210*/  LOP3.LUT R143, R197, 0x40, RZ, 0x3c, !PT ;  /* 0x00000040c58f7812 */ /* 0x000fe200078e3cff */
[----:B------:R3:W-:Y:S04]  /*e220*/  STL [R1+0x1a8], R5 ;  /* 0x0001a80501007387 */ /* 0x0007e80000100800 */
[----:B------:R2:W-:Y:S01]  /*e230*/  LDGSTS.E [R143+0x50800], [R2.64], P3 ;  /* 0x50800000028f7fae */ /* 0x0005e20009921844 */
[----:B------:R-:W-:-:S03]  /*e240*/  IMAD.MOV.U32 R102, RZ, RZ, R106 ;  /* 0x000000ffff667224 */ /* 0x000fc600078e006a */
[----:B------:R3:W-:Y:S01]  /*e250*/  LDGSTS.E [R143+0x51800], [R4.64], P3 ;  /* 0x51800000048f7fae */ /* 0x0007e20009921844 */
[----:B------:R-:W-:Y:S02]  /*e260*/  IMAD.MOV.U32 R142, RZ, RZ, R242 ;  /* 0x000000ffff8e7224 */ /* 0x000fe400078e00f2 */
[----:B---3--:R-:W-:-:S04]  /*e270*/  IMAD.WIDE R4, R195, 0x4, R100 ;  /* 0x00000004c3047825 */ /* 0x008fc800078e0264 */
[----:B------:R-:W-:Y:S02]  /*e280*/  IMAD.MOV.U32 R106, RZ, RZ, R142 ;  /* 0x000000ffff6a7224 */ /* 0x000fe400078e008e */
[----:B------:R-:W-:Y:S02]  /*e290*/  IMAD.MOV.U32 R142, RZ, RZ, R146 ;  /* 0x000000ffff8e7224 */ /* 0x000fe400078e0092 */
[----:B------:R-:W-:Y:S02]  /*e2a0*/  IMAD.MOV.U32 R146, RZ, RZ, R190 ;  /* 0x000000ffff927224 */ /* 0x000fe400078e00be */
[----:B------:R-:W-:-:S04]  /*e2b0*/  IMAD.WIDE R6, R195, 0x4, R166 ;  /* 0x00000004c3067825 */ /* 0x000fc800078e02a6 */
[----:B------:R-:W-:-:S04]  /*e2c0*/  IMAD.WIDE R8, R195, 0x4, R170 ;  /* 0x00000004c3087825 */ /* 0x000fc800078e02aa */
[----:B------:R-:W-:-:S04]  /*e2d0*/  IMAD.WIDE R10, R195, 0x4, R174 ;  /* 0x00000004c30a7825 */ /* 0x000fc800078e02ae */
[----:B------:R-:W-:Y:S02]  /*e2e0*/  IMAD.MOV.U32 R186, RZ, RZ, R218 ;  /* 0x000000ffffba7224 */ /* 0x000fe400078e00da */
[----:B------:R-:W-:-:S04]  /*e2f0*/  IMAD.WIDE R12, R195, 0x4, R178 ;  /* 0x00000004c30c7825 */ /* 0x000fc800078e02b2 */
[----:B------:R-:W-:-:S04]  /*e300*/  IMAD.WIDE R14, R195, 0x4, R182 ;  /* 0x00000004c30e7825 */ /* 0x000fc800078e02b6 */
[----:B------:R-:W-:Y:S02]  /*e310*/  IMAD.WIDE R16, R195, 0x4, R186 ;  /* 0x00000004c3107825 */ /* 0x000fe400078e02ba */
[----:B------:R-:W3:Y:S02]  /*e320*/  S2R R187, SR_TID.X ;  /* 0x0000000000bb7919 */ /* 0x000ee40000002100 */
[----:B------:R-:W-:Y:S02]  /*e330*/  IMAD.MOV.U32 R202, RZ, RZ, R57 ;  /* 0x000000ffffca7224 */ /* 0x000fe400078e0039 */
[----:B------:R-:W-:Y:S02]  /*e340*/  IMAD.MOV.U32 R210, RZ, RZ, R55 ;  /* 0x000000ffffd27224 */ /* 0x000fe400078e0037 */
[----:B------:R-:W-:Y:S02]  /*e350*/  IMAD.MOV.U32 R218, RZ, RZ, R53 ;  /* 0x000000ffffda7224 */ /* 0x000fe400078e0035 */
[----:B------:R-:W-:-:S02]  /*e360*/  IMAD.MOV.U32 R226, RZ, RZ, R51 ;  /* 0x000000ffffe27224 */ /* 0x000fc400078e0033 */
[----:B------:R-:W-:Y:S02]  /*e370*/  IMAD.MOV.U32 R234, RZ, RZ, R49 ;  /* 0x000000ffffea7224 */ /* 0x000fe400078e0031 */
[----:B------:R-:W-:Y:S02]  /*e380*/  IMAD.MOV.U32 R242, RZ, RZ, R47 ;  /* 0x000000fffff27224 */ /* 0x000fe400078e002f */
[----:B------:R-:W-:Y:S02]  /*e390*/  IMAD.MOV.U32 R250, RZ, RZ, R45 ;  /* 0x000000fffffa7224 */ /* 0x000fe400078e002d */
[----:B--2---:R-:W-:-:S05]  /*e3a0*/  IMAD.WIDE R2, R195, 0x4, R98 ;  /* 0x00000004c3027825 */ /* 0x004fca00078e0262 */
[----:B------:R-:W-:Y:S04]  /*e3b0*/  STL [R1+0x1cc], R2 ;  /* 0x0001cc0201007387 */ /* 0x000fe80000100800 */
[----:B------:R2:W-:Y:S04]  /*e3c0*/  LDGSTS.E [R143+0x52800], [R2.64], P3 ;  /* 0x52800000028f7fae */ /* 0x0005e80009921844 */
[----:B------:R2:W-:Y:S04]  /*e3d0*/  STL [R1+0x1c8], R3 ;  /* 0x0001c80301007387 */ /* 0x0005e80000100800 */
[----:B------:R-:W-:Y:S04]  /*e3e0*/  STL [R1+0x1ec], R4 ;  /* 0x0001ec0401007387 */ /* 0x000fe80000100800 */
[----:B------:R1:W-:Y:S01]  /*e3f0*/  LDGSTS.E [R143+0x53800], [R4.64], P3 ;  /* 0x53800000048f7fae */ /* 0x0003e20009921844 */
[----:B--2---:R-:W-:-:S03]  /*e400*/  IMAD.WIDE R2, R195, 0x4, R102 ;  /* 0x00000004c3027825 */ /* 0x004fc600078e0266 */
[----:B------:R1:W-:Y:S04]  /*e410*/  STL [R1+0x1e8], R5 ;  /* 0x0001e80501007387 */ /* 0x0003e80000100800 */
[----:B------:R-:W-:Y:S04]  /*e420*/  STL [R1+0x20c], R2 ;  /* 0x00020c0201007387 */ /* 0x000fe80000100800 */
[----:B------:R2:W-:Y:S01]  /*e430*/  LDGSTS.E [R143+0x54800], [R2.64], P3 ;  /* 0x54800000028f7fae */ /* 0x0005e20009921844 */
[----:B-1----:R-:W-:-:S03]  /*e440*/  IMAD.WIDE R4, R195, 0x4, R104 ;  /* 0x00000004c3047825 */ /* 0x002fc600078e0268 */
        /* <DEDUP_REMOVED lines=37> */
[----:B------:R2:W-:Y:S01]  /*e6a0*/  LDGSTS.E [R143+0x5e800], [R2.64], P3 ;  /* 0x5e800000028f7fae */ /* 0x0005e20009921844 */
[----:B-1----:R-:W-:-:S03]  /*e6b0*/  IMAD.WIDE R4, R195, 0x4, R124 ;  /* 0x00000004c3047825 */ /* 0x002fc600078e027c */
[----:B------:R-:W-:Y:S04]  /*e6c0*/  STL [R1+0x34c], R2 ;  /* 0x00034c0201007387 */ /* 0x000fe80000100800 */
[----:B------:R2:W-:Y:S04]  /*e6d0*/  LDGSTS.E [R143+0x5f800], [R4.64], P3 ;  /* 0x5f800000048f7fae */ /* 0x0005e80009921844 */
[----:B------:R1:W-:Y:S04]  /*e6e0*/  STL [R1+0x348], R3 ;  /* 0x0003480301007387 */ /* 0x0003e80000100800 */
[----:B------:R-:W-:Y:S01]  /*e6f0*/  STL [R1+0x36c], R4 ;  /* 0x00036c0401007387 */ /* 0x000fe20000100800 */
[----:B--2---:R-:W-:-:S03]  /*e700*/  IMAD.MOV.U32 R143, RZ, RZ, R147 ;  /* 0x000000ffff8f7224 */ /* 0x004fc600078e0093 */
[----:B------:R2:W-:Y:S01]  /*e710*/  STL [R1+0x368], R5 ;  /* 0x0003680501007387 */ /* 0x0005e20000100800 */
[----:B------:R-:W-:Y:S01]  /*e720*/  IMAD.MOV.U32 R147, RZ, RZ, R191 ;  /* 0x000000ffff937224 */ /* 0x000fe200078e00bf */
[----:B------:R-:W-:Y:S01]  /*e730*/  LOP3.LUT R191, R197, 0x60, RZ, 0x3c, !PT ;  /* 0x00000060c5bf7812 */ /* 0x000fe200078e3cff */
[----:B-1----:R-:W-:-:S04]  /*e740*/  IMAD.WIDE R2, R195, 0x4, R126 ;  /* 0x00000004c3027825 */ /* 0x002fc800078e027e */
[C---:B--2---:R-:W-:Y:S01]  /*e750*/  IMAD.WIDE R4, R195.reuse, 0x4, R130 ;  /* 0x00000004c3047825 */ /* 0x044fe200078e0282 */
[----:B------:R-:W-:Y:S04]  /*e760*/  STL [R1+0x194], R2 ;  /* 0x0001940201007387 */ /* 0x000fe80000100800 */
[----:B------:R1:W-:Y:S04]  /*e770*/  LDGSTS.E [R191+0x50c00], [R2.64], P3 ;  /* 0x50c0000002bf7fae */ /* 0x0003e80009921844 */
        /* <DEDUP_REMOVED lines=23> */
[----:B----4-:R-:W-:-:S03]  /*e8f0*/  IMAD.WIDE R4, R195, 0x4, R154 ;  /* 0x00000004c3047825 */ /* 0x010fc600078e029a */
[----:B------:R1:W-:Y:S04]  /*e900*/  STL [R1+0x250], R3 ;  /* 0x0002500301007387 */ /* 0x0003e80000100800 */
[----:B------:R-:W-:Y:S04]  /*e910*/  STL [R1+0x274], R4 ;  /* 0x0002740401007387 */ /* 0x000fe80000100800 */
[----:B------:R2:W-:Y:S01]  /*e920*/  LDGSTS.E [R191+0x57c00], [R4.64], P3 ;  /* 0x57c0000004bf7fae */ /* 0x0005e20009921844 */
[----:B-1----:R-:W-:-:S03]  /*e930*/  IMAD.WIDE R2, R195, 0x4, R158 ;  /* 0x00000004c3027825 */ /* 0x002fc600078e029e */
[----:B------:R2:W-:Y:S04]  /*e940*/  STL [R1+0x270], R5 ;  /* 0x0002700501007387 */ /* 0x0005e80000100800 */
[----:B------:R1:W-:Y:S04]  /*e950*/  STL [R1+0x294], R2 ;  /* 0x0002940201007387 */ /* 0x0003e80000100800 */
[----:B------:R1:W-:Y:S01]  /*e960*/  LDGSTS.E [R191+0x58c00], [R2.64], P3 ;  /* 0x58c0000002bf7fae */ /* 0x0003e20009921844 */
[----:B--2---:R-:W-:-:S03]  /*e970*/  IMAD.WIDE R4, R195, 0x4, R162 ;  /* 0x00000004c3047825 */ /* 0x004fc600078e02a2 */
[----:B------:R1:W-:Y:S04]  /*e980*/  STL [R1+0x290], R3 ;  /* 0x0002900301007387 */ /* 0x0003e80000100800 */
        /* <DEDUP_REMOVED lines=14> */
[----:B------:R1:W-:Y:S04]  /*ea70*/  LDGSTS.E [R191+0x59c00], [R4.64], P3 ;  /* 0x59c0000004bf7fae */ /* 0x0003e80009921844 */
[----:B------:R1:W-:Y:S04]  /*ea80*/  LDGSTS.E [R191+0x5ac00], [R6.64], P3 ;  /* 0x5ac0000006bf7fae */ /* 0x0003e80009921844 */
[----:B------:R1:W-:Y:S04]  /*ea90*/  LDGSTS.E [R191+0x5bc00], [R8.64], P3 ;  /* 0x5bc0000008bf7fae */ /* 0x0003e80009921844 */
[----:B------:R1:W-:Y:S04]  /*eaa0*/  LDGSTS.E [R191+0x5cc00], [R10.64], P3 ;  /* 0x5cc000000abf7fae */ /* 0x0003e80009921844 */
[----:B------:R1:W-:Y:S04]  /*eab0*/  LDGSTS.E [R191+0x5dc00], [R12.64], P3 ;  /* 0x5dc000000cbf7fae */ /* 0x0003e80009921844 */
[----:B------:R1:W-:Y:S04]  /*eac0*/  LDGSTS.E [R191+0x5ec00], [R14.64], P3 ;  /* 0x5ec000000ebf7fae */ /* 0x0003e80009921844 */
[----:B------:R1:W-:Y:S04]  /*ead0*/  LDGSTS.E [R191+0x5fc00], [R16.64], P3 ;  /* 0x5fc0000010bf7fae */ /* 0x0003e80009921844 */
[----:B------:R-:W0:Y:S01]  /*eae0*/  LDGDEPBAR ;  /* 0x00000000000079af */ /* 0x000e220000000000 */
[----:B------:R-:W-:Y:S05]  /*eaf0*/  @P0 BRA `(.L_x_0) ;  /* 0x0000044000000947 */ /* 0x000fea0003800000 */
[----:B---3--:R-:W-:Y:S01]  /*eb00*/  IMAD.SHL.U32 R0, R187, 0x80, RZ ;  /* 0x00000080bb007824 */ /* 0x008fe200078e00ff */
[----:B------:R-:W-:Y:S01]  /*eb10*/  CS2R R108, SRZ ;  /* 0x00000000006c7805 */ /* 0x000fe2000001ff00 */
[----:B------:R-:W-:Y:S01]  /*eb20*/  CS2R R110, SRZ ;  /* 0x00000000006e7805 */ /* 0x000fe2000001ff00 */
[----:B------:R-:W-:Y:S01]  /*eb30*/  CS2R R104, SRZ ;  /* 0x0000000000687805 */ /* 0x000fe2000001ff00 */
[----:B------:R-:W-:Y:S01]  /*eb40*/  CS2R R106, SRZ ;  /* 0x00000000006a7805 */ /* 0x000fe2000001ff00 */
[----:B------:R-:W-:Y:S01]  /*eb50*/  LOP3.LUT R0, R0, 0x1000, RZ, 0xc0, !PT ;  /* 0x0000100000007812 */ /* 0x000fe200078ec0ff */
[----:B------:R-:W-:Y:S01]  /*eb60*/  CS2R R100, SRZ ;  /* 0x0000000000647805 */ /* 0x000fe2000001ff00 */
[----:B------:R-:W-:Y:S01]  /*eb70*/  CS2R R102, SRZ ;  /* 0x0000000000667805 */ /* 0x000fe2000001ff00 */
[----:B------:R-:W-:Y:S01]  /*eb80*/  CS2R R96, SRZ ;  /* 0x0000000000607805 */ /* 0x000fe2000001ff00 */
[----:B------:R-:W-:Y:S01]  /*eb90*/  CS2R R98, SRZ ;  /* 0x0000000000627805 */ /* 0x000fe2000001ff00 */
[----:B------:R2:W-:Y:S01]  /*eba0*/  STL [R1+0x544], R0 ;  /* 0x0005440001007387 */ /* 0x0005e20000100800 */
[----:B------:R-:W-:Y:S01]  /*ebb0*/  CS2R R172, SRZ ;  /* 0x0000000000ac7805 */ /* 0x000fe2000001ff00 */
        /* <DEDUP_REMOVED lines=49> */
[----:B-1----:R-:W-:Y:S01]  /*eed0*/  CS2R R16, SRZ ;  /* 0x0000000000107805 */ /* 0x002fe2000001ff00 */
[----:B------:R-:W-:Y:S01]  /*eee0*/  CS2R R18, SRZ ;  /* 0x0000000000127805 */ /* 0x000fe2000001ff00 */
[----:B------:R-:W-:Y:S01]  /*eef0*/  CS2R R12, SRZ ;  /* 0x00000000000c7805 */ /* 0x000fe2000001ff00 */
[----:B------:R-:W-:Y:S01]  /*ef00*/  CS2R R14, SRZ ;  /* 0x00000000000e7805 */ /* 0x000fe2000001ff00 */
[----:B------:R-:W-:Y:S01]  /*ef10*/  CS2R R4, SRZ ;  /* 0x0000000000047805 */ /* 0x000fe2000001ff00 */
[----:B------:R-:W-:Y:S01]  /*ef20*/  CS2R R6, SRZ ;  /* 0x0000000000067805 */ /* 0x000fe2000001ff00 */
[----:B------:R-:W-:Y:S05]  /*ef30*/  BRA `(.L_x_1) ;  /* 0x0000c30000007947 */ /* 0x000fea0003800000 */
.L_x_0:
[C---:B-1-3--:R-:W-:Y:S01]  /*ef40*/  LOP3.LUT R4, R187.reuse, 0x7, RZ, 0xc0, !PT ;  /* 0x00000007bb047812 */ /* 0x04afe200078ec0ff */
[C---:B------:R-:W-:Y:S01]  /*ef50*/  IMAD.SHL.U32 R5, R187.reuse, 0x2, RZ ;  /* 0x00000002bb057824 */ /* 0x040fe200078e00ff */
[----:B------:R-:W-:Y:S01]  /*ef60*/  SHF.R.S32.HI R2, RZ, 0x1f, R196 ;  /* 0x0000001fff027819 */ /* 0x000fe200000114c4 */
[----:B------:R-:W-:Y:S01]  /*ef70*/  IMAD.SHL.U32 R6, R187, 0x80, RZ ;  /* 0x00000080bb067824 */ /* 0x000fe200078e00ff */
[----:B------:R-:W-:Y:S01]  /*ef80*/  SHF.R.S32.HI R0, RZ, 0x1f, R137 ;  /* 0x0000001fff007819 */ /* 0x000fe20000011489 */
[----:B------:R-:W-:Y:S01]  /*ef90*/  IMAD R4, R4, 0x210, RZ ;  /* 0x0000021004047824 */ /* 0x000fe200078e02ff */
[----:B------:R-:W-:Y:S01]  /*efa0*/  LEA.HI R2, R2, R196, RZ, 0x7 ;  /* 0x000000c402027211 */ /* 0x000fe200078f38ff */
[----:B------:R-:W-:Y:S01]  /*efb0*/  IMAD.SHL.U32 R192, R137, 0x4, RZ ;  /* 0x0000000489c07824 */ /* 0x000fe200078e00ff */
[----:B------:R-:W-:Y:S01]  /*efc0*/  LOP3.LUT R7, R6, 0x1000, RZ, 0xc0, !PT ;  /* 0x0000100006077812 */ /* 0x000fe200078ec0ff */
[----:B------:R-:W-:Y:S01]  /*efd0*/  IMAD.MOV.U32 R196, RZ, RZ, RZ ;  /* 0x000000ffffc47224 */ /* 0x000fe200078e00ff */
[----:B------:R-:W-:Y:S01]  /*efe0*/  LOP3.LUT R4, R4, 0x30, R5, 0x78, !PT ;  /* 0x0000003004047812 */ /* 0x000fe200078e7805 */
[----:B------:R-:W-:Y:S01]  /*eff0*/  IMAD.MOV.U32 R190, RZ, RZ, 0x1 ;  /* 0x00000001ffbe7424 */ /* 0x000fe200078e00ff */
[----:B------:R-:W-:Y:S01]  /*f000*/  SHF.R.S32.HI R9, RZ, 0x7, R2 ;  /* 0x00000007ff097819 */ /* 0x000fe20000011402 */
[----:B------:R-:W-:Y:S01]  /*f010*/  STL [R1+0x544], R7 ;  /* 0x0005440701007387 */ /* 0x000fe20000100800 */
[----:B------:R-:W-:Y:S01]  /*f020*/  LOP3.LUT R2, R4, R7, RZ, 0xfc, !PT ;  /* 0x0000000704027212 */ /* 0x000fe200078efcff */
[----:B------:R-:W-:Y:S01]  /*f030*/  IMAD.MOV.U32 R191, RZ, RZ, -0x1 ;  /* 0xffffffffffbf7424 */ /* 0x000fe200078e00ff */
[----:B------:R-:W-:Y:S01]  /*f040*/  LOP3.LUT R5, R187, 0x3, RZ, 0xc0, !PT ;  /* 0x00000003bb057812 */ /* 0x000fe200078ec0ff */
[----:B------:R1:W-:Y:S01]  /*f050*/  STL [R1+0x538], R9 ;  /* 0x0005380901007387 */ /* 0x0003e20000100800 */
[----:B------:R-:W-:Y:S01]  /*f060*/  SHF.R.S32.HI R3, RZ, 0x1f, R195 ;  /* 0x0000001fff037819 */ /* 0x000fe200000114c3 */
[----:B------:R-:W-:Y:S01]  /*f070*/  CS2R R108, SRZ ;  /* 0x00000000006c7805 */ /* 0x000fe2000001ff00 */
[----:B------:R-:W-:Y:S01]  /*f080*/  SHF.L.U64.HI R0, R137, 0x2, R0 ;  /* 0x0000000289007819 */ /* 0x000fe20000010200 */
[----:B------:R2:W-:Y:S01]  /*f090*/  STL [R1+0x524], R2 ;  /* 0x0005240201007387 */ /* 0x0005e20000100800 */
[----:B------:R-:W-:Y:S01]  /*f0a0*/  IMAD R5, R5, 0x420, RZ ;  /* 0x0000042005057824 */ /* 0x000fe200078e02ff */
[C---:B------:R-:W-:Y:S01]  /*f0b0*/  SHF.L.U64.HI R3, R195.reuse, 0x2, R3 ;  /* 0x00000002c3037819 */ /* 0x040fe20000010203 */
[----:B------:R-:W-:Y:S01]  /*f0c0*/  IMAD.SHL.U32 R195, R195, 0x4, RZ ;  /* 0x00000004c3c37824 */ /* 0x000fe200078e00ff */
[----:B------:R-:W-:Y:S01]  /*f0d0*/  CS2R R110, SRZ ;  /* 0x00000000006e7805 */ /* 0x000fe2000001ff00 */
[----:B------:R-:W-:Y:S01]  /*f0e0*/  CS2R R104, SRZ ;  /* 0x0000000000687805 */ /* 0x000fe2000001ff00 */
[----:B-1----:R-:W-:Y:S01]  /*f0f0*/  IADD3 R9, R9, -0x2, RZ ;  /* 0xfffffffe09097810 */ /* 0x002fe20007ffe0ff */
[----:B------:R-:W-:Y:S01]  /*f100*/  CS2R R106, SRZ ;  /* 0x00000000006a7805 */ /* 0x000fe2000001ff00 */
[----:B------:R-:W-:Y:S01]  /*f110*/  LOP3.LUT R8, R5, 0xdc, R187, 0x78, !PT ;  /* 0x000000dc05087812 */ /* 0x000fe200078e78bb */
[----:B------:R-:W-:Y:S01]  /*f120*/  CS2R R100, SRZ ;  /* 0x0000000000647805 */ /* 0x000fe2000001ff00 */
[----:B--2---:R-:W-:Y:S01]  /*f130*/  LOP3.LUT R2, R2, 0x40, RZ, 0x3c, !PT ;  /* 0x0000004002027812 */ /* 0x004fe200078e3cff */
[----:B------:R1:W-:Y:S01]  /*f140*/  STL [R1+0x54c], R9 ;  /* 0x00054c0901007387 */ /* 0x0003e20000100800 */
        /* <DEDUP_REMOVED lines=60> */
[----:B-1----:R-:W-:-:S06]  /*f510*/  LOP3.LUT R8, R8, 0x20, RZ, 0x3c, !PT ;  /* 0x0000002008087812 */ /* 0x002fcc00078e3cff */
.L_x_2:
[----:B-1----:R-:W2:Y:S01]  /*f520*/  LDL R8, [R1+0x524] ;  /* 0x0005240001087983 */ /* 0x002ea20000100800 */
[----:B------:R-:W-:-:S04]  /*f530*/  DEPBAR.LE SB0, 0x2 ;  /* 0x000080800000791a */ /* 0x000fc80000000000 */
[----:B------:R-:W3:Y:S04]  /*f540*/  LDL R189, [R1+0x540] ;  /* 0x0005400001bd7983 */ /* 0x000ee80000100800 */
[----:B------:R-:W1:Y:S01]  /*f550*/  S2R R10, SR_TID.X ;  /* 0x00000000000a7919 */ /* 0x000e620000002100 */
[----:B------:R-:W-:-:S03]  /*f560*/  IADD3 R191, R191, 0x1, RZ ;  /* 0x00000001bfbf7810 */ /* 0x000fc60007ffe0ff */
[----:B------:R-:W-:Y:S01]  /*f570*/  BAR.SYNC.DEFER_BLOCKING 0x0 ;  /* 0x0000000000007b1d */ /* 0x000fe20000010000 */
[----:B------:R-:W-:-:S04]  /*f580*/  ISETP.GT.AND P0, PT, R191, 0x1, PT ;  /* 0x00000001bf00780c */ /* 0x000fc80003f04270 */
[----:B------:R-:W-:Y:S02]  /*f590*/  SEL R191, R191, RZ, !P0 ;  /* 0x000000ffbfbf7207 */ /* 0x000fe40004000000 */
[C---:B-1----:R-:W-:Y:S02]  /*f5a0*/  LOP3.LUT R2, R10.reuse, 0x3, RZ, 0xc0, !PT ;  /* 0x000000030a027812 */ /* 0x042fe400078ec0ff */
[----:B------:R-:W-:-:S03]  /*f5b0*/  LOP3.LUT R9, R10, 0x3, RZ, 0xc0, !PT ;  /* 0x000000030a097812 */ /* 0x000fc600078ec0ff */
[----:B------:R-:W-:Y:S02]  /*f5c0*/  IMAD R2, R2, 0x420, RZ ;  /* 0x0000042002027824 */ /* 0x000fe400078e02ff */
[----:B------:R-:W-:-:S03]  /*f5d0*/  IMAD R9, R9, 0x420, RZ ;  /* 0x0000042009097824 */ /* 0x000fc600078e02ff */
[--C-:B------:R-:W-:Y:S02]  /*f5e0*/  LOP3.LUT R2, R2, 0xdc, R10.reuse, 0x78, !PT ;  /* 0x000000dc02027812 */ /* 0x100fe400078e780a */
[----:B------:R-:W-:Y:S02]  /*f5f0*/  LOP3.LUT R9, R9, 0xdc, R10, 0x78, !PT ;  /* 0x000000dc09097812 */ /* 0x000fe400078e780a */
[----:B------:R-:W-:-:S03]  /*f600*/  LOP3.LUT R2, R2, 0x20, RZ, 0x3c, !PT ;  /* 0x0000002002027812 */ /* 0x000fc600078e3cff */
[C---:B------:R-:W-:Y:S02]  /*f610*/  IMAD R188, R191.reuse, 0x20000, R9 ;  /* 0x00020000bfbc7824 */ /* 0x040fe400078e0209 */
[----:B------:R-:W-:-:S03]  /*f620*/  IMAD R2, R191, 0x20000, R2 ;  /* 0x00020000bf027824 */ /* 0x000fc600078e0202 */
[----:B------:R-:W-:Y:S04]  /*f630*/  LDS R10, [R188+0x1300] ;  /* 0x00130000bc0a7984 */ /* 0x000fe80000000800 */
[----:B------:R-:W-:Y:S04]  /*f640*/  LDS R9, [R2+0x300] ;  /* 0x0003000002097984 */ /* 0x000fe80000000800 */
[----:B------:R-:W-:Y:S04]  /*f650*/  LDS R11, [R2+0x1300] ;  /* 0x00130000020b7984 */ /* 0x000fe80000000800 */
[----:B------:R-:W-:Y:S04]  /*f660*/  LDS R176, [R188] ;  /* 0x00000000bcb07984 */ /* 0x000fe80000000800 */
[----:B------:R-:W-:Y:S04]  /*f670*/  LDS R178, [R188+0x1000] ;  /* 0x00100000bcb27984 */ /* 0x000fe80000000800 */
[----:B------:R-:W-:Y:S04]  /*f680*/  LDS R177, [R2] ;  /* 0x0000000002b17984 */ /* 0x000fe80000000800 */
[----:B------:R-:W-:Y:S04]  /*f690*/  LDS R179, [R2+0x1000] ;  /* 0x0010000002b37984 */ /* 0x000fe80000000800 */
[----:B------:R-:W-:Y:S04]  /*f6a0*/  LDS R148, [R188+0x100] ;  /* 0x00010000bc947984 */ /* 0x000fe80000000800 */
[----:B------:R-:W-:Y:S04]  /*f6b0*/  LDS R150, [R188+0x1100] ;  /* 0x00110000bc967984 */ /* 0x000fe80000000800 */
[----:B------:R-:W-:Y:S04]  /*f6c0*/  LDS R149, [R2+0x100] ;  /* 0x0001000002957984 */ /* 0x000fe80000000800 */
[----:B------:R-:W-:Y:S04]  /*f6d0*/  LDS R151, [R2+0x1100] ;  /* 0x0011000002977984 */ /* 0x000fe80000000800 */
[----:B------:R-:W-:Y:S04]  /*f6e0*/  LDS R132, [R188+0x200] ;  /* 0x00020000bc847984 */ /* 0x000fe80000000800 */
[----:B------:R-:W-:Y:S04]  /*f6f0*/  LDS R134, [R188+0x1200] ;  /* 0x00120000bc867984 */ /* 0x000fe80000000800 */
[----:B------:R-:W-:Y:S04]  /*f700*/  LDS R133, [R2+0x200] ;  /* 0x0002000002857984 */ /* 0x000fe80000000800 */
[----:B------:R-:W-:Y:S01]  /*f710*/  LDS R135, [R2+0x1200] ;  /* 0x0012000002877984 */ /* 0x000fe20000000800 */
[----:B--2---:R-:W-:-:S03]  /*f720*/  IMAD R193, R191, 0x10000, R8 ;  /* 0x00010000bfc17824 */ /* 0x004fc600078e0208 */
[----:B------:R-:W-:Y:S04]  /*f730*/  LDS R8, [R188+0x300] ;  /* 0x00030000bc087984 */ /* 0x000fe80000000800 */
[----:B------:R-:W1:Y:S04]  /*f740*/  LDSM.16.M88.4 R24, [R193+0x42000] ;  /* 0x04200000c118783b */ /* 0x000e680000000200 */
[----:B------:R-:W2:Y:S04]  /*f750*/  LDSM.16.M88.4 R28, [R193+0x40000] ;  /* 0x04000000c11c783b */ /* 0x000ea80000000200 */
[----:B------:R-:W4:Y:S04]  /*f760*/  LDSM.16.M88.4 R32, [R193+0x44000] ;  /* 0x04400000c120783b */ /* 0x000f280000000200 */
[----:B------:R-:W3:Y:S04]  /*f770*/  LDSM.16.M88.4 R76, [R193+0x46000] ;  /* 0x04600000c14c783b */ /* 0x000ee80000000200 */
[----:B------:R-:W3:Y:S04]  /*f780*/  LDSM.16.M88.4 R84, [R193+0x48000] ;  /* 0x04800000c154783b */ /* 0x000ee80000000200 */
[----:B------:R-:W3:Y:S04]  /*f790*/  LDSM.16.M88.4 R124, [R193+0x4a000] ;  /* 0x04a00000c17c783b */ /* 0x000ee80000000200 */
[----:B------:R-:W3:Y:S01]  /*f7a0*/  LDSM.16.M88.4 R120, [R193+0x4c000] ;  /* 0x04c00000c178783b */ /* 0x000ee20000000200 */
[C---:B-1----:R-:W-:Y:S03]  /*f7b0*/  HMMA.1688.F32.TF32 R40, R8.reuse, R24, R112 ;  /* 0x000000180828723c */ /* 0x042fe60000081070 */
[----:B------:R-:W1:Y:S05]  /*f7c0*/  LDSM.16.M88.4 R112, [R193+0x4e000] ;  /* 0x04e00000c170783b */ /* 0x000e6a0000000200 */
[C---:B--2---:R-:W-:Y:S08]  /*f7d0*/  HMMA.1688.F32.TF32 R36, R8.reuse, R28, R36 ;  /* 0x0000001c0824723c */ /* 0x044ff00000081024 */
[C---:B----4-:R-:W-:Y:S08]  /*f7e0*/  HMMA.1688.F32.TF32 R116, R8.reuse, R32, R116 ;  /* 0x000000200874723c */ /* 0x050ff00000081074 */
[C---:B---3--:R-:W-:Y:S08]  /*f7f0*/  HMMA.1688.F32.TF32 R88, R8.reuse, R76, R88 ;  /* 0x0000004c0858723c */ /* 0x048ff00000081058 */
[C---:B------:R-:W-:Y:S08]  /*f800*/  HMMA.1688.F32.TF32 R20, R8.reuse, R84, R20 ;  /* 0x000000540814723c */ /* 0x040ff00000081014 */
[C---:B------:R-:W-:Y:S08]  /*f810*/  HMMA.1688.F32.TF32 R16, R8.reuse, R124, R16 ;  /* 0x0000007c0810723c */ /* 0x040ff00000081010 */
[C---:B------:R-:W-:Y:S08]  /*f820*/  HMMA.1688.F32.TF32 R12, R8.reuse, R120, R12 ;  /* 0x00000078080c723c */ /* 0x040ff0000008100c */
[----:B-1----:R-:W-:Y:S01]  /*f830*/  HMMA.1688.F32.TF32 R4, R8, R112, R4 ;  /* 0x000000700804723c */ /* 0x002fe20000081004 */
[----:B------:R-:W-:Y:S04]  /*f840*/  LDS R8, [R188+0x2300] ;  /* 0x00230000bc087984 */ /* 0x000fe80000000800 */
[----:B------:R-:W-:Y:S03]  /*f850*/  LDS R10, [R188+0x3300] ;  /* 0x00330000bc0a7984 */ /* 0x000fe60000000800 */
[-C--:B------:R-:W-:Y:S01]  /*f860*/  HMMA.1688.F32.TF32 R108, R176, R28.reuse, R108 ;  /* 0x0000001cb06c723c */ /* 0x080fe2000008106c */
[----:B------:R-:W-:Y:S04]  /*f870*/  LDS R9, [R2+0x2300] ;  /* 0x0023000002097984 */ /* 0x000fe80000000800 */
[----:B------:R-:W1:Y:S03]  /*f880*/  LDS R11, [R2+0x3300] ;  /* 0x00330000020b7984 */ /* 0x000e660000000800 */
[-C--:B------:R-:W-:Y:S08]  /*f890*/  HMMA.1688.F32.TF32 R92, R148, R28.reuse, R92 ;  /* 0x0000001c945c723c */ /* 0x080ff0000008105c */
[----:B------:R-:W-:Y:S08]  /*f8a0*/  HMMA.1688.F32.TF32 R52, R132, R28, R52 ;  /* 0x0000001c8434723c */ /* 0x000ff00000081034 */
[-C--:B------:R-:W-:Y:S08]  /*f8b0*/  HMMA.1688.F32.TF32 R104, R176, R24.reuse, R104 ;  /* 0x00000018b068723c */ /* 0x080ff00000081068 */
        /* <DEDUP_REMOVED lines=8> */
[C---:B------:R-:W-:Y:S08]  /*f940*/  HMMA.1688.F32.TF32 R172, R176.reuse, R84, R172 ;  /* 0x00000054b0ac723c */ /* 0x040ff000000810ac */
[C---:B------:R-:W-:Y:S08]  /*f950*/  HMMA.1688.F32.TF32 R156, R176.reuse, R124, R156 ;  /* 0x0000007cb09c723c */ /* 0x040ff0000008109c */
[C---:B------:R-:W-:Y:S08]  /*f960*/  HMMA.1688.F32.TF32 R160, R176.reuse, R120, R160 ;  /* 0x00000078b0a0723c */ /* 0x040ff000000810a0 */
[----:B------:R-:W-:Y:S01]  /*f970*/  HMMA.1688.F32.TF32 R164, R176, R112, R164 ;  /* 0x00000070b0a4723c */ /* 0x000fe200000810a4 */
[----:B------:R-:W-:Y:S04]  /*f980*/  LDS R176, [R188+0x2000] ;  /* 0x00200000bcb07984 */ /* 0x000fe80000000800 */
[----:B------:R-:W-:Y:S03]  /*f990*/  LDS R178, [R188+0x3000] ;  /* 0x00300000bcb27984 */ /* 0x000fe60000000800 */
[C---:B------:R-:W-:Y:S01]  /*f9a0*/  HMMA.1688.F32.TF32 R44, R148.reuse, R84, R44 ;  /* 0x00000054942c723c */ /* 0x040fe2000008102c */
[----:B------:R-:W-:Y:S04]  /*f9b0*/  LDS R177, [R2+0x2000] ;  /* 0x0020000002b17984 */ /* 0x000fe80000000800 */
[----:B------:R-:W2:Y:S03]  /*f9c0*/  LDS R179, [R2+0x3000] ;  /* 0x0030000002b37984 */ /* 0x000ea60000000800 */
[C---:B------:R-:W-:Y:S08]  /*f9d0*/  HMMA.1688.F32.TF32 R168, R148.reuse, R124, R168 ;  /* 0x0000007c94a8723c */ /* 0x040ff000000810a8 */
[C---:B------:R-:W-:Y:S08]  /*f9e0*/  HMMA.1688.F32.TF32 R152, R148.reuse, R120, R152 ;  /* 0x000000789498723c */ /* 0x040ff00000081098 */
[----:B------:R-:W-:Y:S01]  /*f9f0*/  HMMA.1688.F32.TF32 R144, R148, R112, R144 ;  /* 0x000000709490723c */ /* 0x000fe20000081090 */
[----:B------:R-:W-:Y:S04]  /*fa00*/  LDS R148, [R188+0x2100] ;  /* 0x00210000bc947984 */ /* 0x000fe80000000800 */
[----:B------:R-:W-:Y:S03]  /*fa10*/  LDS R150, [R188+0x3100] ;  /* 0x00310000bc967984 */ /* 0x000fe60000000800 */
[C---:B------:R-:W-:Y:S01]  /*fa20*/  HMMA.1688.F32.TF32 R68, R132.reuse, R84, R68 ;  /* 0x000000548444723c */ /* 0x040fe20000081044 */
[----:B------:R-:W-:Y:S04]  /*fa30*/  LDS R149, [R2+0x2100] ;  /* 0x0021000002957984 */ /* 0x000fe80000000800 */
[----:B------:R-:W3:Y:S03]  /*fa40*/  LDS R151, [R2+0x3100] ;  /* 0x0031000002977984 */ /* 0x000ee60000000800 */
[C---:B------:R-:W-:Y:S08]  /*fa50*/  HMMA.1688.F32.TF32 R140, R132.reuse, R124, R140 ;  /* 0x0000007c848c723c */ /* 0x040ff0000008108c */
[C---:B------:R-:W-:Y:S08]  /*fa60*/  HMMA.1688.F32.TF32 R136, R132.reuse, R120, R136 ;  /* 0x000000788488723c */ /* 0x040ff00000081088 */
[----:B------:R-:W-:Y:S01]  /*fa70*/  HMMA.1688.F32.TF32 R128, R132, R112, R128 ;  /* 0x000000708480723c */ /* 0x000fe20000081080 */
[----:B------:R-:W-:Y:S04]  /*fa80*/  LDS R132, [R188+0x2200] ;  /* 0x00220000bc847984 */ /* 0x000fe80000000800 */
[----:B------:R-:W-:Y:S04]  /*fa90*/  LDS R134, [R188+0x3200] ;  /* 0x00320000bc867984 */ /* 0x000fe80000000800 */
[----:B------:R-:W-:Y:S04]  /*faa0*/  LDS R133, [R2+0x2200] ;  /* 0x0022000002857984 */ /* 0x000fe80000000800 */
[----:B------:R-:W4:Y:S01]  /*fab0*/  LDS R135, [R2+0x3200] ;  /* 0x0032000002877984 */ /* 0x000f220000000800 */
[----:B------:R-:W-:Y:S01]  /*fac0*/  IMAD R189, R191, 0x10000, R189 ;  /* 0x00010000bfbd7824 */ /* 0x000fe200078e02bd */
[----:B-1----:R-:W-:Y:S08]  /*fad0*/  HMMA.1688.F32.TF32 R184, R8, R30, R36 ;  /* 0x0000001e08b8723c */ /* 0x002ff00000081024 */
[-C--:B--2---:R-:W-:Y:S08]  /*fae0*/  HMMA.1688.F32.TF32 R104, R176, R26.reuse, R104 ;  /* 0x0000001ab068723c */ /* 0x084ff00000081068 */
[-C--:B---3--:R-:W-:Y:S08]  /*faf0*/  HMMA.1688.F32.TF32 R56, R148, R26.reuse, R56 ;  /* 0x0000001a9438723c */ /* 0x088ff00000081038 */
[C---:B------:R-:W-:Y:S08]  /*fb00*/  HMMA.1688.F32.TF32 R36, R8.reuse, R26, R40 ;  /* 0x0000001a0824723c */ /* 0x040ff00000081028 */
[----:B------:R-:W-:Y:S01]  /*fb10*/  HMMA.1688.F32.TF32 R180, R8, R34, R116 ;  /* 0x0000002208b4723c */ /* 0x000fe20000081074 */
[----:B------:R-:W-:Y:S04]  /*fb20*/  LDS R116, [R188+0x4300] ;  /* 0x00430000bc747984 */ /* 0x000fe80000000800 */
[----:B------:R-:W-:Y:S03]  /*fb30*/  LDS R118, [R188+0x5300] ;  /* 0x00530000bc767984 */ /* 0x000fe60000000800 */
[----:B----4-:R-:W-:Y:S01]  /*fb40*/  HMMA.1688.F32.TF32 R80, R132, R26, R80 ;  /* 0x0000001a8450723c */ /* 0x010fe20000081050 */
[----:B------:R-:W-:Y:S04]  /*fb50*/  LDS R117, [R2+0x4300] ;  /* 0x0043000002757984 */ /* 0x000fe80000000800 */
[----:B------:R-:W-:Y:S03]  /*fb60*/  LDS R119, [R2+0x5300] ;  /* 0x0053000002777984 */ /* 0x000fe60000000800 */
[C---:B------:R-:W-:Y:S01]  /*fb70*/  HMMA.1688.F32.TF32 R96, R176.reuse, R78, R96 ;  /* 0x0000004eb060723c */ /* 0x040fe20000081060 */
[----:B------:R-:W1:Y:S07]  /*fb80*/  LDSM.16.M88.4 R24, [R189+0x44000] ;  /* 0x04400000bd18783b */ /* 0x000e6e0000000200 */
[C---:B------:R-:W-:Y:S08]  /*fb90*/  HMMA.1688.F32.TF32 R172, R176.reuse, R86, R172 ;  /* 0x00000056b0ac723c */ /* 0x040ff000000810ac */
[C---:B------:R-:W-:Y:S08]  /*fba0*/  HMMA.1688.F32.TF32 R156, R176.reuse, R126, R156 ;  /* 0x0000007eb09c723c */ /* 0x040ff0000008109c */
[C---:B------:R-:W-:Y:S08]  /*fbb0*/  HMMA.1688.F32.TF32 R160, R176.reuse, R122, R160 ;  /* 0x0000007ab0a0723c */ /* 0x040ff000000810a0 */
[----:B------:R-:W-:Y:S08]  /*fbc0*/  HMMA.1688.F32.TF32 R164, R176, R114, R164 ;  /* 0x00000072b0a4723c */ /* 0x000ff000000810a4 */
[C---:B------:R-:W-:Y:S08]  /*fbd0*/  HMMA.1688.F32.TF32 R60, R148.reuse, R78, R60 ;  /* 0x0000004e943c723c */ /* 0x040ff0000008103c */
        /* <DEDUP_REMOVED lines=10> */
[----:B------:R-:W-:Y:S01]  /*fc80*/  HMMA.1688.F32.TF32 R100, R176, R34, R100 ;  /* 0x00000022b064723c */ /* 0x000fe20000081064 */
[----:B------:R-:W-:Y:S04]  /*fc90*/  LDS R176, [R188+0x4000] ;  /* 0x00400000bcb07984 */ /* 0x000fe80000000800 */
[----:B------:R-:W-:Y:S03]  /*fca0*/  LDS R178, [R188+0x5000] ;  /* 0x00500000bcb27984 */ /* 0x000fe60000000800 */
[C---:B------:R-:W-:Y:S01]  /*fcb0*/  HMMA.1688.F32.TF32 R92, R148.reuse, R30, R92 ;  /* 0x0000001e945c723c */ /* 0x040fe2000008105c */
[----:B------:R-:W-:Y:S04]  /*fcc0*/  LDS R177, [R2+0x4000] ;  /* 0x0040000002b17984 */ /* 0x000fe80000000800 */
[----:B------:R-:W-:Y:S03]  /*fcd0*/  LDS R179, [R2+0x5000] ;  /* 0x0050000002b37984 */ /* 0x000fe60000000800 */
[----:B------:R-:W-:Y:S01]  /*fce0*/  HMMA.1688.F32.TF32 R48, R148, R34, R48 ;  /* 0x000000229430723c */ /* 0x000fe20000081030 */
[----:B------:R-:W-:Y:S04]  /*fcf0*/  LDS R148, [R188+0x4100] ;  /* 0x00410000bc947984 */ /* 0x000fe80000000800 */
[----:B------:R-:W-:Y:S03]  /*fd00*/  LDS R150, [R188+0x5100] ;  /* 0x00510000bc967984 */ /* 0x000fe60000000800 */
[C---:B------:R-:W-:Y:S01]  /*fd10*/  HMMA.1688.F32.TF32 R52, R132.reuse, R30, R52 ;  /* 0x0000001e8434723c */ /* 0x040fe20000081034 */
[----:B------:R-:W-:Y:S04]  /*fd20*/  LDSM.16.M88.4 R28, [R189+0x42000] ;  /* 0x04200000bd1c783b */ /* 0x000fe80000000200 */
[----:B------:R-:W-:Y:S03]  /*fd30*/  LDS R149, [R2+0x4100] ;  /* 0x0041000002957984 */ /* 0x000fe60000000800 */
[----:B------:R-:W-:Y:S01]  /*fd40*/  HMMA.1688.F32.TF32 R64, R132, R34, R64 ;  /* 0x000000228440723c */ /* 0x000fe20000081040 */
[----:B------:R-:W-:Y:S04]  /*fd50*/  LDS R132, [R188+0x4200] ;  /* 0x00420000bc847984 */ /* 0x000fe80000000800 */
[----:B------:R-:W-:Y:S03]  /*fd60*/  LDS R134, [R188+0x5200] ;  /* 0x00520000bc867984 */ /* 0x000fe60000000800 */
[C---:B------:R-:W-:Y:S01]  /*fd70*/  HMMA.1688.F32.TF32 R76, R8.reuse, R78, R88 ;  /* 0x0000004e084c723c */ /* 0x040fe20000081058 */
[----:B------:R-:W-:Y:S04]  /*fd80*/  LDS R133, [R2+0x4200] ;  /* 0x0042000002857984 */ /* 0x000fe80000000800 */
[----:B------:R-:W-:Y:S03]  /*fd90*/  LDS R135, [R2+0x5200] ;  /* 0x0052000002877984 */ /* 0x000fe60000000800 */
[C---:B------:R-:W-:Y:S01]  /*fda0*/  HMMA.1688.F32.TF32 R84, R8.reuse, R86, R20 ;  /* 0x000000560854723c */ /* 0x040fe20000081014 */
[----:B------:R-:W2:Y:S04]  /*fdb0*/  LDSM.16.M88.4 R32, [R189+0x40000] ;  /* 0x04000000bd20783b */ /* 0x000ea80000000200 */
[----:B------:R-:W3:Y:S03]  /*fdc0*/  LDSM.16.M88.4 R20, [R189+0x46000] ;  /* 0x04600000bd14783b */ /* 0x000ee60000000200 */
[C---:B------:R-:W-:Y:S01]  /*fdd0*/  HMMA.1688.F32.TF32 R124, R8.reuse, R126, R16 ;  /* 0x0000007e087c723c */ /* 0x040fe20000081010 */
[----:B------:R-:W4:Y:S04]  /*fde0*/  LDSM.16.M88.4 R16, [R189+0x48000] ;  /* 0x04800000bd10783b */ /* 0x000f280000000200 */
[----:B------:R-:W-:Y:S03]  /*fdf0*/  LDS R151, [R2+0x5100] ;  /* 0x0051000002977984 */ /* 0x000fe60000000800 */
[C---:B------:R-:W-:Y:S01]  /*fe00*/  HMMA.1688.F32.TF32 R120, R8.reuse, R122, R12 ;  /* 0x0000007a0878723c */ /* 0x040fe2000008100c */
[----:B------:R-:W3:Y:S07]  /*fe10*/  LDSM.16.M88.4 R12, [R189+0x4a000] ;  /* 0x04a00000bd0c783b */ /* 0x000eee0000000200 */
[----:B------:R-:W-:Y:S01]  /*fe20*/  HMMA.1688.F32.TF32 R112, R8, R114, R4 ;  /* 0x000000720870723c */ /* 0x000fe20000081004 */
[----:B------:R-:W3:Y:S04]  /*fe30*/  LDSM.16.M88.4 R8, [R189+0x4c000] ;  /* 0x04c00000bd08783b */ /* 0x000ee80000000200 */
[----:B------:R-:W3:Y:S03]  /*fe40*/  LDSM.16.M88.4 R4, [R189+0x4e000] ;  /* 0x04e00000bd04783b */ /* 0x000ee60000000200 */
[----:B-1----:R-:W-:Y:S01]  /*fe50*/  HMMA.1688.F32.TF32 R88, R116, R24, R180 ;  /* 0x000000187458723c */ /* 0x002fe200000810b4 */
[----:B------:R-:W-:Y:S04]  /*fe60*/  LDS R180, [R188+0x6000] ;  /* 0x00600000bcb47984 */ /* 0x000fe80000000800 */
[----:B------:R-:W-:Y:S04]  /*fe70*/  LDS R182, [R188+0x7000] ;  /* 0x00700000bcb67984 */ /* 0x000fe80000000800 */
[----:B------:R-:W-:Y:S01]  /*fe80*/  LDS R181, [R2+0x6000] ;  /* 0x0060000002b57984 */ /* 0x000fe20000000800 */
[-C--:B--2---:R-:W-:Y:S03]  /*fe90*/  HMMA.1688.F32.TF32 R52, R132, R32.reuse, R52 ;  /* 0x000000208434723c */ /* 0x084fe60000081034 */
[----:B------:R-:W1:Y:S05]  /*fea0*/  LDS R183, [R2+0x7000] ;  /* 0x0070000002b77984 */ /* 0x000e6a0000000800 */
[----:B------:R-:W-:Y:S01]  /*feb0*/  HMMA.1688.F32.TF32 R40, R116, R32, R184 ;  /* 0x000000207428723c */ /* 0x000fe200000810b8 */
[----:B------:R-:W-:Y:S04]  /*fec0*/  LDS R184, [R188+0xa000] ;  /* 0x00a00000bcb87984 */ /* 0x000fe80000000800 */
[----:B------:R-:W-:Y:S03]  /*fed0*/  LDS R186, [R188+0xb000] ;  /* 0x00b00000bcba7984 */ /* 0x000fe60000000800 */
[-C--:B------:R-:W-:Y:S01]  /*fee0*/  HMMA.1688.F32.TF32 R80, R132, R28.reuse, R80 ;  /* 0x0000001c8450723c */ /* 0x080fe20000081050 */
[----:B------:R-:W-:Y:S04]  /*fef0*/  LDS R185, [R2+0xa000] ;  /* 0x00a0000002b97984 */ /* 0x000fe80000000800 */
[----:B------:R-:W-:Y:S03]  /*ff00*/  LDS R187, [R2+0xb000] ;  /* 0x00b0000002bb7984 */ /* 0x000fe60000000800 */
[----:B------:R-:W-:Y:S08]  /*ff10*/  HMMA.1688.F32.TF32 R36, R116, R28, R36 ;  /* 0x0000001c7424723c */ /* 0x000ff00000081024 */
[C---:B------:R-:W-:Y:S08]  /*ff20*/  HMMA.1688.F32.TF32 R64, R132.reuse, R24, R64 ;  /* 0x000000188440723c */ /* 0x040ff00000081040 */
[-C--:B---3--:R-:W-:Y:S08]  /*ff30*/  HMMA.1688.F32.TF32 R72, R132, R20.reuse, R72 ;  /* 0x000000148448723c */ /* 0x088ff00000081048 */
[----:B------:R-:W-:Y:S08]  /*ff40*/  HMMA.1688.F32.TF32 R76, R116, R20, R76 ;  /* 0x00000014744c723c */ /* 0x000ff0000008104c */
[-C--:B----4-:R-:W-:Y:S08]  /*ff50*/  HMMA.1688.F32.TF32 R68, R132, R16.reuse, R68 ;  /* 0x000000108444723c */ /* 0x090ff00000081044 */
[----:B------:R-:W-:Y:S08]  /*ff60*/  HMMA.1688.F32.TF32 R84, R116, R16, R84 ;  /* 0x000000107454723c */ /* 0x000ff00000081054 */
        /* <DEDUP_REMOVED lines=17> */
[C---:B------:R-:W-:Y:S08]  /*10080*/  HMMA.1688.F32.TF32 R96, R176.reuse, R20, R96 ;  /* 0x00000014b060723c */ /* 0x040ff00000081060 */
[C---:B------:R-:W-:Y:S08]  /*10090*/  HMMA.1688.F32.TF32 R172, R176.reuse, R16, R172 ;  /* 0x00000010b0ac723c */ /* 0x040ff000000810ac */
[C---:B------:R-:W-:Y:S08]  /*100a0*/  HMMA.1688.F32.TF32 R156, R176.reuse, R12, R156 ;  /* 0x0000000cb09c723c */ /* 0x040ff0000008109c */
[C---:B------:R-:W-:Y:S08]  /*100b0*/  HMMA.1688.F32.TF32 R160, R176.reuse, R8, R160 ;  /* 0x00000008b0a0723c */ /* 0x040ff000000810a0 */
[----:B------:R-:W-:Y:S01]  /*100c0*/  HMMA.1688.F32.TF32 R164, R176, R4, R164 ;  /* 0x00000004b0a4723c */ /* 0x000fe200000810a4 */
[----:B------:R-:W-:Y:S04]  /*100d0*/  LDS R176, [R188+0x6100] ;  /* 0x00610000bcb07984 */ /* 0x000fe80000000800 */
[----:B------:R-:W-:Y:S04]  /*100e0*/  LDS R178, [R188+0x7100] ;  /* 0x00710000bcb27984 */ /* 0x000fe80000000800 */
[----:B------:R-:W-:Y:S04]  /*100f0*/  LDS R177, [R2+0x6100] ;  /* 0x0061000002b17984 */ /* 0x000fe80000000800 */
[----:B------:R-:W4:Y:S01]  /*10100*/  LDS R179, [R2+0x7100] ;  /* 0x0071000002b37984 */ /* 0x000f220000000800 */
[C---:B------:R-:W-:Y:S03]  /*10110*/  HMMA.1688.F32.TF32 R56, R148.reuse, R28, R56 ;  /* 0x0000001c9438723c */ /* 0x040fe60000081038 */
[----:B------:R-:W-:Y:S04]  /*10120*/  LDS R28, [R188+0x8200] ;  /* 0x00820000bc1c7984 */ /* 0x000fe80000000800 */
[----:B------:R-:W-:Y:S01]  /*10130*/  LDS R29, [R2+0x8200] ;  /* 0x00820000021d7984 */ /* 0x000fe20000000800 */
[C---:B------:R-:W-:Y:S03]  /*10140*/  HMMA.1688.F32.TF32 R48, R148.reuse, R24, R48 ;  /* 0x000000189430723c */ /* 0x040fe60000081030 */
[----:B------:R-:W-:Y:S04]  /*10150*/  LDS R24, [R188+0x8300] ;  /* 0x00830000bc187984 */ /* 0x000fe80000000800 */
[----:B------:R-:W-:Y:S01]  /*10160*/  LDS R25, [R2+0x8300] ;  /* 0x0083000002197984 */ /* 0x000fe20000000800 */
[C---:B------:R-:W-:Y:S08]  /*10170*/  HMMA.1688.F32.TF32 R60, R148.reuse, R20, R60 ;  /* 0x00000014943c723c */ /* 0x040ff0000008103c */
[C---:B------:R-:W-:Y:S08]  /*10180*/  HMMA.1688.F32.TF32 R152, R148.reuse, R8, R152 ;  /* 0x000000089498723c */ /* 0x040ff00000081098 */
[C---:B------:R-:W-:Y:S08]  /*10190*/  HMMA.1688.F32.TF32 R168, R148.reuse, R12, R168 ;  /* 0x0000000c94a8723c */ /* 0x040ff000000810a8 */
[C---:B------:R-:W-:Y:S01]  /*101a0*/  HMMA.1688.F32.TF32 R92, R148.reuse, R32, R92 ;  /* 0x00000020945c723c */ /* 0x040fe2000008105c */
[----:B------:R-:W-:Y:S04]  /*101b0*/  LDS R32, [R188+0x8100] ;  /* 0x00810000bc207984 */ /* 0x000fe80000000800 */
[----:B------:R-:W-:Y:S03]  /*101c0*/  LDS R33, [R2+0x8100] ;  /* 0x0081000002217984 */ /* 0x000fe60000000800 */
[C---:B------:R-:W-:Y:S08]  /*101d0*/  HMMA.1688.F32.TF32 R44, R148.reuse, R16, R44 ;  /* 0x00000010942c723c */ /* 0x040ff0000008102c */
[----:B------:R-:W-:Y:S08]  /*101e0*/  HMMA.1688.F32.TF32 R144, R148, R4, R144 ;  /* 0x000000049490723c */ /* 0x000ff00000081090 */
[C---:B-1----:R-:W-:Y:S08]  /*101f0*/  HMMA.1688.F32.TF32 R148, R180.reuse, R14, R156 ;  /* 0x0000000eb494723c */ /* 0x042ff0000008109c */
[C---:B------:R-:W-:Y:S08]  /*10200*/  HMMA.1688.F32.TF32 R156, R180.reuse, R10, R160 ;  /* 0x0000000ab49c723c */ /* 0x040ff000000810a0 */
[----:B------:R-:W-:Y:S08]  /*10210*/  HMMA.1688.F32.TF32 R160, R180, R6, R164 ;  /* 0x00000006b4a0723c */ /* 0x000ff000000810a4 */
[C---:B--2---:R-:W-:Y:S08]  /*10220*/  HMMA.1688.F32.TF32 R52, R132.reuse, R34, R52 ;  /* 0x000000228434723c */ /* 0x044ff00000081034 */
[C---:B------:R-:W-:Y:S08]  /*10230*/  HMMA.1688.F32.TF32 R80, R132.reuse, R30, R80 ;  /* 0x0000001e8450723c */ /* 0x040ff00000081050 */
[C---:B------:R-:W-:Y:S08]  /*10240*/  HMMA.1688.F32.TF32 R64, R132.reuse, R26, R64 ;  /* 0x0000001a8440723c */ /* 0x040ff00000081040 */
[C---:B------:R-:W-:Y:S08]  /*10250*/  HMMA.1688.F32.TF32 R72, R132.reuse, R22, R72 ;  /* 0x000000168448723c */ /* 0x040ff00000081048 */
[C---:B------:R-:W-:Y:S08]  /*10260*/  HMMA.1688.F32.TF32 R68, R132.reuse, R18, R68 ;  /* 0x000000128444723c */ /* 0x040ff00000081044 */
[C---:B------:R-:W-:Y:S08]  /*10270*/  HMMA.1688.F32.TF32 R140, R132.reuse, R14, R140 ;  /* 0x0000000e848c723c */ /* 0x040ff0000008108c */
[C---:B------:R-:W-:Y:S08]  /*10280*/  HMMA.1688.F32.TF32 R136, R132.reuse, R10, R136 ;  /* 0x0000000a8488723c */ /* 0x040ff00000081088 */
[----:B------:R-:W-:Y:S08]  /*10290*/  HMMA.1688.F32.TF32 R128, R132, R6, R128 ;  /* 0x000000068480723c */ /* 0x000ff00000081080 */
[----:B---3--:R-:W-:Y:S08]  /*102a0*/  HMMA.1688.F32.TF32 R164, R116, R34, R40 ;  /* 0x0000002274a4723c */ /* 0x008ff00000081028 */
[C---:B------:R-:W-:Y:S08]  /*102b0*/  HMMA.1688.F32.TF32 R104, R180.reuse, R30, R104 ;  /* 0x0000001eb468723c */ /* 0x040ff00000081068 */
[C---:B------:R-:W-:Y:S08]  /*102c0*/  HMMA.1688.F32.TF32 R100, R180.reuse, R26, R100 ;  /* 0x0000001ab464723c */ /* 0x040ff00000081064 */
[----:B------:R-:W-:Y:S08]  /*102d0*/  HMMA.1688.F32.TF32 R96, R180, R22, R96 ;  /* 0x00000016b460723c */ /* 0x000ff00000081060 */
[C---:B----4-:R-:W-:Y:S08]  /*102e0*/  HMMA.1688.F32.TF32 R56, R176.reuse, R30, R56 ;  /* 0x0000001eb038723c */ /* 0x050ff00000081038 */
[C---:B------:R-:W-:Y:S08]  /*102f0*/  HMMA.1688.F32.TF32 R48, R176.reuse, R26, R48 ;  /* 0x0000001ab030723c */ /* 0x040ff00000081030 */
[C---:B------:R-:W-:Y:S08]  /*10300*/  HMMA.1688.F32.TF32 R60, R176.reuse, R22, R60 ;  /* 0x00000016b03c723c */ /* 0x040ff0000008103c */
[----:B------:R-:W-:Y:S08]  /*10310*/  HMMA.1688.F32.TF32 R152, R176, R10, R152 ;  /* 0x0000000ab098723c */ /* 0x000ff00000081098 */
[C---:B------:R-:W-:Y:S01]  /*10320*/  HMMA.1688.F32.TF32 R40, R116.reuse, R30, R36 ;  /* 0x0000001e7428723c */ /* 0x040fe20000081024 */
[----:B------:R-:W-:Y:S04]  /*10330*/  LDS R30, [R188+0x9200] ;  /* 0x00920000bc1e7984 */ /* 0x000fe80000000800 */
[----:B------:R-:W-:Y:S03]  /*10340*/  LDS R31, [R2+0x9200] ;  /* 0x00920000021f7984 */ /* 0x000fe60000000800 */
[C---:B------:R-:W-:Y:S01]  /*10350*/  HMMA.1688.F32.TF32 R132, R116.reuse, R26, R88 ;  /* 0x0000001a7484723c */ /* 0x040fe20000081058 */
[----:B------:R-:W-:Y:S04]  /*10360*/  LDS R26, [R188+0x9300] ;  /* 0x00930000bc1a7984 */ /* 0x000fe80000000800 */
[----:B------:R-:W-:Y:S03]  /*10370*/  LDS R27, [R2+0x9300] ;  /* 0x00930000021b7984 */ /* 0x000fe60000000800 */
[C---:B------:R-:W-:Y:S01]  /*10380*/  HMMA.1688.F32.TF32 R76, R116.reuse, R22, R76 ;  /* 0x00000016744c723c */ /* 0x040fe2000008104c */
[----:B------:R-:W1:Y:S07]  /*10390*/  LDSM.16.M88.4 R20, [R193+0x44080] ;  /* 0x04408000c114783b */ /* 0x000e6e0000000200 */
[----:B------:R-:W-:Y:S01]  /*103a0*/  HMMA.1688.F32.TF32 R120, R116, R10, R120 ;  /* 0x0000000a7478723c */ /* 0x000fe20000081078 */
[----:B------:R-:W2:Y:S07]  /*103b0*/  LDSM.16.M88.4 R8, [R193+0x40080] ;  /* 0x04008000c108783b */ /* 0x000eae0000000200 */
[-C--:B------:R-:W-:Y:S08]  /*103c0*/  HMMA.1688.F32.TF32 R168, R176, R14.reuse, R168 ;  /* 0x0000000eb0a8723c */ /* 0x080ff000000810a8 */
[C---:B------:R-:W-:Y:S01]  /*103d0*/  HMMA.1688.F32.TF32 R124, R116.reuse, R14, R124 ;  /* 0x0000000e747c723c */ /* 0x040fe2000008107c */
[----:B------:R-:W3:Y:S07]  /*103e0*/  LDSM.16.M88.4 R12, [R193+0x48080] ;  /* 0x04808000c10c783b */ /* 0x000eee0000000200 */
[-C--:B------:R-:W-:Y:S08]  /*103f0*/  HMMA.1688.F32.TF32 R84, R116, R18.reuse, R84 ;  /* 0x000000127454723c */ /* 0x080ff00000081054 */
[----:B------:R-:W-:Y:S08]  /*10400*/  HMMA.1688.F32.TF32 R172, R180, R18, R172 ;  /* 0x00000012b4ac723c */ /* 0x000ff000000810ac */
[----:B-1----:R-:W-:Y:S08]  /*10410*/  HMMA.1688.F32.TF32 R88, R28, R20, R64 ;  /* 0x000000141c58723c */ /* 0x002ff00000081040 */
[----:B--2---:R-:W-:Y:S08]  /*10420*/  HMMA.1688.F32.TF32 R36, R24, R8, R164 ;  /* 0x000000081824723c */ /* 0x004ff000000810a4 */
[C---:B------:R-:W-:Y:S08]  /*10430*/  HMMA.1688.F32.TF32 R92, R176.reuse, R34, R92 ;  /* 0x00000022b05c723c */ /* 0x040ff0000008105c */
[C---:B------:R-:W-:Y:S01]  /*10440*/  HMMA.1688.F32.TF32 R44, R176.reuse, R18, R44 ;  /* 0x00000012b02c723c */ /* 0x040fe2000008102c */
[----:B------:R-:W1:Y:S07]  /*10450*/  LDSM.16.M88.4 R16, [R193+0x46080] ;  /* 0x04608000c110783b */ /* 0x000e6e0000000200 */
[-C--:B------:R-:W-:Y:S01]  /*10460*/  HMMA.1688.F32.TF32 R144, R176, R6.reuse, R144 ;  /* 0x00000006b090723c */ /* 0x080fe20000081090 */
[----:B------:R-:W-:Y:S04]  /*10470*/  LDS R176, [R188+0x8000] ;  /* 0x00800000bcb07984 */ /* 0x000fe80000000800 */
[----:B------:R-:W-:Y:S03]  /*10480*/  LDS R178, [R188+0x9000] ;  /* 0x00900000bcb27984 */ /* 0x000fe60000000800 */
[----:B------:R-:W-:Y:S01]  /*10490*/  HMMA.1688.F32.TF32 R112, R116, R6, R112 ;  /* 0x000000067470723c */ /* 0x000fe20000081070 */
[----:B------:R-:W-:Y:S04]  /*104a0*/  LDS R177, [R2+0x8000] ;  /* 0x0080000002b17984 */ /* 0x000fe80000000800 */
[----:B------:R-:W2:Y:S03]  /*104b0*/  LDS R179, [R2+0x9000] ;  /* 0x0090000002b37984 */ /* 0x000ea60000000800 */
[C---:B------:R-:W-:Y:S01]  /*104c0*/  HMMA.1688.F32.TF32 R64, R24.reuse, R20, R132 ;  /* 0x000000141840723c */ /* 0x040fe20000081084 */
[----:B------:R-:W4:Y:S04]  /*104d0*/  LDSM.16.M88.4 R4, [R193+0x42080] ;  /* 0x04208000c104783b */ /* 0x000f280000000200 */
[----:B------:R-:W4:Y:S03]  /*104e0*/  LDSM.16.M88.4 R132, [R193+0x4a080] ;  /* 0x04a08000c184783b */ /* 0x000f260000000200 */
[----:B---3--:R-:W-:Y:S01]  /*104f0*/  HMMA.1688.F32.TF32 R164, R24, R12, R84 ;  /* 0x0000000c18a4723c */ /* 0x008fe20000081054 */
[----:B------:R-:W3:Y:S04]  /*10500*/  LDSM.16.M88.4 R116, [R193+0x4c080] ;  /* 0x04c08000c174783b */ /* 0x000ee80000000200 */
[----:B------:R-:W3:Y:S03]  /*10510*/  LDSM.16.M88.4 R84, [R193+0x4e080] ;  /* 0x04e08000c154783b */ /* 0x000ee60000000200 */
[----:B------:R-:W-:Y:S01]  /*10520*/  HMMA.1688.F32.TF32 R108, R180, R34, R108 ;  /* 0x00000022b46c723c */ /* 0x000fe2000008106c */
[----:B------:R-:W-:Y:S04]  /*10530*/  LDS R34, [R188+0x9100] ;  /* 0x00910000bc227984 */ /* 0x000fe80000000800 */
[----:B------:R-:W3:Y:S03]  /*10540*/  LDS R35, [R2+0x9100] ;  /* 0x0091000002237984 */ /* 0x000ee60000000800 */
[C---:B------:R-:W-:Y:S08]  /*10550*/  HMMA.1688.F32.TF32 R52, R28.reuse, R8, R52 ;  /* 0x000000081c34723c */ /* 0x040ff00000081034 */
[----:B-1----:R-:W-:Y:S08]  /*10560*/  HMMA.1688.F32.TF32 R72, R28, R16, R72 ;  /* 0x000000101c48723c */ /* 0x002ff00000081048 */
[C---:B--2---:R-:W-:Y:S08]  /*10570*/  HMMA.1688.F32.TF32 R108, R176.reuse, R8, R108 ;  /* 0x00000008b06c723c */ /* 0x044ff0000008106c */
[-C--:B----4-:R-:W-:Y:S08]  /*10580*/  HMMA.1688.F32.TF32 R104, R176, R4.reuse, R104 ;  /* 0x00000004b068723c */ /* 0x090ff00000081068 */
[-C--:B------:R-:W-:Y:S08]  /*10590*/  HMMA.1688.F32.TF32 R80, R28, R4.reuse, R80 ;  /* 0x000000041c50723c */ /* 0x080ff00000081050 */
[----:B------:R-:W-:Y:S08]  /*105a0*/  HMMA.1688.F32.TF32 R40, R24, R4, R40 ;  /* 0x000000041828723c */ /* 0x000ff00000081028 */
[C---:B------:R-:W-:Y:S08]  /*105b0*/  HMMA.1688.F32.TF32 R100, R176.reuse, R20, R100 ;  /* 0x00000014b064723c */ /* 0x040ff00000081064 */
[-C--:B------:R-:W-:Y:S08]  /*105c0*/  HMMA.1688.F32.TF32 R96, R176, R16.reuse, R96 ;  /* 0x00000010b060723c */ /* 0x080ff00000081060 */
[----:B------:R-:W-:Y:S08]  /*105d0*/  HMMA.1688.F32.TF32 R76, R24, R16, R76 ;  /* 0x00000010184c723c */ /* 0x000ff0000008104c */
[-C--:B------:R-:W-:Y:S08]  /*105e0*/  HMMA.1688.F32.TF32 R172, R176, R12.reuse, R172 ;  /* 0x0000000cb0ac723c */ /* 0x080ff000000810ac */
[----:B------:R-:W-:Y:S08]  /*105f0*/  HMMA.1688.F32.TF32 R68, R28, R12, R68 ;  /* 0x0000000c1c44723c */ /* 0x000ff00000081044 */
[C---:B------:R-:W-:Y:S08]  /*10600*/  HMMA.1688.F32.TF32 R148, R176.reuse, R132, R148 ;  /* 0x00000084b094723c */ /* 0x040ff00000081094 */
[C---:B---3--:R-:W-:Y:S08]  /*10610*/  HMMA.1688.F32.TF32 R180, R176.reuse, R116, R156 ;  /* 0x00000074b0b4723c */ /* 0x048ff0000008109c */
[----:B------:R-:W-:Y:S01]  /*10620*/  HMMA.1688.F32.TF32 R160, R176, R84, R160 ;  /* 0x00000054b0a0723c */ /* 0x000fe200000810a0 */
[----:B------:R-:W-:Y:S04]  /*10630*/  LDS R176, [R188+0xa100] ;  /* 0x00a10000bcb07984 */ /* 0x000fe80000000800 */
[----:B------:R-:W-:Y:S03]  /*10640*/  LDS R178, [R188+0xb100] ;  /* 0x00b10000bcb27984 */ /* 0x000fe60000000800 */
[C---:B------:R-:W-:Y:S01]  /*10650*/  HMMA.1688.F32.TF32 R140, R28.reuse, R132, R140 ;  /* 0x000000841c8c723c */ /* 0x040fe2000008108c */
[----:B------:R-:W-:Y:S04]  /*10660*/  LDS R177, [R2+0xa100] ;  /* 0x00a1000002b17984 */ /* 0x000fe80000000800 */
[----:B------:R-:W1:Y:S03]  /*10670*/  LDS R179, [R2+0xb100] ;  /* 0x00b1000002b37984 */ /* 0x000e660000000800 */
        /* <DEDUP_REMOVED lines=10> */
[----:B------:R-:W-:Y:S04]  /*10720*/  LDS R26, [R188+0xb300] ;  /* 0x00b30000bc1a7984 */ /* 0x000fe80000000800 */
[----:B------:R-:W-:Y:S04]  /*10730*/  LDS R25, [R2+0xa300] ;  /* 0x00a3000002197984 */ /* 0x000fe80000000800 */
[----:B------:R-:W3:Y:S01]  /*10740*/  LDS R27, [R2+0xb300] ;  /* 0x00b30000021b7984 */ /* 0x000ee20000000800 */
[C---:B------:R-:W-:Y:S08]  /*10750*/  HMMA.1688.F32.TF32 R48, R32.reuse, R20, R48 ;  /* 0x000000142030723c */ /* 0x040ff00000081030 */
[C---:B------:R-:W-:Y:S08]  /*10760*/  HMMA.1688.F32.TF32 R92, R32.reuse, R8, R92 ;  /* 0x00000008205c723c */ /* 0x040ff0000008105c */
[C---:B------:R-:W-:Y:S08]  /*10770*/  HMMA.1688.F32.TF32 R56, R32.reuse, R4, R56 ;  /* 0x000000042038723c */ /* 0x040ff00000081038 */
        /* <DEDUP_REMOVED lines=13> */
[-C--:B-1----:R-:W-:Y:S08]  /*10850*/  HMMA.1688.F32.TF32 R48, R176, R22.reuse, R48 ;  /* 0x00000016b030723c */ /* 0x082ff00000081030 */
[----:B--2---:R-:W-:Y:S08]  /*10860*/  HMMA.1688.F32.TF32 R88, R28, R22, R88 ;  /* 0x000000161c58723c */ /* 0x004ff00000081058 */
[C---:B---3--:R-:W-:Y:S01]  /*10870*/  HMMA.1688.F32.TF32 R184, R24.reuse, R10, R36 ;  /* 0x0000000a18b8723c */ /* 0x048fe20000081024 */
[----:B------:R-:W-:Y:S04]  /*10880*/  LDS R36, [R188+0xc100] ;  /* 0x00c10000bc247984 */ /* 0x000fe80000000800 */
[----:B------:R-:W-:Y:S03]  /*10890*/  LDS R38, [R188+0xd100] ;  /* 0x00d10000bc267984 */ /* 0x000fe60000000800 */
[C---:B------:R-:W-:Y:S01]  /*108a0*/  HMMA.1688.F32.TF32 R180, R24.reuse, R6, R40 ;  /* 0x0000000618b4723c */ /* 0x040fe20000081028 */
[----:B------:R-:W-:Y:S04]  /*108b0*/  LDS R37, [R2+0xc100] ;  /* 0x00c1000002257984 */ /* 0x000fe80000000800 */
[----:B------:R-:W-:Y:S03]  /*108c0*/  LDS R39, [R2+0xd100] ;  /* 0x00d1000002277984 */ /* 0x000fe60000000800 */
[C---:B------:R-:W-:Y:S01]  /*108d0*/  HMMA.1688.F32.TF32 R160, R24.reuse, R22, R64 ;  /* 0x0000001618a0723c */ /* 0x040fe20000081040 */
[----:B------:R-:W-:Y:S07]  /*108e0*/  LDSM.16.M88.4 R20, [R189+0x44080] ;  /* 0x04408000bd14783b */ /* 0x000fee0000000200 */
[C---:B------:R-:W-:Y:S08]  /*108f0*/  HMMA.1688.F32.TF32 R76, R24.reuse, R18, R76 ;  /* 0x00000012184c723c */ /* 0x040ff0000008104c */
[C---:B------:R-:W-:Y:S08]  /*10900*/  HMMA.1688.F32.TF32 R164, R24.reuse, R14, R164 ;  /* 0x0000000e18a4723c */ /* 0x040ff000000810a4 */
[C---:B------:R-:W-:Y:S08]  /*10910*/  HMMA.1688.F32.TF32 R124, R24.reuse, R134, R124 ;  /* 0x00000086187c723c */ /* 0x040ff0000008107c */
[C---:B------:R-:W-:Y:S08]  /*10920*/  HMMA.1688.F32.TF32 R120, R24.reuse, R118, R120 ;  /* 0x000000761878723c */ /* 0x040ff00000081078 */
[-C--:B------:R-:W-:Y:S01]  /*10930*/  HMMA.1688.F32.TF32 R112, R24, R86.reuse, R112 ;  /* 0x000000561870723c */ /* 0x080fe20000081070 */
[----:B------:R-:W-:Y:S04]  /*10940*/  LDS R24, [R188+0xc300] ;  /* 0x00c30000bc187984 */ /* 0x000fe80000000800 */
[----:B------:R-:W-:Y:S04]  /*10950*/  LDS R26, [R188+0xd300] ;  /* 0x00d30000bc1a7984 */ /* 0x000fe80000000800 */
[----:B------:R-:W-:Y:S04]  /*10960*/  LDS R25, [R2+0xc300] ;  /* 0x00c3000002197984 */ /* 0x000fe80000000800 */
[----:B------:R-:W1:Y:S01]  /*10970*/  LDS R27, [R2+0xd300] ;  /* 0x00d30000021b7984 */ /* 0x000e620000000800 */
[-C--:B------:R-:W-:Y:S08]  /*10980*/  HMMA.1688.F32.TF32 R144, R176, R86.reuse, R144 ;  /* 0x00000056b090723c */ /* 0x080ff00000081090 */
[----:B------:R-:W-:Y:S08]  /*10990*/  HMMA.1688.F32.TF32 R128, R28, R86, R128 ;  /* 0x000000561c80723c */ /* 0x000ff00000081080 */
[C---:B------:R-:W-:Y:S08]  /*109a0*/  HMMA.1688.F32.TF32 R92, R176.reuse, R10, R92 ;  /* 0x0000000ab05c723c */ /* 0x040ff0000008105c */
[C---:B------:R-:W-:Y:S08]  /*109b0*/  HMMA.1688.F32.TF32 R56, R176.reuse, R6, R56 ;  /* 0x00000006b038723c */ /* 0x040ff00000081038 */
[C---:B------:R-:W-:Y:S08]  /*109c0*/  HMMA.1688.F32.TF32 R60, R176.reuse, R18, R60 ;  /* 0x00000012b03c723c */ /* 0x040ff0000008103c */
[C---:B------:R-:W-:Y:S08]  /*109d0*/  HMMA.1688.F32.TF32 R44, R176.reuse, R14, R44 ;  /* 0x0000000eb02c723c */ /* 0x040ff0000008102c */
[C---:B------:R-:W-:Y:S08]  /*109e0*/  HMMA.1688.F32.TF32 R168, R176.reuse, R134, R168 ;  /* 0x00000086b0a8723c */ /* 0x040ff000000810a8 */
[----:B------:R-:W-:Y:S01]  /*109f0*/  HMMA.1688.F32.TF32 R152, R176, R118, R152 ;  /* 0x00000076b098723c */ /* 0x000fe20000081098 */
[----:B------:R-:W-:Y:S04]  /*10a00*/  LDS R176, [R188+0xc000] ;  /* 0x00c00000bcb07984 */ /* 0x000fe80000000800 */
[----:B------:R-:W-:Y:S03]  /*10a10*/  LDS R178, [R188+0xd000] ;  /* 0x00d00000bcb27984 */ /* 0x000fe60000000800 */
[C---:B------:R-:W-:Y:S01]  /*10a20*/  HMMA.1688.F32.TF32 R52, R28.reuse, R10, R52 ;  /* 0x0000000a1c34723c */ /* 0x040fe20000081034 */
[----:B------:R-:W2:Y:S04]  /*10a30*/  LDSM.16.M88.4 R8, [R189+0x40080] ;  /* 0x04008000bd08783b */ /* 0x000ea80000000200 */
[----:B------:R-:W-:Y:S03]  /*10a40*/  LDS R177, [R2+0xc000] ;  /* 0x00c0000002b17984 */ /* 0x000fe60000000800 */
[C---:B------:R-:W-:Y:S01]  /*10a50*/  HMMA.1688.F32.TF32 R80, R28.reuse, R6, R80 ;  /* 0x000000061c50723c */ /* 0x040fe20000081050 */
[----:B------:R-:W3:Y:S04]  /*10a60*/  LDSM.16.M88.4 R4, [R189+0x42080] ;  /* 0x04208000bd04783b */ /* 0x000ee80000000200 */
[----:B------:R-:W-:Y:S03]  /*10a70*/  LDS R179, [R2+0xd000] ;  /* 0x00d0000002b37984 */ /* 0x000fe60000000800 */
[C---:B------:R-:W-:Y:S01]  /*10a80*/  HMMA.1688.F32.TF32 R72, R28.reuse, R18, R72 ;  /* 0x000000121c48723c */ /* 0x040fe20000081048 */
[----:B------:R-:W-:Y:S07]  /*10a90*/  LDSM.16.M88.4 R16, [R189+0x46080] ;  /* 0x04608000bd10783b */ /* 0x000fee0000000200 */
[C---:B------:R-:W-:Y:S01]  /*10aa0*/  HMMA.1688.F32.TF32 R68, R28.reuse, R14, R68 ;  /* 0x0000000e1c44723c */ /* 0x040fe20000081044 */
[----:B------:R-:W-:Y:S07]  /*10ab0*/  LDSM.16.M88.4 R12, [R189+0x48080] ;  /* 0x04808000bd0c783b */ /* 0x000fee0000000200 */
[C---:B------:R-:W-:Y:S01]  /*10ac0*/  HMMA.1688.F32.TF32 R140, R28.reuse, R134, R140 ;  /* 0x000000861c8c723c */ /* 0x040fe2000008108c */
[----:B------:R-:W-:Y:S07]  /*10ad0*/  LDSM.16.M88.4 R132, [R189+0x4c080] ;  /* 0x04c08000bd84783b */ /* 0x000fee0000000200 */
[----:B------:R-:W-:Y:S01]  /*10ae0*/  HMMA.1688.F32.TF32 R136, R28, R118, R136 ;  /* 0x000000761c88723c */ /* 0x000fe20000081088 */
[----:B------:R-:W-:Y:S04]  /*10af0*/  LDS R28, [R188+0xc200] ;  /* 0x00c20000bc1c7984 */ /* 0x000fe80000000800 */
[----:B------:R-:W-:Y:S03]  /*10b00*/  LDS R30, [R188+0xd200] ;  /* 0x00d20000bc1e7984 */ /* 0x000fe60000000800 */
[----:B-1----:R-:W-:Y:S01]  /*10b10*/  HMMA.1688.F32.TF32 R84, R24, R20, R160 ;  /* 0x000000141854723c */ /* 0x002fe200000810a0 */
[----:B------:R-:W-:Y:S04]  /*10b20*/  LDS R29, [R2+0xc200] ;  /* 0x00c20000021d7984 */ /* 0x000fe80000000800 */
[----:B------:R-:W1:Y:S04]  /*10b30*/  LDS R31, [R2+0xd200] ;  /* 0x00d20000021f7984 */ /* 0x000e680000000800 */
[----:B------:R-:W4:Y:S04]  /*10b40*/  LDSM.16.M88.4 R160, [R189+0x4a080] ;  /* 0x04a08000bda0783b */ /* 0x000f280000000200 */
[----:B------:R-:W4:Y:S01]  /*10b50*/  LDSM.16.M88.4 R116, [R189+0x4e080] ;  /* 0x04e08000bd74783b */ /* 0x000f220000000200 */
[-C--:B--2---:R-:W-:Y:S08]  /*10b60*/  HMMA.1688.F32.TF32 R92, R36, R8.reuse, R92 ;  /* 0x00000008245c723c */ /* 0x084ff0000008105c */
[----:B------:R-:W-:Y:S01]  /*10b70*/  HMMA.1688.F32.TF32 R40, R24, R8, R184 ;  /* 0x000000081828723c */ /* 0x000fe200000810b8 */
[----:B------:R-:W-:Y:S04]  /*10b80*/  LDS R184, [R188+0x12000] ;  /* 0x01200000bcb87984 */ /* 0x000fe80000000800 */
[----:B------:R-:W-:Y:S03]  /*10b90*/  LDS R186, [R188+0x13000] ;  /* 0x01300000bcba7984 */ /* 0x000fe60000000800 */
[-C--:B---3--:R-:W-:Y:S01]  /*10ba0*/  HMMA.1688.F32.TF32 R56, R36, R4.reuse, R56 ;  /* 0x000000042438723c */ /* 0x088fe20000081038 */
[----:B------:R-:W-:Y:S04]  /*10bb0*/  LDS R185, [R2+0x12000] ;  /* 0x0120000002b97984 */ /* 0x000fe80000000800 */
[----:B------:R-:W-:Y:S03]  /*10bc0*/  LDS R187, [R2+0x13000] ;  /* 0x0130000002bb7984 */ /* 0x000fe60000000800 */
[----:B------:R-:W-:Y:S01]  /*10bd0*/  HMMA.1688.F32.TF32 R64, R24, R4, R180 ;  /* 0x000000041840723c */ /* 0x000fe200000810b4 */
[----:B------:R-:W-:Y:S04]  /*10be0*/  LDS R180, [R188+0xe100] ;  /* 0x00e10000bcb47984 */ /* 0x000fe80000000800 */
[----:B------:R-:W-:Y:S03]  /*10bf0*/  LDS R182, [R188+0xf100] ;  /* 0x00f10000bcb67984 */ /* 0x000fe60000000800 */
[C---:B-1----:R-:W-:Y:S01]  /*10c00*/  HMMA.1688.F32.TF32 R52, R28.reuse, R8, R52 ;  /* 0x000000081c34723c */ /* 0x042fe20000081034 */
[----:B------:R-:W-:Y:S04]  /*10c10*/  LDS R181, [R2+0xe100] ;  /* 0x00e1000002b57984 */ /* 0x000fe80000000800 */
[----:B------:R-:W-:Y:S03]  /*10c20*/  LDS R183, [R2+0xf100] ;  /* 0x00f1000002b77984 */ /* 0x000fe60000000800 */
[C---:B------:R-:W-:Y:S08]  /*10c30*/  HMMA.1688.F32.TF32 R80, R28.reuse, R4, R80 ;  /* 0x000000041c50723c */ /* 0x040ff00000081050 */
[C---:B------:R-:W-:Y:S08]  /*10c40*/  HMMA.1688.F32.TF32 R88, R28.reuse, R20, R88 ;  /* 0x000000141c58723c */ /* 0x040ff00000081058 */
[C---:B------:R-:W-:Y:S08]  /*10c50*/  HMMA.1688.F32.TF32 R72, R28.reuse, R16, R72 ;  /* 0x000000101c48723c */ /* 0x040ff00000081048 */
[C---:B------:R-:W-:Y:S08]  /*10c60*/  HMMA.1688.F32.TF32 R68, R28.reuse, R12, R68 ;  /* 0x0000000c1c44723c */ /* 0x040ff00000081044 */
[C---:B----4-:R-:W-:Y:S08]  /*10c70*/  HMMA.1688.F32.TF32 R140, R28.reuse, R160, R140 ;  /* 0x000000a01c8c723c */ /* 0x050ff0000008108c */
[C---:B------:R-:W-:Y:S08]  /*10c80*/  HMMA.1688.F32.TF32 R136, R28.reuse, R132, R136 ;  /* 0x000000841c88723c */ /* 0x040ff00000081088 */
[----:B------:R-:W-:Y:S01]  /*10c90*/  HMMA.1688.F32.TF32 R128, R28, R116, R128 ;  /* 0x000000741c80723c */ /* 0x000fe20000081080 */
[----:B------:R-:W-:Y:S04]  /*10ca0*/  LDS R28, [R188+0xe200] ;  /* 0x00e20000bc1c7984 */ /* 0x000fe80000000800 */
[----:B------:R-:W-:Y:S03]  /*10cb0*/  LDS R30, [R188+0xf200] ;  /* 0x00f20000bc1e7984 */ /* 0x000fe60000000800 */
[C---:B------:R-:W-:Y:S01]  /*10cc0*/  HMMA.1688.F32.TF32 R48, R36.reuse, R20, R48 ;  /* 0x000000142430723c */ /* 0x040fe20000081030 */
[----:B------:R-:W-:Y:S04]  /*10cd0*/  LDS R29, [R2+0xe200] ;  /* 0x00e20000021d7984 */ /* 0x000fe80000000800 */
[----:B------:R-:W1:Y:S03]  /*10ce0*/  LDS R31, [R2+0xf200] ;  /* 0x00f20000021f7984 */ /* 0x000e660000000800 */
[-C--:B------:R-:W-:Y:S08]  /*10cf0*/  HMMA.1688.F32.TF32 R60, R36, R16.reuse, R60 ;  /* 0x00000010243c723c */ /* 0x080ff0000008103c */
[----:B------:R-:W-:Y:S08]  /*10d00*/  HMMA.1688.F32.TF32 R76, R24, R16, R76 ;  /* 0x00000010184c723c */ /* 0x000ff0000008104c */
[-C--:B------:R-:W-:Y:S08]  /*10d10*/  HMMA.1688.F32.TF32 R44, R36, R12.reuse, R44 ;  /* 0x0000000c242c723c */ /* 0x080ff0000008102c */
        /* <DEDUP_REMOVED lines=21> */
[C---:B------:R-:W-:Y:S01]  /*10e70*/  HMMA.1688.F32.TF32 R32, R176.reuse, R132, R32 ;  /* 0x00000084b020723c */ /* 0x040fe20000081020 */
[----:B------:R-:W-:Y:S04]  /*10e80*/  LDS R132, [R188+0x10300] ;  /* 0x01030000bc847984 */ /* 0x000fe80000000800 */
[----:B------:R-:W-:Y:S03]  /*10e90*/  LDS R133, [R2+0x10300] ;  /* 0x0103000002857984 */ /* 0x000fe60000000800 */
[----:B------:R-:W-:Y:S08]  /*10ea0*/  HMMA.1688.F32.TF32 R176, R176, R116, R148 ;  /* 0x00000074b0b0723c */ /* 0x000ff00000081094 */
[C---:B-1----:R-:W-:Y:S08]  /*10eb0*/  HMMA.1688.F32.TF32 R52, R28.reuse, R10, R52 ;  /* 0x0000000a1c34723c */ /* 0x042ff00000081034 */
[C---:B------:R-:W-:Y:S08]  /*10ec0*/  HMMA.1688.F32.TF32 R80, R28.reuse, R6, R80 ;  /* 0x000000061c50723c */ /* 0x040ff00000081050 */
[C---:B------:R-:W-:Y:S08]  /*10ed0*/  HMMA.1688.F32.TF32 R88, R28.reuse, R22, R88 ;  /* 0x000000161c58723c */ /* 0x040ff00000081058 */
[C---:B------:R-:W-:Y:S08]  /*10ee0*/  HMMA.1688.F32.TF32 R72, R28.reuse, R18, R72 ;  /* 0x000000121c48723c */ /* 0x040ff00000081048 */
[C---:B------:R-:W-:Y:S08]  /*10ef0*/  HMMA.1688.F32.TF32 R68, R28.reuse, R14, R68 ;  /* 0x0000000e1c44723c */ /* 0x040ff00000081044 */
[C---:B------:R-:W-:Y:S08]  /*10f00*/  HMMA.1688.F32.TF32 R140, R28.reuse, R162, R140 ;  /* 0x000000a21c8c723c */ /* 0x040ff0000008108c */
[C---:B------:R-:W-:Y:S08]  /*10f10*/  HMMA.1688.F32.TF32 R136, R28.reuse, R134, R136 ;  /* 0x000000861c88723c */ /* 0x040ff00000081088 */
[----:B------:R-:W-:Y:S08]  /*10f20*/  HMMA.1688.F32.TF32 R128, R28, R118, R128 ;  /* 0x000000761c80723c */ /* 0x000ff00000081080 */
[-C--:B--2---:R-:W-:Y:S08]  /*10f30*/  HMMA.1688.F32.TF32 R100, R36, R22.reuse, R100 ;  /* 0x000000162464723c */ /* 0x084ff00000081064 */
[-C--:B------:R-:W-:Y:S08]  /*10f40*/  HMMA.1688.F32.TF32 R48, R180, R22.reuse, R48 ;  /* 0x00000016b430723c */ /* 0x080ff00000081030 */
[----:B---3--:R-:W-:Y:S08]  /*10f50*/  HMMA.1688.F32.TF32 R28, R24, R22, R84 ;  /* 0x00000016181c723c */ /* 0x008ff00000081054 */
[C---:B------:R-:W-:Y:S08]  /*10f60*/  HMMA.1688.F32.TF32 R108, R36.reuse, R10, R108 ;  /* 0x0000000a246c723c */ /* 0x040ff0000008106c */
[C---:B------:R-:W-:Y:S08]  /*10f70*/  HMMA.1688.F32.TF32 R104, R36.reuse, R6, R104 ;  /* 0x000000062468723c */ /* 0x040ff00000081068 */
[C---:B------:R-:W-:Y:S08]  /*10f80*/  HMMA.1688.F32.TF32 R96, R36.reuse, R18, R96 ;  /* 0x000000122460723c */ /* 0x040ff00000081060 */
[C---:B------:R-:W-:Y:S08]  /*10f90*/  HMMA.1688.F32.TF32 R172, R36.reuse, R14, R172 ;  /* 0x0000000e24ac723c */ /* 0x040ff000000810ac */
[C---:B------:R-:W-:Y:S01]  /*10fa0*/  HMMA.1688.F32.TF32 R148, R36.reuse, R162, R156 ;  /* 0x000000a22494723c */ /* 0x040fe2000008109c */
[----:B------:R-:W-:Y:S04]  /*10fb0*/  LDS R156, [R188+0x10200] ;  /* 0x01020000bc9c7984 */ /* 0x000fe80000000800 */
[----:B------:R-:W-:Y:S03]  /*10fc0*/  LDS R158, [R188+0x11200] ;  /* 0x01120000bc9e7984 */ /* 0x000fe60000000800 */
[----:B------:R-:W-:Y:S01]  /*10fd0*/  HMMA.1688.F32.TF32 R32, R36, R134, R32 ;  /* 0x000000862420723c */ /* 0x000fe20000081020 */
[----:B------:R-:W-:Y:S04]  /*10fe0*/  LDS R157, [R2+0x10200] ;  /* 0x01020000029d7984 */ /* 0x000fe80000000800 */
[----:B------:R-:W-:Y:S03]  /*10ff0*/  LDS R159, [R2+0x11200] ;  /* 0x01120000029f7984 */ /* 0x000fe60000000800 */
[----:B------:R-:W-:Y:S08]  /*11000*/  HMMA.1688.F32.TF32 R20, R24, R18, R76 ;  /* 0x000000121814723c */ /* 0x000ff0000008104c */
[----:B------:R-:W-:Y:S01]  /*11010*/  HMMA.1688.F32.TF32 R36, R36, R118, R176 ;  /* 0x000000762424723c */ /* 0x000fe200000810b0 */
[----:B------:R-:W-:Y:S04]  /*11020*/  LDS R176, [R188+0x10100] ;  /* 0x01010000bcb07984 */ /* 0x000fe80000000800 */
[----:B------:R-:W-:Y:S03]  /*11030*/  LDS R178, [R188+0x11100] ;  /* 0x01110000bcb27984 */ /* 0x000fe60000000800 */
[C---:B------:R-:W-:Y:S01]  /*11040*/  HMMA.1688.F32.TF32 R152, R180.reuse, R134, R152 ;  /* 0x00000086b498723c */ /* 0x040fe20000081098 */
[----:B------:R-:W-:Y:S04]  /*11050*/  LDS R177, [R2+0x10100] ;  /* 0x0101000002b17984 */ /* 0x000fe80000000800 */
[----:B------:R-:W-:Y:S03]  /*11060*/  LDS R179, [R2+0x11100] ;  /* 0x0111000002b37984 */ /* 0x000fe60000000800 */
[----:B------:R-:W-:Y:S08]  /*11070*/  HMMA.1688.F32.TF32 R144, R180, R118, R144 ;  /* 0x00000076b490723c */ /* 0x000ff00000081090 */
[C---:B------:R-:W-:Y:S01]  /*11080*/  HMMA.1688.F32.TF32 R84, R24.reuse, R134, R120 ;  /* 0x000000861854723c */ /* 0x040fe20000081078 */
[----:B------:R-:W-:Y:S04]  /*11090*/  LDS R134, [R188+0x11300] ;  /* 0x01130000bc867984 */ /* 0x000fe80000000800 */
[----:B------:R-:W-:Y:S03]  /*110a0*/  LDS R135, [R2+0x11300] ;  /* 0x0113000002877984 */ /* 0x000fe60000000800 */
[----:B------:R-:W-:Y:S01]  /*110b0*/  HMMA.1688.F32.TF32 R76, R24, R118, R112 ;  /* 0x00000076184c723c */ /* 0x000fe20000081070 */
[----:B------:R-:W1:Y:S04]  /*110c0*/  LDSM.16.M88.4 R116, [R193+0x44100] ;  /* 0x04410000c174783b */ /* 0x000e680000000200 */
[----:B------:R-:W2:Y:S03]  /*110d0*/  LDSM.16.M88.4 R112, [R193+0x46100] ;  /* 0x04610000c170783b */ /* 0x000ea60000000200 */
[C---:B------:R-:W-:Y:S01]  /*110e0*/  HMMA.1688.F32.TF32 R92, R180.reuse, R10, R92 ;  /* 0x0000000ab45c723c */ /* 0x040fe2000008105c */
[----:B------:R-:W3:Y:S07]  /*110f0*/  LDSM.16.M88.4 R120, [R193+0x42100] ;  /* 0x04210000c178783b */ /* 0x000eee0000000200 */
[C---:B------:R-:W-:Y:S08]  /*11100*/  HMMA.1688.F32.TF32 R56, R180.reuse, R6, R56 ;  /* 0x00000006b438723c */ /* 0x040ff00000081038 */
[C---:B------:R-:W-:Y:S08]  /*11110*/  HMMA.1688.F32.TF32 R60, R180.reuse, R18, R60 ;  /* 0x00000012b43c723c */ /* 0x040ff0000008103c */
[----:B------:R-:W-:Y:S08]  /*11120*/  HMMA.1688.F32.TF32 R168, R180, R162, R168 ;  /* 0x000000a2b4a8723c */ /* 0x000ff000000810a8 */
[----:B------:R-:W-:Y:S01]  /*11130*/  HMMA.1688.F32.TF32 R64, R24, R6, R64 ;  /* 0x000000061840723c */ /* 0x000fe20000081040 */
[----:B------:R-:W4:Y:S07]  /*11140*/  LDSM.16.M88.4 R4, [R193+0x48100] ;  /* 0x04810000c104783b */ /* 0x000f2e0000000200 */
[----:B------:R-:W-:Y:S01]  /*11150*/  HMMA.1688.F32.TF32 R44, R180, R14, R44 ;  /* 0x0000000eb42c723c */ /* 0x000fe2000008102c */
[----:B------:R-:W-:Y:S04]  /*11160*/  LDS R180, [R188+0x10000] ;  /* 0x01000000bcb47984 */ /* 0x000fe80000000800 */
[----:B------:R-:W-:Y:S03]  /*11170*/  LDS R182, [R188+0x11000] ;  /* 0x01100000bcb67984 */ /* 0x000fe60000000800 */
[C---:B------:R-:W-:Y:S01]  /*11180*/  HMMA.1688.F32.TF32 R8, R24.reuse, R10, R40 ;  /* 0x0000000a1808723c */ /* 0x040fe20000081028 */
[----:B------:R-:W-:Y:S04]  /*11190*/  LDS R181, [R2+0x10000] ;  /* 0x0100000002b57984 */ /* 0x000fe80000000800 */
[----:B------:R-:W-:Y:S03]  /*111a0*/  LDS R183, [R2+0x11000] ;  /* 0x0110000002b77984 */ /* 0x000fe60000000800 */
[C---:B------:R-:W-:Y:S01]  /*111b0*/  HMMA.1688.F32.TF32 R164, R24.reuse, R14, R164 ;  /* 0x0000000e18a4723c */ /* 0x040fe200000810a4 */
[----:B------:R-:W-:Y:S07]  /*111c0*/  LDSM.16.M88.4 R40, [R193+0x4a100] ;  /* 0x04a10000c128783b */ /* 0x000fee0000000200 */
[----:B------:R-:W-:Y:S01]  /*111d0*/  HMMA.1688.F32.TF32 R160, R24, R162, R124 ;  /* 0x000000a218a0723c */ /* 0x000fe2000008107c */
[----:B------:R-:W4:Y:S07]  /*111e0*/  LDSM.16.M88.4 R124, [R193+0x40100] ;  /* 0x04010000c17c783b */ /* 0x000f2e0000000200 */
[C---:B-1----:R-:W-:Y:S01]  /*111f0*/  HMMA.1688.F32.TF32 R16, R132.reuse, R116, R28 ;  /* 0x000000748410723c */ /* 0x042fe2000008101c */
[----:B------:R-:W1:Y:S07]  /*11200*/  LDSM.16.M88.4 R28, [R193+0x4c100] ;  /* 0x04c10000c11c783b */ /* 0x000e6e0000000200 */
[C---:B--2---:R-:W-:Y:S01]  /*11210*/  HMMA.1688.F32.TF32 R24, R132.reuse, R112, R20 ;  /* 0x000000708418723c */ /* 0x044fe20000081014 */
[----:B------:R-:W2:Y:S07]  /*11220*/  LDSM.16.M88.4 R20, [R193+0x4e100] ;  /* 0x04e10000c114783b */ /* 0x000eae0000000200 */
[----:B---3--:R-:W-:Y:S08]  /*11230*/  HMMA.1688.F32.TF32 R12, R132, R120, R64 ;  /* 0x00000078840c723c */ /* 0x008ff00000081040 */
[----:B------:R-:W-:Y:S08]  /*11240*/  HMMA.1688.F32.TF32 R64, R156, R116, R88 ;  /* 0x000000749c40723c */ /* 0x000ff00000081058 */
[----:B----4-:R-:W-:Y:S08]  /*11250*/  HMMA.1688.F32.TF32 R88, R132, R4, R164 ;  /* 0x000000048458723c */ /* 0x010ff000000810a4 */
[C---:B------:R-:W-:Y:S08]  /*11260*/  HMMA.1688.F32.TF32 R108, R180.reuse, R124, R108 ;  /* 0x0000007cb46c723c */ /* 0x040ff0000008106c */
[C---:B------:R-:W-:Y:S08]  /*11270*/  HMMA.1688.F32.TF32 R104, R180.reuse, R120, R104 ;  /* 0x00000078b468723c */ /* 0x040ff00000081068 */
[C---:B------:R-:W-:Y:S08]  /*11280*/  HMMA.1688.F32.TF32 R100, R180.reuse, R116, R100 ;  /* 0x00000074b464723c */ /* 0x040ff00000081064 */
[C---:B------:R-:W-:Y:S08]  /*11290*/  HMMA.1688.F32.TF32 R96, R180.reuse, R112, R96 ;  /* 0x00000070b460723c */ /* 0x040ff00000081060 */
[C---:B------:R-:W-:Y:S08]  /*112a0*/  HMMA.1688.F32.TF32 R172, R180.reuse, R4, R172 ;  /* 0x00000004b4ac723c */ /* 0x040ff000000810ac */
[C---:B------:R-:W-:Y:S08]  /*112b0*/  HMMA.1688.F32.TF32 R148, R180.reuse, R40, R148 ;  /* 0x00000028b494723c */ /* 0x040ff00000081094 */
[C---:B-1----:R-:W-:Y:S08]  /*112c0*/  HMMA.1688.F32.TF32 R164, R180.reuse, R28, R32 ;  /* 0x0000001cb4a4723c */ /* 0x042ff00000081020 */
[----:B--2---:R-:W-:Y:S08]  /*112d0*/  HMMA.1688.F32.TF32 R180, R180, R20, R36 ;  /* 0x00000014b4b4723c */ /* 0x004ff00000081024 */
[-C--:B------:R-:W-:Y:S08]  /*112e0*/  HMMA.1688.F32.TF32 R92, R176, R124.reuse, R92 ;  /* 0x0000007cb05c723c */ /* 0x080ff0000008105c */
[----:B------:R-:W-:Y:S08]  /*112f0*/  HMMA.1688.F32.TF32 R8, R132, R124, R8 ;  /* 0x0000007c8408723c */ /* 0x000ff00000081008 */
        /* <DEDUP_REMOVED lines=15> */
[----:B------:R-:W-:Y:S04]  /*113f0*/  LDS R134, [R188+0x13200] ;  /* 0x01320000bc867984 */ /* 0x000fe80000000800 */
[----:B------:R-:W-:Y:S04]  /*11400*/  LDS R133, [R2+0x12200] ;  /* 0x0122000002857984 */ /* 0x000fe80000000800 */
[----:B------:R-:W2:Y:S04]  /*11410*/  LDS R135, [R2+0x13200] ;  /* 0x0132000002877984 */ /* 0x000ea80000000800 */
        /* <DEDUP_REMOVED lines=10> */
[----:B------:R-:W-:Y:S08]  /*114c0*/  HMMA.1688.F32.TF32 R128, R156, R20, R128 ;  /* 0x000000149c80723c */ /* 0x000ff00000081080 */
[-C--:B------:R-:W-:Y:S08]  /*114d0*/  HMMA.1688.F32.TF32 R108, R184, R126.reuse, R108 ;  /* 0x0000007eb86c723c */ /* 0x080ff0000008106c */
[-C--:B-1----:R-:W-:Y:S08]  /*114e0*/  HMMA.1688.F32.TF32 R92, R176, R126.reuse, R92 ;  /* 0x0000007eb05c723c */ /* 0x082ff0000008105c */
[----:B--2---:R-:W-:Y:S08]  /*114f0*/  HMMA.1688.F32.TF32 R52, R132, R126, R52 ;  /* 0x0000007e8434723c */ /* 0x004ff00000081034 */
[C---:B------:R-:W-:Y:S08]  /*11500*/  HMMA.1688.F32.TF32 R104, R184.reuse, R122, R104 ;  /* 0x0000007ab868723c */ /* 0x040ff00000081068 */
[C---:B------:R-:W-:Y:S08]  /*11510*/  HMMA.1688.F32.TF32 R100, R184.reuse, R118, R100 ;  /* 0x00000076b864723c */ /* 0x040ff00000081064 */
[C---:B------:R-:W-:Y:S08]  /*11520*/  HMMA.1688.F32.TF32 R96, R184.reuse, R114, R96 ;  /* 0x00000072b860723c */ /* 0x040ff00000081060 */
[----:B------:R-:W-:Y:S08]  /*11530*/  HMMA.1688.F32.TF32 R160, R184, R30, R164 ;  /* 0x0000001eb8a0723c */ /* 0x000ff000000810a4 */
        /* <DEDUP_REMOVED lines=8> */
[----:B---3--:R-:W-:Y:S08]  /*115c0*/  HMMA.1688.F32.TF32 R124, R76, R126, R8 ;  /* 0x0000007e4c7c723c */ /* 0x008ff00000081008 */
[C---:B------:R-:W-:Y:S08]  /*115d0*/  HMMA.1688.F32.TF32 R172, R184.reuse, R6, R172 ;  /* 0x00000006b8ac723c */ /* 0x040ff000000810ac */
[C---:B------:R-:W-:Y:S01]  /*115e0*/  HMMA.1688.F32.TF32 R156, R184.reuse, R42, R148 ;  /* 0x0000002ab89c723c */ /* 0x040fe20000081094 */
[----:B------:R-:W-:Y:S04]  /*115f0*/  LDS R148, [R188+0x16100] ;  /* 0x01610000bc947984 */ /* 0x000fe80000000800 */
[----:B------:R-:W-:Y:S03]  /*11600*/  LDS R150, [R188+0x17100] ;  /* 0x01710000bc967984 */ /* 0x000fe60000000800 */
[----:B------:R-:W-:Y:S01]  /*11610*/  HMMA.1688.F32.TF32 R164, R184, R22, R180 ;  /* 0x00000016b8a4723c */ /* 0x000fe200000810b4 */
[----:B------:R-:W-:Y:S04]  /*11620*/  LDS R149, [R2+0x16100] ;  /* 0x0161000002957984 */ /* 0x000fe80000000800 */
[----:B------:R-:W-:Y:S03]  /*11630*/  LDS R151, [R2+0x17100] ;  /* 0x0171000002977984 */ /* 0x000fe60000000800 */
[C---:B------:R-:W-:Y:S01]  /*11640*/  HMMA.1688.F32.TF32 R44, R176.reuse, R6, R44 ;  /* 0x00000006b02c723c */ /* 0x040fe2000008102c */
[----:B------:R-:W2:Y:S07]  /*11650*/  LDL R183, [R1+0x54c] ;  /* 0x00054c0001b77983 */ /* 0x000eae0000100800 */
[C---:B------:R-:W-:Y:S08]  /*11660*/  HMMA.1688.F32.TF32 R168, R176.reuse, R42, R168 ;  /* 0x0000002ab0a8723c */ /* 0x040ff000000810a8 */
[----:B------:R-:W-:Y:S01]  /*11670*/  HMMA.1688.F32.TF32 R144, R176, R22, R144 ;  /* 0x00000016b090723c */ /* 0x000fe20000081090 */
[----:B------:R-:W-:Y:S04]  /*11680*/  LDS R176, [R188+0x16000] ;  /* 0x01600000bcb07984 */ /* 0x000fe80000000800 */
[----:B------:R-:W-:Y:S03]  /*11690*/  LDS R178, [R188+0x17000] ;  /* 0x01700000bcb27984 */ /* 0x000fe60000000800 */
[C---:B------:R-:W-:Y:S01]  /*116a0*/  HMMA.1688.F32.TF32 R68, R132.reuse, R6, R68 ;  /* 0x000000068444723c */ /* 0x040fe20000081044 */
[----:B------:R-:W-:Y:S04]  /*116b0*/  LDS R177, [R2+0x16000] ;  /* 0x0160000002b17984 */ /* 0x000fe80000000800 */
[----:B------:R-:W-:Y:S03]  /*116c0*/  LDS R179, [R2+0x17000] ;  /* 0x0170000002b37984 */ /* 0x000fe60000000800 */
[C---:B------:R-:W-:Y:S08]  /*116d0*/  HMMA.1688.F32.TF32 R140, R132.reuse, R42, R140 ;  /* 0x0000002a848c723c */ /* 0x040ff0000008108c */
[----:B------:R-:W-:Y:S01]  /*116e0*/  HMMA.1688.F32.TF32 R128, R132, R22, R128 ;  /* 0x000000168480723c */ /* 0x000fe20000081080 */
[----:B------:R-:W-:Y:S04]  /*116f0*/  LDS R132, [R188+0x16200] ;  /* 0x01620000bc847984 */ /* 0x000fe80000000800 */
[----:B------:R-:W-:Y:S03]  /*11700*/  LDS R134, [R188+0x17200] ;  /* 0x01720000bc867984 */ /* 0x000fe60000000800 */
[C---:B------:R-:W-:Y:S01]  /*11710*/  HMMA.1688.F32.TF32 R120, R76.reuse, R122, R12 ;  /* 0x0000007a4c78723c */ /* 0x040fe2000008100c */
[----:B------:R-:W-:Y:S04]  /*11720*/  LDS R12, [R188+0x14000] ;  /* 0x01400000bc0c7984 */ /* 0x000fe80000000800 */
[----:B------:R-:W-:Y:S03]  /*11730*/  LDS R14, [R188+0x15000] ;  /* 0x01500000bc0e7984 */ /* 0x000fe60000000800 */
[C---:B------:R-:W-:Y:S01]  /*11740*/  HMMA.1688.F32.TF32 R116, R76.reuse, R118, R16 ;  /* 0x000000764c74723c */ /* 0x040fe20000081010 */
[----:B------:R-:W-:Y:S04]  /*11750*/  LDS R13, [R2+0x14000] ;  /* 0x01400000020d7984 */ /* 0x000fe80000000800 */
[----:B------:R-:W-:Y:S03]  /*11760*/  LDS R15, [R2+0x15000] ;  /* 0x01500000020f7984 */ /* 0x000fe60000000800 */
[C---:B------:R-:W-:Y:S01]  /*11770*/  HMMA.1688.F32.TF32 R112, R76.reuse, R114, R24 ;  /* 0x000000724c70723c */ /* 0x040fe20000081018 */
[----:B------:R-:W1:Y:S04]  /*11780*/  LDSM.16.M88.4 R24, [R189+0x48100] ;  /* 0x04810000bd18783b */ /* 0x000e680000000200 */
[----:B------:R-:W3:Y:S03]  /*11790*/  LDSM.16.M88.4 R16, [R189+0x4c100] ;  /* 0x04c10000bd10783b */ /* 0x000ee60000000200 */
[C---:B------:R-:W-:Y:S01]  /*117a0*/  HMMA.1688.F32.TF32 R88, R76.reuse, R6, R88 ;  /* 0x000000064c58723c */ /* 0x040fe20000081058 */
[----:B------:R-:W-:Y:S04]  /*117b0*/  LDSM.16.M88.4 R4, [R189+0x4e100] ;  /* 0x04e10000bd04783b */ /* 0x000fe80000000200 */
[----:B------:R-:W-:Y:S03]  /*117c0*/  LDS R133, [R2+0x16200] ;  /* 0x0162000002857984 */ /* 0x000fe60000000800 */
[C---:B------:R-:W-:Y:S01]  /*117d0*/  HMMA.1688.F32.TF32 R32, R76.reuse, R42, R32 ;  /* 0x0000002a4c20723c */ /* 0x040fe20000081020 */
[----:B------:R-:W4:Y:S04]  /*117e0*/  LDSM.16.M88.4 R40, [R189+0x44100] ;  /* 0x04410000bd28783b */ /* 0x000f280000000200 */
[----:B------:R-:W-:Y:S03]  /*117f0*/  LDS R135, [R2+0x17200] ;  /* 0x0172000002877984 */ /* 0x000fe60000000800 */
[C---:B------:R-:W-:Y:S01]  /*11800*/  HMMA.1688.F32.TF32 R28, R76.reuse, R30, R84 ;  /* 0x0000001e4c1c723c */ /* 0x040fe20000081054 */
[----:B------:R-:W4:Y:S07]  /*11810*/  LDSM.16.M88.4 R84, [R189+0x40100] ;  /* 0x04010000bd54783b */ /* 0x000f2e0000000200 */
[----:B------:R-:W-:Y:S01]  /*11820*/  HMMA.1688.F32.TF32 R8, R76, R22, R36 ;  /* 0x000000164c08723c */ /* 0x000fe20000081024 */
[----:B------:R-:W4:Y:S04]  /*11830*/  LDSM.16.M88.4 R76, [R189+0x42100] ;  /* 0x04210000bd4c783b */ /* 0x000f280000000200 */
[----:B------:R-:W4:Y:S04]  /*11840*/  LDSM.16.M88.4 R36, [R189+0x46100] ;  /* 0x04610000bd24783b */ /* 0x000f280000000200 */
[----:B------:R-:W4:Y:S01]  /*11850*/  LDSM.16.M88.4 R20, [R189+0x4a100] ;  /* 0x04a10000bd14783b */ /* 0x000f220000000200 */
[C---:B-1----:R-:W-:Y:S08]  /*11860*/  HMMA.1688.F32.TF32 R172, R12.reuse, R24, R172 ;  /* 0x000000180cac723c */ /* 0x042ff000000810ac */
[C---:B---3--:R-:W-:Y:S08]  /*11870*/  HMMA.1688.F32.TF32 R160, R12.reuse, R16, R160 ;  /* 0x000000100ca0723c */ /* 0x048ff000000810a0 */
[C---:B----4-:R-:W-:Y:S08]  /*11880*/  HMMA.1688.F32.TF32 R100, R12.reuse, R40, R100 ;  /* 0x000000280c64723c */ /* 0x050ff00000081064 */
        /* <DEDUP_REMOVED lines=8> */
[----:B------:R-:W1:Y:S02]  /*11910*/  LDS R15, [R2+0x15100] ;  /* 0x01510000020f7984 */ /* 0x000e640000000800 */
[C---:B-1----:R-:W-:Y:S08]  /*11920*/  HMMA.1688.F32.TF32 R92, R12.reuse, R84, R92 ;  /* 0x000000540c5c723c */ /* 0x042ff0000008105c */
        /* <DEDUP_REMOVED lines=34> */
[----:B------:R-:W1:Y:S01]  /*11b50*/  LDS R15, [R2+0x17300] ;  /* 0x01730000020f7984 */ /* 0x000e620000000800 */
[C---:B------:R-:W-:Y:S08]  /*11b60*/  HMMA.1688.F32.TF32 R108, R176.reuse, R86, R108 ;  /* 0x00000056b06c723c */ /* 0x040ff0000008106c */
        /* <DEDUP_REMOVED lines=33> */
[C---:B-1----:R-:W-:Y:S01]  /*11d80*/  HMMA.1688.F32.TF32 R84, R12.reuse, R86, R124 ;  /* 0x000000560c54723c */ /* 0x042fe2000008107c */
[----:B------:R-:W-:Y:S04]  /*11d90*/  LDS R133, [R2+0x18000] ;  /* 0x0180000002857984 */ /* 0x000fe80000000800 */
[----:B------:R-:W-:Y:S03]  /*11da0*/  LDS R135, [R2+0x19000] ;  /* 0x0190000002877984 */ /* 0x000fe60000000800 */
[C---:B------:R-:W-:Y:S01]  /*11db0*/  HMMA.1688.F32.TF32 R76, R12.reuse, R78, R120 ;  /* 0x0000004e0c4c723c */ /* 0x040fe20000081078 */
[----:B------:R-:W-:Y:S04]  /*11dc0*/  LDSM.16.M88.4 R120, [R193+0x46180] ;  /* 0x04618000c178783b */ /* 0x000fe80000000200 */
[----:B------:R-:W-:Y:S03]  /*11dd0*/  LDSM.16.M88.4 R124, [R193+0x48180] ;  /* 0x04818000c17c783b */ /* 0x000fe60000000200 */
[C---:B------:R-:W-:Y:S01]  /*11de0*/  HMMA.1688.F32.TF32 R40, R12.reuse, R42, R116 ;  /* 0x0000002a0c28723c */ /* 0x040fe20000081074 */
[----:B------:R-:W-:Y:S07]  /*11df0*/  LDSM.16.M88.4 R116, [R193+0x44180] ;  /* 0x04418000c174783b */ /* 0x000fee0000000200 */
[C---:B------:R-:W-:Y:S01]  /*11e00*/  HMMA.1688.F32.TF32 R36, R12.reuse, R38, R112 ;  /* 0x000000260c24723c */ /* 0x040fe20000081070 */
[----:B------:R-:W-:Y:S07]  /*11e10*/  LDSM.16.M88.4 R112, [R193+0x42180] ;  /* 0x04218000c170783b */ /* 0x000fee0000000200 */
[C---:B------:R-:W-:Y:S01]  /*11e20*/  HMMA.1688.F32.TF32 R24, R12.reuse, R26, R88 ;  /* 0x0000001a0c18723c */ /* 0x040fe20000081058 */
[----:B------:R-:W1:Y:S07]  /*11e30*/  LDSM.16.M88.4 R88, [R193+0x40180] ;  /* 0x04018000c158783b */ /* 0x000e6e0000000200 */
[C---:B------:R-:W-:Y:S01]  /*11e40*/  HMMA.1688.F32.TF32 R20, R12.reuse, R22, R32 ;  /* 0x000000160c14723c */ /* 0x040fe20000081020 */
[----:B------:R-:W3:Y:S07]  /*11e50*/  LDSM.16.M88.4 R32, [R193+0x4a180] ;  /* 0x04a18000c120783b */ /* 0x000eee0000000200 */
[C---:B------:R-:W-:Y:S01]  /*11e60*/  HMMA.1688.F32.TF32 R16, R12.reuse, R18, R28 ;  /* 0x000000120c10723c */ /* 0x040fe2000008101c */
[----:B------:R-:W4:Y:S07]  /*11e70*/  LDSM.16.M88.4 R28, [R193+0x4c180] ;  /* 0x04c18000c11c783b */ /* 0x000f2e0000000200 */
[----:B------:R-:W-:Y:S01]  /*11e80*/  HMMA.1688.F32.TF32 R4, R12, R6, R8 ;  /* 0x000000060c04723c */ /* 0x000fe20000081008 */
[----:B------:R-:W2:Y:S04]  /*11e90*/  LDSM.16.M88.4 R8, [R193+0x4e180] ;  /* 0x04e18000c108783b */ /* 0x000ea80000000200 */
[----:B------:R-:W-:Y:S04]  /*11ea0*/  LDS R12, [R188+0x18100] ;  /* 0x01810000bc0c7984 */ /* 0x000fe80000000800 */
[----:B------:R-:W-:Y:S04]  /*11eb0*/  LDS R14, [R188+0x19100] ;  /* 0x01910000bc0e7984 */ /* 0x000fe80000000800 */
[----:B------:R-:W-:Y:S04]  /*11ec0*/  LDS R13, [R2+0x18100] ;  /* 0x01810000020d7984 */ /* 0x000fe80000000800 */
[----:B------:R-:W2:Y:S01]  /*11ed0*/  LDS R15, [R2+0x19100] ;  /* 0x01910000020f7984 */ /* 0x000ea20000000800 */
[C---:B-1----:R-:W-:Y:S08]  /*11ee0*/  HMMA.1688.F32.TF32 R108, R132.reuse, R88, R108 ;  /* 0x00000058846c723c */ /* 0x042ff0000008106c */
[C---:B------:R-:W-:Y:S08]  /*11ef0*/  HMMA.1688.F32.TF32 R104, R132.reuse, R112, R104 ;  /* 0x000000708468723c */ /* 0x040ff00000081068 */
[C---:B------:R-:W-:Y:S08]  /*11f00*/  HMMA.1688.F32.TF32 R100, R132.reuse, R116, R100 ;  /* 0x000000748464723c */ /* 0x040ff00000081064 */
[C---:B------:R-:W-:Y:S08]  /*11f10*/  HMMA.1688.F32.TF32 R96, R132.reuse, R120, R96 ;  /* 0x000000788460723c */ /* 0x040ff00000081060 */
[C---:B------:R-:W-:Y:S08]  /*11f20*/  HMMA.1688.F32.TF32 R172, R132.reuse, R124, R172 ;  /* 0x0000007c84ac723c */ /* 0x040ff000000810ac */
[C---:B---3--:R-:W-:Y:S08]  /*11f30*/  HMMA.1688.F32.TF32 R156, R132.reuse, R32, R156 ;  /* 0x00000020849c723c */ /* 0x048ff0000008109c */
[C---:B----4-:R-:W-:Y:S08]  /*11f40*/  HMMA.1688.F32.TF32 R160, R132.reuse, R28, R160 ;  /* 0x0000001c84a0723c */ /* 0x050ff000000810a0 */
[----:B--2---:R-:W-:Y:S01]  /*11f50*/  HMMA.1688.F32.TF32 R164, R132, R8, R164 ;  /* 0x0000000884a4723c */ /* 0x004fe200000810a4 */
[----:B------:R-:W-:Y:S04]  /*11f60*/  LDS R132, [R188+0x18200] ;  /* 0x01820000bc847984 */ /* 0x000fe80000000800 */
[----:B------:R-:W-:Y:S03]  /*11f70*/  LDS R134, [R188+0x19200] ;  /* 0x01920000bc867984 */ /* 0x000fe60000000800 */
[C---:B------:R-:W-:Y:S01]  /*11f80*/  HMMA.1688.F32.TF32 R92, R12.reuse, R88, R92 ;  /* 0x000000580c5c723c */ /* 0x040fe2000008105c */
[----:B------:R-:W-:Y:S04]  /*11f90*/  LDS R133, [R2+0x18200] ;  /* 0x0182000002857984 */ /* 0x000fe80000000800 */
[----:B------:R-:W1:Y:S03]  /*11fa0*/  LDS R135, [R2+0x19200] ;  /* 0x0192000002877984 */ /* 0x000e660000000800 */
        /* <DEDUP_REMOVED lines=21> */
[C---:B--2---:R-:W-:Y:S01]  /*12100*/  HMMA.1688.F32.TF32 R84, R12.reuse, R88, R84 ;  /* 0x000000580c54723c */ /* 0x044fe20000081054 */
        /* <DEDUP_REMOVED lines=49> */
[----:B------:R-:W-:Y:S03]  /*12420*/  LDS R135, [R2+0x1d000] ;  /* 0x01d0000002877984 */ /* 0x000fe60000000800 */
[C---:B------:R-:W-:Y:S01]  /*12430*/  HMMA.1688.F32.TF32 R112, R12.reuse, R114, R76 ;  /* 0x000000720c70723c */ /* 0x040fe2000008104c */
[----:B------:R-:W1:Y:S04]  /*12440*/  LDSM.16.M88.4 R84, [R189+0x44180] ;  /* 0x04418000bd54783b */ /* 0x000e680000000200 */
[----:B------:R-:W-:Y:S03]  /*12450*/  LDSM.16.M88.4 R76, [R189+0x46180] ;  /* 0x04618000bd4c783b */ /* 0x000fe60000000200 */
[C---:B------:R-:W-:Y:S01]  /*12460*/  HMMA.1688.F32.TF32 R116, R12.reuse, R118, R40 ;  /* 0x000000760c74723c */ /* 0x040fe20000081028 */
[----:B------:R-:W-:Y:S07]  /*12470*/  LDSM.16.M88.4 R40, [R189+0x48180] ;  /* 0x04818000bd28783b */ /* 0x000fee0000000200 */
[C---:B------:R-:W-:Y:S01]  /*12480*/  HMMA.1688.F32.TF32 R120, R12.reuse, R122, R36 ;  /* 0x0000007a0c78723c */ /* 0x040fe20000081024 */
[----:B------:R-:W2:Y:S07]  /*12490*/  LDSM.16.M88.4 R36, [R189+0x40180] ;  /* 0x04018000bd24783b */ /* 0x000eae0000000200 */
[C---:B------:R-:W-:Y:S01]  /*124a0*/  HMMA.1688.F32.TF32 R124, R12.reuse, R126, R24 ;  /* 0x0000007e0c7c723c */ /* 0x040fe20000081018 */
[----:B------:R-:W-:Y:S04]  /*124b0*/  LDS R24, [R188+0x1c100] ;  /* 0x01c10000bc187984 */ /* 0x000fe80000000800 */
[----:B------:R-:W-:Y:S03]  /*124c0*/  LDS R26, [R188+0x1d100] ;  /* 0x01d10000bc1a7984 */ /* 0x000fe60000000800 */
[C---:B------:R-:W-:Y:S01]  /*124d0*/  HMMA.1688.F32.TF32 R32, R12.reuse, R34, R20 ;  /* 0x000000220c20723c */ /* 0x040fe20000081014 */
[----:B------:R-:W3:Y:S04]  /*124e0*/  LDSM.16.M88.4 R20, [R189+0x42180] ;  /* 0x04218000bd14783b */ /* 0x000ee80000000200 */
[----:B------:R-:W-:Y:S03]  /*124f0*/  LDS R25, [R2+0x1c100] ;  /* 0x01c1000002197984 */ /* 0x000fe60000000800 */
[C---:B------:R-:W-:Y:S01]  /*12500*/  HMMA.1688.F32.TF32 R28, R12.reuse, R30, R16 ;  /* 0x0000001e0c1c723c */ /* 0x040fe20000081010 */
[----:B------:R-:W4:Y:S04]  /*12510*/  LDSM.16.M88.4 R16, [R189+0x4a180] ;  /* 0x04a18000bd10783b */ /* 0x000f280000000200 */
[----:B------:R-:W-:Y:S03]  /*12520*/  LDS R27, [R2+0x1d100] ;  /* 0x01d10000021b7984 */ /* 0x000fe60000000800 */
[----:B------:R-:W-:Y:S01]  /*12530*/  HMMA.1688.F32.TF32 R8, R12, R10, R4 ;  /* 0x0000000a0c08723c */ /* 0x000fe20000081004 */
[----:B------:R-:W4:Y:S04]  /*12540*/  LDSM.16.M88.4 R12, [R189+0x4c180] ;  /* 0x04c18000bd0c783b */ /* 0x000f280000000200 */
[----:B------:R-:W4:Y:S03]  /*12550*/  LDSM.16.M88.4 R4, [R189+0x4e180] ;  /* 0x04e18000bd04783b */ /* 0x000f260000000200 */
[C---:B-1----:R-:W-:Y:S08]  /*12560*/  HMMA.1688.F32.TF32 R100, R132.reuse, R84, R100 ;  /* 0x000000548464723c */ /* 0x042ff00000081064 */
[C---:B--2---:R-:W-:Y:S08]  /*12570*/  HMMA.1688.F32.TF32 R108, R132.reuse, R36, R108 ;  /* 0x00000024846c723c */ /* 0x044ff0000008106c */
[C---:B------:R-:W-:Y:S08]  /*12580*/  HMMA.1688.F32.TF32 R96, R132.reuse, R76, R96 ;  /* 0x0000004c8460723c */ /* 0x040ff00000081060 */
[C---:B---3--:R-:W-:Y:S08]  /*12590*/  HMMA.1688.F32.TF32 R104, R132.reuse, R20, R104 ;  /* 0x000000148468723c */ /* 0x048ff00000081068 */
        /* <DEDUP_REMOVED lines=45> */
[----:B------:R-:W-:Y:S08]  /*12870*/  HMMA.1688.F32.TF32 R160, R176, R14, R160 ;  /* 0x0000000eb0a0723c */ /* 0x000ff000000810a0 */
[C---:B------:R-:W-:Y:S08]  /*12880*/  HMMA.1688.F32.TF32 R92, R148.reuse, R38, R92 ;  /* 0x00000026945c723c */ /* 0x040ff0000008105c */
[----:B------:R-:W-:Y:S08]  /*12890*/  HMMA.1688.F32.TF32 R152, R148, R14, R152 ;  /* 0x0000000e9498723c */ /* 0x000ff00000081098 */
[C---:B-1----:R-:W-:Y:S08]  /*128a0*/  HMMA.1688.F32.TF32 R52, R132.reuse, R38, R52 ;  /* 0x000000268434723c */ /* 0x042ff00000081034 */
[----:B------:R-:W-:Y:S08]  /*128b0*/  HMMA.1688.F32.TF32 R136, R132, R14, R136 ;  /* 0x0000000e8488723c */ /* 0x000ff00000081088 */
[C---:B------:R-:W-:Y:S08]  /*128c0*/  HMMA.1688.F32.TF32 R104, R176.reuse, R22, R104 ;  /* 0x00000016b068723c */ /* 0x040ff00000081068 */
[C---:B------:R-:W-:Y:S08]  /*128d0*/  HMMA.1688.F32.TF32 R156, R176.reuse, R18, R156 ;  /* 0x00000012b09c723c */ /* 0x040ff0000008109c */
[----:B------:R-:W-:Y:S08]  /*128e0*/  HMMA.1688.F32.TF32 R164, R176, R6, R164 ;  /* 0x00000006b0a4723c */ /* 0x000ff000000810a4 */
[C---:B------:R-:W-:Y:S08]  /*128f0*/  HMMA.1688.F32.TF32 R56, R148.reuse, R22, R56 ;  /* 0x000000169438723c */ /* 0x040ff00000081038 */
[C---:B------:R-:W-:Y:S08]  /*12900*/  HMMA.1688.F32.TF32 R168, R148.reuse, R18, R168 ;  /* 0x0000001294a8723c */ /* 0x040ff000000810a8 */
[----:B------:R-:W-:Y:S08]  /*12910*/  HMMA.1688.F32.TF32 R144, R148, R6, R144 ;  /* 0x000000069490723c */ /* 0x000ff00000081090 */
[C---:B------:R-:W-:Y:S08]  /*12920*/  HMMA.1688.F32.TF32 R80, R132.reuse, R22, R80 ;  /* 0x000000168450723c */ /* 0x040ff00000081050 */
[C---:B------:R-:W-:Y:S08]  /*12930*/  HMMA.1688.F32.TF32 R140, R132.reuse, R18, R140 ;  /* 0x00000012848c723c */ /* 0x040ff0000008108c */
[----:B------:R-:W-:Y:S08]  /*12940*/  HMMA.1688.F32.TF32 R128, R132, R6, R128 ;  /* 0x000000068480723c */ /* 0x000ff00000081080 */
[C---:B--2---:R-:W-:Y:S08]  /*12950*/  HMMA.1688.F32.TF32 R36, R24.reuse, R38, R88 ;  /* 0x000000261824723c */ /* 0x044ff00000081058 */
[C---:B------:R-:W-:Y:S08]  /*12960*/  HMMA.1688.F32.TF32 R112, R24.reuse, R22, R112 ;  /* 0x000000161870723c */ /* 0x040ff00000081070 */
[C---:B------:R-:W-:Y:S01]  /*12970*/  HMMA.1688.F32.TF32 R12, R24.reuse, R14, R28 ;  /* 0x0000000e180c723c */ /* 0x040fe2000008101c */
[----:B------:R-:W2:Y:S07]  /*12980*/  LDL.LU R29, [R1+0x4] ;  /* 0x00000400011d7983 */ /* 0x000eae0000300800 */
[C---:B------:R-:W-:Y:S08]  /*12990*/  HMMA.1688.F32.TF32 R116, R24.reuse, R86, R116 ;  /* 0x000000561874723c */ /* 0x040ff00000081074 */
[C---:B------:R-:W-:Y:S08]  /*129a0*/  HMMA.1688.F32.TF32 R88, R24.reuse, R78, R120 ;  /* 0x0000004e1858723c */ /* 0x040ff00000081078 */
[C---:B------:R-:W-:Y:S08]  /*129b0*/  HMMA.1688.F32.TF32 R20, R24.reuse, R42, R124 ;  /* 0x0000002a1814723c */ /* 0x040ff0000008107c */
[C---:B------:R-:W-:Y:S08]  /*129c0*/  HMMA.1688.F32.TF32 R16, R24.reuse, R18, R32 ;  /* 0x000000121810723c */ /* 0x040ff00000081020 */
[----:B------:R-:W-:Y:S01]  /*129d0*/  HMMA.1688.F32.TF32 R4, R24, R6, R8 ;  /* 0x000000061804723c */ /* 0x000fe20000081008 */
[----:B------:R-:W3:Y:S01]  /*129e0*/  LDL.LU R26, [R1+0x8] ;  /* 0x00000800011a7983 */ /* 0x000ee20000300800 */
[----:B------:R-:W-:Y:S01]  /*129f0*/  IMAD.MOV.U32 R182, RZ, RZ, c[0x0][0x180] ;  /* 0x00006000ffb67624 */ /* 0x000fe200078e00ff */
[----:B------:R-:W-:-:S02]  /*12a00*/  ISETP.GE.AND P0, PT, R196, R183, PT ;  /* 0x000000b7c400720c */ /* 0x000fc40003f06270 */
[----:B------:R-:W-:Y:S01]  /*12a10*/  IADD3 R190, R190, 0x1, RZ ;  /* 0x00000001bebe7810 */ /* 0x000fe20007ffe0ff */
[----:B------:R-:W4:Y:S01]  /*12a20*/  LDL.LU R31, [R1+0x24] ;  /* 0x00002400011f7983 */ /* 0x000f220000300800 */
[----:B------:R-:W-:Y:S02]  /*12a30*/  IADD3 R182, R182, -0x100, RZ ;  /* 0xffffff00b6b67810 */ /* 0x000fe40007ffe0ff */
[-C--:B------:R-:W-:Y:S01]  /*12a40*/  IADD3 R199, P5, R199, R192.reuse, RZ ;  /* 0x000000c0c7c77210 */ /* 0x080fe20007fbe0ff */
[----:B------:R-:W4:Y:S02]  /*12a50*/  LDL.LU R28, [R1+0x28] ;  /* 0x00002800011c7983 */ /* 0x000f240000300800 */
[----:B------:R-:W-:Y:S02]  /*12a60*/  IMAD R2, R196, -0x80, R182 ;  /* 0xffffff80c4027824 */ /* 0x000fe400078e02b6 */
[----:B------:R-:W1:Y:S03]  /*12a70*/  S2R R182, SR_TID.X ;  /* 0x0000000000b67919 */ /* 0x000e660000002100 */
[----:B------:R-:W-:Y:S01]  /*12a80*/  ISETP.GT.AND P1, PT, R2, RZ, PT ;  /* 0x000000ff0200720c */ /* 0x000fe20003f24270 */
[----:B------:R-:W-:Y:S01]  /*12a90*/  IMAD.X R198, R198, 0x1, R0, P5 ;  /* 0x00000001c6c67824 */ /* 0x000fe200028e0600 */
[----:B------:R-:W-:Y:S01]  /*12aa0*/  IADD3 R207, P6, R207, R192, RZ ;  /* 0x000000c0cfcf7210 */ /* 0x000fe20007fde0ff */
[----:B------:R-:W4:Y:S01]  /*12ab0*/  LDL.LU R30, [R1+0x44] ;  /* 0x00004400011e7983 */ /* 0x000f220000300800 */
[----:B------:R-:W-:-:S02]  /*12ac0*/  SEL R8, RZ, 0x4, !P1 ;  /* 0x00000004ff087807 */ /* 0x000fc40004800000 */
[C---:B------:R-:W-:Y:S02]  /*12ad0*/  ISETP.GT.AND P1, PT, R2.reuse, 0x8, PT ;  /* 0x000000080200780c */ /* 0x040fe40003f24270 */
[C---:B------:R-:W-:Y:S02]  /*12ae0*/  ISETP.GT.AND P2, PT, R2.reuse, 0x4, PT ;  /* 0x000000040200780c */ /* 0x040fe40003f44270 */
[----:B------:R-:W-:Y:S01]  /*12af0*/  ISETP.GT.AND P5, PT, R2, 0x10, PT ;  /* 0x000000100200780c */ /* 0x000fe20003fa4270 */
[----:B------:R-:W-:Y:S01]  /*12b00*/  IMAD.MOV.U32 R11, RZ, RZ, R198 ;  /* 0x000000ffff0b7224 */ /* 0x000fe200078e00c6 */
[----:B------:R-:W-:Y:S02]  /*12b10*/  SEL R8, R8, RZ, !P0 ;  /* 0x000000ff08087207 */ /* 0x000fe40004000000 */
[----:B-1----:R-:W-:Y:S01]  /*12b20*/  LOP3.LUT R183, R182, 0xff, RZ, 0xc0, !PT ;  /* 0x000000ffb6b77812 */ /* 0x002fe200078ec0ff */
[----:B------:R-:W-:Y:S01]  /*12b30*/  IMAD.X R206, R206, 0x1, R0, P6 ;  /* 0x00000001cece7824 */ /* 0x000fe200030e0600 */
[----:B------:R-:W-:Y:S01]  /*12b40*/  SEL R10, RZ, 0x4, !P1 ;  /* 0x00000004ff0a7807 */ /* 0x000fe20004800000 */
[----:B------:R-:W4:Y:S01]  /*12b50*/  LDL.LU R25, [R1+0x48] ;  /* 0x0000480001197983 */ /* 0x000f220000300800 */
[----:B------:R-:W-:-:S02]  /*12b60*/  ISETP.GT.AND P1, PT, R2, 0xc, PT ;  /* 0x0000000c0200780c */ /* 0x000fc40003f24270 */
[----:B------:R-:W-:Y:S02]  /*12b70*/  ISETP.NE.U32.AND P4, PT, R8, RZ, PT ;  /* 0x000000ff0800720c */ /* 0x000fe40003f85070 */
[----:B------:R-:W-:Y:S01]  /*12b80*/  SEL R9, RZ, 0x4, !P2 ;  /* 0x00000004ff097807 */ /* 0x000fe20005000000 */
[----:B------:R-:W-:Y:S01]  /*12b90*/  IMAD.SHL.U32 R24, R183, 0x4, RZ ;  /* 0x00000004b7187824 */ /* 0x000fe200078e00ff */
[----:B------:R-:W-:Y:S01]  /*12ba0*/  SEL R8, RZ, 0x4, !P1 ;  /* 0x00000004ff087807 */ /* 0x000fe20004800000 */
[----:B------:R-:W4:Y:S01]  /*12bb0*/  LDL.LU R32, [R1+0x68] ;  /* 0x0000680001207983 */ /* 0x000f220000300800 */
[----:B------:R-:W-:Y:S02]  /*12bc0*/  ISETP.GT.AND P1, PT, R190, 0x1, PT ;  /* 0x00000001be00780c */ /* 0x000fe40003f24270 */
[----:B------:R-:W-:Y:S01]  /*12bd0*/  SEL R9, R9, RZ, !P0 ;  /* 0x000000ff09097207 */ /* 0x000fe20004000000 */
[----:B------:R-:W4:Y:S01]  /*12be0*/  LDL.LU R27, [R1+0x88] ;  /* 0x00008800011b7983 */ /* 0x000f220000300800 */
[----:B------:R-:W-:-:S02]  /*12bf0*/  SEL R10, R10, RZ, !P0 ;  /* 0x000000ff0a0a7207 */ /* 0x000fc40004000000 */
[----:B------:R-:W-:Y:S02]  /*12c00*/  SEL R8, R8, RZ, !P0 ;  /* 0x000000ff08087207 */ /* 0x000fe40004000000 */
[----:B------:R-:W-:Y:S02]  /*12c10*/  SEL R190, R190, RZ, !P1 ;  /* 0x000000ffbebe7207 */ /* 0x000fe40004800000 */
[----:B------:R-:W-:Y:S02]  /*12c20*/  ISETP.NE.U32.AND P3, PT, R9, RZ, PT ;  /* 0x000000ff0900720c */ /* 0x000fe40003f65070 */
[----:B------:R-:W-:Y:S01]  /*12c30*/  ISETP.NE.U32.AND P2, PT, R10, RZ, PT ;  /* 0x000000ff0a00720c */ /* 0x000fe20003f45070 */
[----:B------:R-:W-:Y:S01]  /*12c40*/  IMAD.MOV.U32 R10, RZ, RZ, R199 ;  /* 0x000000ffff0a7224 */ /* 0x000fe200078e00c7 */
[----:B------:R-:W-:Y:S01]  /*12c50*/  ISETP.NE.U32.AND P1, PT, R8, RZ, PT ;  /* 0x000000ff0800720c */ /* 0x000fe20003f25070 */
[----:B------:R-:W-:Y:S01]  /*12c60*/  IMAD R8, R190, 0x20000, R24 ;  /* 0x00020000be087824 */ /* 0x000fe200078e0218 */
[----:B------:R-:W-:Y:S01]  /*12c70*/  BAR.SYNC.DEFER_BLOCKING 0x0 ;  /* 0x0000000000007b1d */ /* 0x000fe20000010000 */
[----:B------:R-:W-:-:S02]  /*12c80*/  SEL R9, RZ, 0x4, !P5 ;  /* 0x00000004ff097807 */ /* 0x000fc40006800000 */
[----:B------:R-:W-:Y:S02]  /*12c90*/  ISETP.GT.AND P5, PT, R2, 0x14, PT ;  /* 0x000000140200780c */ /* 0x000fe40003fa4270 */
[----:B------:R-:W-:Y:S02]  /*12ca0*/  SEL R9, R9, RZ, !P0 ;  /* 0x000000ff09097207 */ /* 0x000fe40004000000 */
[----:B------:R-:W-:-:S05]  /*12cb0*/  IADD3 R215, P6, R215, R192, RZ ;  /* 0x000000c0d7d77210 */ /* 0x000fca0007fde0ff */
[----:B------:R-:W-:Y:S01]  /*12cc0*/  IMAD.X R214, R214, 0x1, R0, P6 ;  /* 0x00000001d6d67824 */ /* 0x000fe200030e0600 */
[----:B------:R-:W-:Y:S01]  /*12cd0*/  @!PT LDS RZ, [RZ] ;  /* 0x00000000fffff984 */ /* 0x000fe20000000800 */
[----:B------:R-:W-:Y:S01]  /*12ce0*/  @!PT LDS RZ, [RZ] ;  /* 0x00000000fffff984 */ /* 0x000fe20000000800 */
[----:B------:R-:W-:Y:S01]  /*12cf0*/  @!PT LDS RZ, [RZ] ;  /* 0x00000000fffff984 */ /* 0x000fe20000000800 */
[----:B------:R1:W-:Y:S01]  /*12d00*/  LDGSTS.E [R8], [R10.64], P4 ;  /* 0x000000000a087fae */ /* 0x0003e2000a121844 */
[----:B------:R-:W-:Y:S02]  /*12d10*/  ISETP.NE.U32.AND P4, PT, R9, RZ, PT ;  /* 0x000000ff0900720c */ /* 0x000fe40003f85070 */
[----:B------:R-:W-:Y:S01]  /*12d20*/  SEL R9, RZ, 0x4, !P5 ;  /* 0x00000004ff097807 */ /* 0x000fe20006800000 */
[----:B-1----:R-:W-:Y:S02]  /*12d30*/  IMAD.MOV.U32 R10, RZ, RZ, R207 ;  /* 0x000000ffff0a7224 */ /* 0x002fe400078e00cf */
[----:B------:R-:W-:Y:S01]  /*12d40*/  IMAD.MOV.U32 R11, RZ, RZ, R206 ;  /* 0x000000ffff0b7224 */ /* 0x000fe200078e00ce */
[----:B------:R-:W-:-:S04]  /*12d50*/  SEL R9, R9, RZ, !P0 ;  /* 0x000000ff09097207 */ /* 0x000fc80004000000 */
[----:B------:R1:W-:Y:S01]  /*12d60*/  LDGSTS.E [R8+0x1000], [R10.64], P3 ;  /* 0x010000000a087fae */ /* 0x0003e20009921844 */
[----:B------:R-:W-:Y:S02]  /*12d70*/  ISETP.GT.AND P3, PT, R2, 0x18, PT ;  /* 0x000000180200780c */ /* 0x000fe40003f64270 */
[----:B------:R-:W-:Y:S02]  /*12d80*/  IADD3 R223, P5, R223, R192, RZ ;  /* 0x000000c0dfdf7210 */ /* 0x000fe40007fbe0ff */
[----:B-1----:R-:W-:Y:S02]  /*12d90*/  SEL R10, RZ, 0x4, !P3 ;  /* 0x00000004ff0a7807 */ /* 0x002fe40005800000 */
[----:B------:R-:W-:Y:S01]  /*12da0*/  ISETP.NE.U32.AND P3, PT, R9, RZ, PT ;  /* 0x000000ff0900720c */ /* 0x000fe20003f65070 */
[----:B------:R-:W-:Y:S01]  /*12db0*/  IMAD.MOV.U32 R11, RZ, RZ, R214 ;  /* 0x000000ffff0b7224 */ /* 0x000fe200078e00d6 */
[----:B------:R-:W-:Y:S01]  /*12dc0*/  SEL R9, R10, RZ, !P0 ;  /* 0x000000ff0a097207 */ /* 0x000fe20004000000 */
[----:B------:R-:W-:-:S02]  /*12dd0*/  IMAD.MOV.U32 R10, RZ, RZ, R215 ;  /* 0x000000ffff0a7224 */ /* 0x000fc400078e00d7 */
[----:B------:R-:W-:Y:S01]  /*12de0*/  IMAD.X R222, R222, 0x1, R0, P5 ;  /* 0x00000001dede7824 */ /* 0x000fe200028e0600 */
[----:B------:R-:W-:Y:S02]  /*12df0*/  ISETP.GT.AND P5, PT, R2, 0x1c, PT ;  /* 0x0000001c0200780c */ /* 0x000fe40003fa4270 */
[----:B------:R1:W-:Y:S01]  /*12e00*/  LDGSTS.E [R8+0x2000], [R10.64], P2 ;  /* 0x020000000a087fae */ /* 0x0003e20009121844 */
[----:B------:R-:W-:Y:S02]  /*12e10*/  ISETP.NE.U32.AND P2, PT, R9, RZ, PT ;  /* 0x000000ff0900720c */ /* 0x000fe40003f45070 */
[----:B------:R-:W-:Y:S02]  /*12e20*/  SEL R9, RZ, 0x4, !P5 ;  /* 0x00000004ff097807 */ /* 0x000fe40006800000 */
[----:B------:R-:W-:Y:S01]  /*12e30*/  IADD3 R231, P6, R231, R192, RZ ;  /* 0x000000c0e7e77210 */ /* 0x000fe20007fde0ff */
[----:B-1----:R-:W-:Y:S02]  /*12e40*/  IMAD.MOV.U32 R10, RZ, RZ, R223 ;  /* 0x000000ffff0a7224 */ /* 0x002fe400078e00df */
[----:B------:R-:W-:Y:S01]  /*12e50*/  IMAD.MOV.U32 R11, RZ, RZ, R222 ;  /* 0x000000ffff0b7224 */ /* 0x000fe200078e00de */
[----:B------:R-:W-:-:S04]  /*12e60*/  SEL R9, R9, RZ, !P0 ;  /* 0x000000ff09097207 */ /* 0x000fc80004000000 */
[----:B------:R1:W-:Y:S01]  /*12e70*/  LDGSTS.E [R8+0x3000], [R10.64], P1 ;  /* 0x030000000a087fae */ /* 0x0003e20008921844 */
[----:B------:R-:W-:Y:S01]  /*12e80*/  ISETP.GT.AND P1, PT, R2, 0x20, PT ;  /* 0x000000200200780c */ /* 0x000fe20003f24270 */
[----:B------:R-:W-:Y:S01]  /*12e90*/  IMAD.X R230, R230, 0x1, R0, P6 ;  /* 0x00000001e6e67824 */ /* 0x000fe200030e0600 */
        /* <DEDUP_REMOVED lines=11> */
[----:B---3--:R-:W-:-:S05]  /*12f50*/  IADD3 R26, P5, R26, R192, RZ ;  /* 0x000000c01a1a7210 */ /* 0x008fca0007fbe0ff */
[----:B--2---:R-:W-:Y:S01]  /*12f60*/  IMAD.X R29, R29, 0x1, R0, P5 ;  /* 0x000000011d1d7824 */ /* 0x004fe200028e0600 */
[----:B------:R2:W-:Y:S04]  /*12f70*/  STL [R1+0x8], R26 ;  /* 0x0000081a01007387 */ /* 0x0005e80000100800 */
[----:B------:R2:W-:Y:S04]  /*12f80*/  STL [R1+0x4], R29 ;  /* 0x0000041d01007387 */ /* 0x0005e80000100800 */
[----:B------:R-:W3:Y:S04]  /*12f90*/  LDL.LU R34, [R1+0x64] ;  /* 0x0000640001227983 */ /* 0x000ee80000300800 */
[----:B------:R-:W3:Y:S01]  /*12fa0*/  LDL.LU R33, [R1+0x84] ;  /* 0x0000840001217983 */ /* 0x000ee20000300800 */
[----:B-1----:R-:W-:-:S02]  /*12fb0*/  IMAD.MOV.U32 R10, RZ, RZ, R239 ;  /* 0x000000ffff0a7224 */ /* 0x002fc400078e00ef */
[----:B------:R-:W-:Y:S01]  /*12fc0*/  IMAD.MOV.U32 R11, RZ, RZ, R238 ;  /* 0x000000ffff0b7224 */ /* 0x000fe200078e00ee */
[----:B------:R-:W-:-:S04]  /*12fd0*/  IADD3 R247, P6, R247, R192, RZ ;  /* 0x000000c0f7f77210 */ /* 0x000fc80007fde0ff */
[----:B------:R1:W-:Y:S01]  /*12fe0*/  LDGSTS.E [R8+0x5000], [R10.64], P3 ;  /* 0x050000000a087fae */ /* 0x0003e20009921844 */
[----:B------:R-:W-:Y:S02]  /*12ff0*/  ISETP.GT.AND P3, PT, R2, 0x28, PT ;  /* 0x000000280200780c */ /* 0x000fe40003f64270 */
[----:B------:R-:W-:Y:S01]  /*13000*/  SEL R9, R9, RZ, !P0 ;  /* 0x000000ff09097207 */ /* 0x000fe20004000000 */
[----:B------:R-:W-:Y:S01]  /*13010*/  IMAD.X R246, R246, 0x1, R0, P6 ;  /* 0x00000001f6f67824 */ /* 0x000fe200030e0600 */
[----:B-1----:R-:W-:Y:S02]  /*13020*/  SEL R10, RZ, 0x4, !P3 ;  /* 0x00000004ff0a7807 */ /* 0x002fe40005800000 */
[----:B------:R-:W-:Y:S01]  /*13030*/  ISETP.NE.U32.AND P3, PT, R9, RZ, PT ;  /* 0x000000ff0900720c */ /* 0x000fe20003f65070 */
[----:B------:R-:W-:Y:S01]  /*13040*/  IMAD.MOV.U32 R11, RZ, RZ, R246 ;  /* 0x000000ffff0b7224 */ /* 0x000fe200078e00f6 */
[----:B------:R-:W-:Y:S01]  /*13050*/  SEL R9, R10, RZ, !P0 ;  /* 0x000000ff0a097207 */ /* 0x000fe20004000000 */
[----:B------:R-:W-:Y:S01]  /*13060*/  IMAD.MOV.U32 R10, RZ, RZ, R247 ;  /* 0x000000ffff0a7224 */ /* 0x000fe200078e00f7 */
[----:B------:R-:W-:-:S04]  /*13070*/  ISETP.GT.AND P5, PT, R2, 0x2c, PT ;  /* 0x0000002c0200780c */ /* 0x000fc80003fa4270 */
[----:B------:R1:W-:Y:S01]  /*13080*/  LDGSTS.E [R8+0x6000], [R10.64], P2 ;  /* 0x060000000a087fae */ /* 0x0003e20009121844 */
[----:B------:R-:W-:Y:S02]  /*13090*/  ISETP.NE.U32.AND P2, PT, R9, RZ, PT ;  /* 0x000000ff0900720c */ /* 0x000fe40003f45070 */
[----:B------:R-:W-:Y:S02]  /*130a0*/  SEL R9, RZ, 0x4, !P5 ;  /* 0x00000004ff097807 */ /* 0x000fe40006800000 */
[-C--:B----4-:R-:W-:Y:S01]  /*130b0*/  IADD3 R28, P6, R28, R192.reuse, RZ ;  /* 0x000000c01c1c7210 */ /* 0x090fe20007fde0ff */
[----:B-1----:R-:W-:Y:S02]  /*130c0*/  IMAD.MOV.U32 R10, RZ, RZ, R26 ;  /* 0x000000ffff0a7224 */ /* 0x002fe400078e001a */
[----:B------:R-:W-:Y:S01]  /*130d0*/  IMAD.MOV.U32 R11, RZ, RZ, R29 ;  /* 0x000000ffff0b7224 */ /* 0x000fe200078e001d */
[----:B------:R-:W-:Y:S01]  /*130e0*/  SEL R9, R9, RZ, !P0 ;  /* 0x000000ff09097207 */ /* 0x000fe20004000000 */
[--C-:B------:R-:W-:Y:S01]  /*130f0*/  IMAD.X R31, R31, 0x1, R0.reuse, P6 ;  /* 0x000000011f1f7824 */ /* 0x100fe200030e0600 */
[----:B------:R-:W-:Y:S01]  /*13100*/  IADD3 R25, P5, R25, R192, RZ ;  /* 0x000000c019197210 */ /* 0x000fe20007fbe0ff */
[----:B--2---:R-:W2:Y:S04]  /*13110*/  LDL.LU R26, [R1+0xa8] ;  /* 0x0000a800011a7983 */ /* 0x004ea80000300800 */
[----:B------:R1:W-:Y:S01]  /*13120*/  LDGSTS.E [R8+0x7000], [R10.64], P1 ;  /* 0x070000000a087fae */ /* 0x0003e20008921844 */
[----:B------:R-:W-:Y:S01]  /*13130*/  ISETP.GT.AND P1, PT, R2, 0x30, PT ;  /* 0x000000300200780c */ /* 0x000fe20003f24270 */
[----:B------:R-:W-:-:S02]  /*13140*/  IMAD.X R30, R30, 0x1, R0, P5 ;  /* 0x000000011e1e7824 */ /* 0x000fc400028e0600 */
[----:B------:R-:W2:Y:S01]  /*13150*/  LDL.LU R29, [R1+0xc8] ;  /* 0x0000c800011d7983 */ /* 0x000ea20000300800 */
[----:B-1----:R-:W-:Y:S02]  /*13160*/  SEL R10, RZ, 0x4, !P1 ;  /* 0x00000004ff0a7807 */ /* 0x002fe40004800000 */
[----:B------:R-:W-:Y:S01]  /*13170*/  ISETP.NE.U32.AND P1, PT, R9, RZ, PT ;  /* 0x000000ff0900720c */ /* 0x000fe20003f25070 */
[----:B------:R-:W-:Y:S01]  /*13180*/  IMAD.MOV.U32 R11, RZ, RZ, R31 ;  /* 0x000000ffff0b7224 */ /* 0x000fe200078e001f */
[----:B------:R-:W-:Y:S01]  /*13190*/  SEL R9, R10, RZ, !P0 ;  /* 0x000000ff0a097207 */ /* 0x000fe20004000000 */
[----:B------:R-:W-:Y:S01]  /*131a0*/  IMAD.MOV.U32 R10, RZ, RZ, R28 ;  /* 0x000000ffff0a7224 */ /* 0x000fe200078e001c */
[----:B------:R1:W-:Y:S04]  /*131b0*/  STL [R1+0x28], R28 ;  /* 0x0000281c01007387 */ /* 0x0003e80000100800 */
[----:B------:R-:W-:Y:S04]  /*131c0*/  STL [R1+0x48], R25 ;  /* 0x0000481901007387 */ /* 0x000fe80000100800 */
[----:B------:R-:W-:Y:S01]  /*131d0*/  STL [R1+0x24], R31 ;  /* 0x0000241f01007387 */ /* 0x000fe20000100800 */
[----:B------:R-:W-:-:S03]  /*131e0*/  ISETP.GT.AND P5, PT, R2, 0x34, PT ;  /* 0x000000340200780c */ /* 0x000fc60003fa4270 */
[----:B------:R1:W-:Y:S04]  /*131f0*/  STL [R1+0x44], R30 ;  /* 0x0000441e01007387 */ /* 0x0003e80000100800 */
[----:B------:R1:W-:Y:S04]  /*13200*/  LDGSTS.E [R8+0x8000], [R10.64], P4 ;  /* 0x080000000a087fae */ /* 0x0003e8000a121844 */
[----:B-1----:R-:W2:Y:S01]  /*13210*/  LDL.LU R28, [R1+0xa4] ;  /* 0x0000a400011c7983 */ /* 0x002ea20000300800 */
[----:B------:R-:W-:Y:S01]  /*13220*/  ISETP.NE.U32.AND P4, PT, R9, RZ, PT ;  /* 0x000000ff0900720c */ /* 0x000fe20003f85070 */
[----:B------:R-:W-:-:S02]  /*13230*/  IMAD.MOV.U32 R11, RZ, RZ, R30 ;  /* 0x000000ffff0b7224 */ /* 0x000fc400078e001e */
[----:B------:R-:W-:Y:S01]  /*13240*/  IMAD.MOV.U32 R10, RZ, RZ, R25 ;  /* 0x000000ffff0a7224 */ /* 0x000fe200078e0019 */
[----:B------:R-:W2:Y:S01]  /*13250*/  LDL.LU R30, [R1+0xc4] ;  /* 0x0000c400011e7983 */ /* 0x000ea20000300800 */
[----:B------:R-:W-:Y:S02]  /*13260*/  SEL R9, RZ, 0x4, !P5 ;  /* 0x00000004ff097807 */ /* 0x000fe40006800000 */
[-C--:B------:R-:W-:Y:S01]  /*13270*/  IADD3 R32, P6, R32, R192.reuse, RZ ;  /* 0x000000c020207210 */ /* 0x080fe20007fde0ff */
[----:B------:R1:W-:Y:S01]  /*13280*/  LDGSTS.E [R8+0x9000], [R10.64], P3 ;  /* 0x090000000a087fae */ /* 0x0003e20009921844 */
[----:B------:R-:W-:Y:S02]  /*13290*/  ISETP.GT.AND P3, PT, R2, 0x38, PT ;  /* 0x000000380200780c */ /* 0x000fe40003f64270 */
[----:B------:R-:W-:Y:S01]  /*132a0*/  SEL R9, R9, RZ, !P0 ;  /* 0x000000ff09097207 */ /* 0x000fe20004000000 */
[----:B------:R-:W2:Y:S01]  /*132b0*/  LDL.LU R31, [R1+0xe8] ;  /* 0x0000e800011f7983 */ /* 0x000ea20000300800 */
[----:B------:R-:W-:-:S03]  /*132c0*/  IADD3 R27, P5, R27, R192, RZ ;  /* 0x000000c01b1b7210 */ /* 0x000fc60007fbe0ff */
[----:B------:R-:W2:Y:S01]  /*132d0*/  LDL.LU R25, [R1+0x108] ;  /* 0x0001080001197983 */ /* 0x000ea20000300800 */
[----:B-1----:R-:W-:Y:S02]  /*132e0*/  SEL R10, RZ, 0x4, !P3 ;  /* 0x00000004ff0a7807 */ /* 0x002fe40005800000 */
[----:B------:R-:W-:Y:S02]  /*132f0*/  ISETP.NE.U32.AND P3, PT, R9, RZ, PT ;  /* 0x000000ff0900720c */ /* 0x000fe40003f65070 */
[----:B------:R-:W-:Y:S01]  /*13300*/  SEL R9, R10, RZ, !P0 ;  /* 0x000000ff0a097207 */ /* 0x000fe20004000000 */
[----:B------:R-:W-:Y:S01]  /*13310*/  IMAD.MOV.U32 R10, RZ, RZ, R32 ;  /* 0x000000ffff0a7224 */ /* 0x000fe200078e0020 */
[----:B------:R1:W-:Y:S04]  /*13320*/  STL [R1+0x68], R32 ;  /* 0x0000682001007387 */ /* 0x0003e80000100800 */
[----:B------:R1:W-:Y:S01]  /*13330*/  STL [R1+0x88], R27 ;  /* 0x0000881b01007387 */ /* 0x0003e20000100800 */
[----:B---3--:R-:W-:-:S02]  /*13340*/  IMAD.X R34, R34, 0x1, R0, P6 ;  /* 0x0000000122227824 */ /* 0x008fc400030e0600 */
[----:B------:R-:W-:Y:S02]  /*13350*/  IMAD.X R33, R33, 0x1, R0, P5 ;  /* 0x0000000121217824 */ /* 0x000fe400028e0600 */
[----:B------:R-:W-:Y:S01]  /*13360*/  IMAD.MOV.U32 R11, RZ, RZ, R34 ;  /* 0x000000ffff0b7224 */ /* 0x000fe200078e0022 */
[----:B------:R-:W-:Y:S04]  /*13370*/  STL [R1+0x64], R34 ;  /* 0x0000642201007387 */ /* 0x000fe80000100800 */
[----:B------:R-:W-:Y:S04]  /*13380*/  STL [R1+0x84], R33 ;  /* 0x0000842101007387 */ /* 0x000fe80000100800 */
[----:B------:R3:W-:Y:S04]  /*13390*/  LDGSTS.E [R8+0xa000], [R10.64], P2 ;  /* 0x0a0000000a087fae */ /* 0x0007e80009121844 */
[----:B-1----:R-:W4:Y:S01]  /*133a0*/  LDL.LU R32, [R1+0xe4] ;  /* 0x0000e40001207983 */ /* 0x002f220000300800 */
[----:B---3--:R-:W-:-:S03]  /*133b0*/  IMAD.MOV.U32 R10, RZ, RZ, R27 ;  /* 0x000000ffff0a7224 */ /* 0x008fc600078e001b */
[----:B------:R-:W3:Y:S01]  /*133c0*/  LDL.LU R27, [R1+0x104] ;  /* 0x00010400011b7983 */ /* 0x000ee20000300800 */
[----:B------:R-:W-:Y:S01]  /*133d0*/  IMAD.MOV.U32 R11, RZ, RZ, R33 ;  /* 0x000000ffff0b7224 */ /* 0x000fe200078e0021 */
[C---:B------:R-:W-:Y:S02]  /*133e0*/  ISETP.GT.AND P5, PT, R2.reuse, 0x3c, PT ;  /* 0x0000003c0200780c */ /* 0x040fe40003fa4270 */
[----:B------:R-:W-:Y:S02]  /*133f0*/  ISETP.NE.U32.AND P2, PT, R9, RZ, PT ;  /* 0x000000ff0900720c */ /* 0x000fe40003f45070 */
[----:B------:R-:W-:Y:S01]  /*13400*/  SEL R9, RZ, 0x4, !P5 ;  /* 0x00000004ff097807 */ /* 0x000fe20006800000 */
[----:B------:R1:W-:Y:S01]  /*13410*/  LDGSTS.E [R8+0xb000], [R10.64], P1 ;  /* 0x0b0000000a087fae */ /* 0x0003e20008921844 */
[----:B------:R-:W-:Y:S02]  /*13420*/  ISETP.GT.AND P1, PT, R2, 0x40, PT ;  /* 0x000000400200780c */ /* 0x000fe40003f24270 */
[----:B------:R-:W-:-:S02]  /*13430*/  SEL R9, R9, RZ, !P0 ;  /* 0x000000ff09097207 */ /* 0x000fc40004000000 */
[-C--:B--2---:R-:W-:Y:S02]  /*13440*/  IADD3 R26, P6, R26, R192.reuse, RZ ;  /* 0x000000c01a1a7210 */ /* 0x084fe40007fde0ff */
[----:B-1----:R-:W-:Y:S02]  /*13450*/  SEL R10, RZ, 0x4, !P1 ;  /* 0x00000004ff0a7807 */ /* 0x002fe40004800000 */
[----:B------:R-:W-:Y:S01]  /*13460*/  IADD3 R29, P5, R29, R192, RZ ;  /* 0x000000c01d1d7210 */ /* 0x000fe20007fbe0ff */
[----:B------:R-:W-:Y:S01]  /*13470*/  STL [R1+0xa8], R26 ;  /* 0x0000a81a01007387 */ /* 0x000fe20000100800 */
[----:B------:R-:W-:Y:S02]  /*13480*/  ISETP.NE.U32.AND P1, PT, R9, RZ, PT ;  /* 0x000000ff0900720c */ /* 0x000fe40003f25070 */
[----:B------:R-:W-:Y:S01]  /*13490*/  SEL R9, R10, RZ, !P0 ;  /* 0x000000ff0a097207 */ /* 0x000fe20004000000 */
[----:B------:R-:W-:Y:S01]  /*134a0*/  STL [R1+0xc8], R29 ;  /* 0x0000c81d01007387 */ /* 0x000fe20000100800 */
[----:B------:R-:W-:-:S02]  /*134b0*/  IMAD.MOV.U32 R10, RZ, RZ, R26 ;  /* 0x000000ffff0a7224 */ /* 0x000fc400078e001a */
[----:B------:R-:W-:-:S04]  /*134c0*/  IMAD.X R28, R28, 0x1, R0, P6 ;  /* 0x000000011c1c7824 */ /* 0x000fc800030e0600 */
[----:B------:R-:W-:Y:S01]  /*134d0*/  IMAD.MOV.U32 R11, RZ, RZ, R28 ;  /* 0x000000ffff0b7224 */ /* 0x000fe200078e001c */
[----:B------:R1:W-:Y:S04]  /*134e0*/  STL [R1+0xa4], R28 ;  /* 0x0000a41c01007387 */ /* 0x0003e80000100800 */
[----:B------:R2:W-:Y:S01]  /*134f0*/  LDGSTS.E [R8+0xc000], [R10.64], P4 ;  /* 0x0c0000000a087fae */ /* 0x0005e2000a121844 */
[----:B------:R-:W-:-:S05]  /*13500*/  IMAD.X R30, R30, 0x1, R0, P5 ;  /* 0x000000011e1e7824 */ /* 0x000fca00028e0600 */
[----:B------:R2:W-:Y:S04]  /*13510*/  STL [R1+0xc4], R30 ;  /* 0x0000c41e01007387 */ /* 0x0005e80000100800 */
[----:B-1----:R-:W3:Y:S01]  /*13520*/  LDL.LU R28, [R1+0x3a8] ;  /* 0x0003a800011c7983 */ /* 0x002ee20000300800 */
[----:B--2---:R-:W-:-:S03]  /*13530*/  IMAD.MOV.U32 R11, RZ, RZ, R30 ;  /* 0x000000ffff0b7224 */ /* 0x004fc600078e001e */
[----:B------:R-:W3:Y:S01]  /*13540*/  LDL.LU R26, [R1+0x3c0] ;  /* 0x0003c000011a7983 */ /* 0x000ee20000300800 */
[----:B------:R-:W-:Y:S01]  /*13550*/  IMAD.MOV.U32 R10, RZ, RZ, R29 ;  /* 0x000000ffff0a7224 */ /* 0x000fe200078e001d */
[----:B------:R-:W-:Y:S02]  /*13560*/  ISETP.GT.AND P5, PT, R2, 0x44, PT ;  /* 0x000000440200780c */ /* 0x000fe40003fa4270 */
[----:B------:R-:W3:Y:S01]  /*13570*/  LDL.LU R30, [R1+0x3a4] ;  /* 0x0003a400011e7983 */ /* 0x000ee20000300800 */
[----:B------:R-:W-:-:S03]  /*13580*/  ISETP.NE.U32.AND P4, PT, R9, RZ, PT ;  /* 0x000000ff0900720c */ /* 0x000fc60003f85070 */
[----:B------:R-:W3:Y:S01]  /*13590*/  LDL.LU R29, [R1+0x3bc] ;  /* 0x0003bc00011d7983 */ /* 0x000ee20000300800 */
[----:B------:R-:W-:Y:S02]  /*135a0*/  SEL R9, RZ, 0x4, !P5 ;  /* 0x00000004ff097807 */ /* 0x000fe40006800000 */
[-C--:B------:R-:W-:Y:S01]  /*135b0*/  IADD3 R31, P6, R31, R192.reuse, RZ ;  /* 0x000000c01f1f7210 */ /* 0x080fe20007fde0ff */
[----:B------:R1:W-:Y:S01]  /*135c0*/  LDGSTS.E [R8+0xd000], [R10.64], P3 ;  /* 0x0d0000000a087fae */ /* 0x0003e20009921844 */
[----:B------:R-:W-:Y:S02]  /*135d0*/  IADD3 R25, P5, R25, R192, RZ ;  /* 0x000000c019197210 */ /* 0x000fe40007fbe0ff */
[----:B------:R-:W-:Y:S01]  /*135e0*/  ISETP.GT.AND P3, PT, R2, 0x48, PT ;  /* 0x000000480200780c */ /* 0x000fe20003f64270 */
[----:B------:R-:W-:Y:S01]  /*135f0*/  STL [R1+0xe8], R31 ;  /* 0x0000e81f01007387 */ /* 0x000fe20000100800 */
[----:B------:R-:W-:-:S03]  /*13600*/  SEL R9, R9, RZ, !P0 ;  /* 0x000000ff09097207 */ /* 0x000fc60004000000 */
[----:B------:R-:W-:Y:S01]  /*13610*/  STL [R1+0x108], R25 ;  /* 0x0001081901007387 */ /* 0x000fe20000100800 */
[----:B-1----:R-:W-:Y:S02]  /*13620*/  SEL R10, RZ, 0x4, !P3 ;  /* 0x00000004ff0a7807 */ /* 0x002fe40005800000 */
[----:B------:R-:W-:Y:S02]  /*13630*/  ISETP.NE.U32.AND P3, PT, R9, RZ, PT ;  /* 0x000000ff0900720c */ /* 0x000fe40003f65070 */
[----:B------:R-:W-:Y:S01]  /*13640*/  SEL R9, R10, RZ, !P0 ;  /* 0x000000ff0a097207 */ /* 0x000fe20004000000 */
[----:B------:R-:W-:Y:S02]  /*13650*/  IMAD.MOV.U32 R10, RZ, RZ, R31 ;  /* 0x000000ffff0a7224 */ /* 0x000fe400078e001f */
[----:B----4-:R-:W-:-:S04]  /*13660*/  IMAD.X R32, R32, 0x1, R0, P6 ;  /* 0x0000000120207824 */ /* 0x010fc800030e0600 */
[----:B------:R-:W-:Y:S01]  /*13670*/  IMAD.MOV.U32 R11, RZ, RZ, R32 ;  /* 0x000000ffff0b7224 */ /* 0x000fe200078e0020 */
[----:B------:R1:W-:Y:S04]  /*13680*/  STL [R1+0xe4], R32 ;  /* 0x0000e42001007387 */ /* 0x0003e80000100800 */
[----:B------:R4:W-:Y:S01]  /*13690*/  LDGSTS.E [R8+0xe000], [R10.64], P2 ;  /* 0x0e0000000a087fae */ /* 0x0009e20009121844 */
[----:B---3--:R-:W-:-:S05]  /*136a0*/  IMAD.X R27, R27, 0x1, R0, P5 ;  /* 0x000000011b1b7824 */ /* 0x008fca00028e0600 */
[----:B------:R3:W-:Y:S04]  /*136b0*/  STL [R1+0x104], R27 ;  /* 0x0001041b01007387 */ /* 0x0007e80000100800 */
[----:B-1----:R-:W2:Y:S04]  /*136c0*/  LDL.LU R32, [R1+0x3d8] ;  /* 0x0003d80001207983 */ /* 0x002ea80000300800 */
[----:B------:R-:W2:Y:S04]  /*136d0*/  LDL.LU R31, [R1+0x458] ;  /* 0x00045800011f7983 */ /* 0x000ea80000300800 */
[----:B------:R-:W2:Y:S04]  /*136e0*/  LDL.LU R34, [R1+0x3d4] ;  /* 0x0003d40001227983 */ /* 0x000ea80000300800 */
[----:B------:R-:W2:Y:S01]  /*136f0*/  LDL.LU R33, [R1+0x454] ;  /* 0x0004540001217983 */ /* 0x000ea20000300800 */
[----:B----4-:R-:W-:Y:S01]  /*13700*/  IMAD.MOV.U32 R10, RZ, RZ, R25 ;  /* 0x000000ffff0a7224 */ /* 0x010fe200078e0019 */
[----:B------:R-:W-:Y:S01]  /*13710*/  ISETP.GT.AND P5, PT, R2, 0x4c, PT ;  /* 0x0000004c0200780c */ /* 0x000fe20003fa4270 */
[----:B------:R-:W-:Y:S01]  /*13720*/  IMAD.MOV.U32 R11, RZ, RZ, R27 ;  /* 0x000000ffff0b7224 */ /* 0x000fe200078e001b */
[----:B------:R-:W-:Y:S01]  /*13730*/  ISETP.NE.U32.AND P2, PT, R9, RZ, PT ;  /* 0x000000ff0900720c */ /* 0x000fe20003f45070 */
[----:B------:R-:W4:Y:S01]  /*13740*/  LDL.LU R25, [R1+0x468] ;  /* 0x0004680001197983 */ /* 0x000f220000300800 */
[----:B------:R-:W-:-:S03]  /*13750*/  SEL R9, RZ, 0x4, !P5 ;  /* 0x00000004ff097807 */ /* 0x000fc60006800000 */
[----:B------:R1:W-:Y:S01]  /*13760*/  LDGSTS.E [R8+0xf000], [R10.64], P1 ;  /* 0x0f0000000a087fae */ /* 0x0003e20008921844 */
[----:B------:R-:W-:Y:S02]  /*13770*/  ISETP.GT.AND P1, PT, R2, 0x50, PT ;  /* 0x000000500200780c */ /* 0x000fe40003f24270 */
[----:B------:R-:W-:Y:S01]  /*13780*/  SEL R9, R9, RZ, !P0 ;  /* 0x000000ff09097207 */ /* 0x000fe20004000000 */
[----:B---3--:R-:W4:Y:S01]  /*13790*/  LDL.LU R27, [R1+0x4d0] ;  /* 0x0004d000011b7983 */ /* 0x008f220000300800 */
[----:B-1----:R-:W-:Y:S02]  /*137a0*/  SEL R10, RZ, 0x4, !P1 ;  /* 0x00000004ff0a7807 */ /* 0x002fe40004800000 */
[----:B------:R-:W-:Y:S02]  /*137b0*/  ISETP.NE.U32.AND P1, PT, R9, RZ, PT ;  /* 0x000000ff0900720c */ /* 0x000fe40003f25070 */
[----:B------:R-:W-:Y:S02]  /*137c0*/  SEL R9, R10, RZ, !P0 ;  /* 0x000000ff0a097207 */ /* 0x000fe40004000000 */
[----:B------:R-:W-:-:S02]  /*137d0*/  IADD3 R28, P6, R28, R192, RZ ;  /* 0x000000c01c1c7210 */ /* 0x000fc40007fde0ff */
[----:B------:R-:W-:-:S03]  /*137e0*/  IADD3 R26, P5, R26, R192, RZ ;  /* 0x000000c01a1a7210 */ /* 0x000fc60007fbe0ff */
[----:B------:R1:W-:Y:S01]  /*137f0*/  STL [R1+0x3a8], R28 ;  /* 0x0003a81c01007387 */ /* 0x0003e20000100800 */
[----:B------:R-:W-:-:S03]  /*13800*/  IMAD.X R30, R30, 0x1, R0, P6 ;  /* 0x000000011e1e7824 */ /* 0x000fc600030e0600 */
[----:B------:R-:W-:Y:S01]  /*13810*/  STL [R1+0x3c0], R26 ;  /* 0x0003c01a01007387 */ /* 0x000fe20000100800 */
[----:B------:R-:W-:-:S03]  /*13820*/  IMAD.X R29, R29, 0x1, R0, P5 ;  /* 0x000000011d1d7824 */ /* 0x000fc600028e0600 */
[----:B------:R1:W-:Y:S01]  /*13830*/  STL [R1+0x3a4], R30 ;  /* 0x0003a41e01007387 */ /* 0x0003e20000100800 */
[----:B------:R-:W-:Y:S02]  /*13840*/  IMAD.MOV.U32 R10, RZ, RZ, R28 ;  /* 0x000000ffff0a7224 */ /* 0x000fe400078e001c */
[----:B------:R-:W-:Y:S01]  /*13850*/  IMAD.MOV.U32 R11, RZ, RZ, R30 ;  /* 0x000000ffff0b7224 */ /* 0x000fe200078e001e */
[----:B------:R1:W-:Y:S04]  /*13860*/  STL [R1+0x3bc], R29 ;  /* 0x0003bc1d01007387 */ /* 0x0003e80000100800 */
[----:B-1----:R-:W4:Y:S04]  /*13870*/  LDL.LU R28, [R1+0x464] ;  /* 0x00046400011c7983 */ /* 0x002f280000300800 */
[----:B------:R-:W4:Y:S01]  /*13880*/  LDL.LU R30, [R1+0x4cc] ;  /* 0x0004cc00011e7983 */ /* 0x000f220000300800 */
[----:B------:R-:W-:-:S03]  /*13890*/  ISETP.GT.AND P5, PT, R2, 0x54, PT ;  /* 0x000000540200780c */ /* 0x000fc60003fa4270 */
[----:B------:R1:W-:Y:S01]  /*138a0*/  LDGSTS.E [R8+0x10000], [R10.64], P4 ;  /* 0x100000000a087fae */ /* 0x0003e2000a121844 */
[----:B------:R-:W-:Y:S02]  /*138b0*/  ISETP.NE.U32.AND P4, PT, R9, RZ, PT ;  /* 0x000000ff0900720c */ /* 0x000fe40003f85070 */
[----:B------:R-:W-:Y:S01]  /*138c0*/  SEL R9, RZ, 0x4, !P5 ;  /* 0x00000004ff097807 */ /* 0x000fe20006800000 */
[----:B-1----:R-:W-:Y:S02]  /*138d0*/  IMAD.MOV.U32 R10, RZ, RZ, R26 ;  /* 0x000000ffff0a7224 */ /* 0x002fe400078e001a */
[----:B------:R-:W-:Y:S01]  /*138e0*/  IMAD.MOV.U32 R11, RZ, RZ, R29 ;  /* 0x000000ffff0b7224 */ /* 0x000fe200078e001d */
[----:B------:R-:W-:Y:S01]  /*138f0*/  SEL R9, R9, RZ, !P0 ;  /* 0x000000ff09097207 */ /* 0x000fe20004000000 */
[----:B------:R-:W4:Y:S04]  /*13900*/  LDL.LU R26, [R1+0x4d8] ;  /* 0x0004d800011a7983 */ /* 0x000f280000300800 */
[----:B------:R1:W-:Y:S01]  /*13910*/  LDGSTS.E [R8+0x11000], [R10.64], P3 ;  /* 0x110000000a087fae */ /* 0x0003e20009921844 */
[----:B------:R-:W-:-:S03]  /*13920*/  ISETP.GT.AND P3, PT, R2, 0x58, PT ;  /* 0x000000580200780c */ /* 0x000fc60003f64270 */
[----:B------:R-:W4:Y:S01]  /*13930*/  LDL.LU R29, [R1+0x4e0] ;  /* 0x0004e000011d7983 */ /* 0x000f220000300800 */
[----:B-1----:R-:W-:Y:S02]  /*13940*/  SEL R10, RZ, 0x4, !P3 ;  /* 0x00000004ff0a7807 */ /* 0x002fe40005800000 */
[----:B------:R-:W-:Y:S02]  /*13950*/  ISETP.NE.U32.AND P3, PT, R9, RZ, PT ;  /* 0x000000ff0900720c */ /* 0x000fe40003f65070 */
[----:B------:R-:W-:Y:S02]  /*13960*/  SEL R9, R10, RZ, !P0 ;  /* 0x000000ff0a097207 */ /* 0x000fe40004000000 */
[-C--:B--2---:R-:W-:Y:S02]  /*13970*/  IADD3 R32, P6, R32, R192.reuse, RZ ;  /* 0x000000c020207210 */ /* 0x084fe40007fde0ff */
[----:B------:R-:W-:-:S03]  /*13980*/  IADD3 R31, P5, R31, R192, RZ ;  /* 0x000000c01f1f7210 */ /* 0x000fc60007fbe0ff */
[----:B------:R-:W-:Y:S02]  /*13990*/  IMAD.X R34, R34, 0x1, R0, P6 ;  /* 0x0000000122227824 */ /* 0x000fe400030e0600 */
[----:B------:R-:W-:Y:S02]  /*139a0*/  IMAD.MOV.U32 R10, RZ, RZ, R32 ;  /* 0x000000ffff0a7224 */ /* 0x000fe400078e0020 */
[----:B------:R-:W-:Y:S02]  /*139b0*/  IMAD.X R33, R33, 0x1, R0, P5 ;  /* 0x0000000121217824 */ /* 0x000fe400028e0600 */
[----:B------:R-:W-:Y:S01]  /*139c0*/  IMAD.MOV.U32 R11, RZ, RZ, R34 ;  /* 0x000000ffff0b7224 */ /* 0x000fe200078e0022 */
[----:B------:R1:W-:Y:S04]  /*139d0*/  STL [R1+0x3d8], R32 ;  /* 0x0003d82001007387 */ /* 0x0003e80000100800 */
[----:B------:R2:W-:Y:S04]  /*139e0*/  STL [R1+0x458], R31 ;  /* 0x0004581f01007387 */ /* 0x0005e80000100800 */
[----:B------:R-:W-:Y:S04]  /*139f0*/  STL [R1+0x3d4], R34 ;  /* 0x0003d42201007387 */ /* 0x000fe80000100800 */
[----:B------:R-:W-:Y:S04]  /*13a00*/  STL [R1+0x454], R33 ;  /* 0x0004542101007387 */ /* 0x000fe80000100800 */
[----:B------:R2:W-:Y:S04]  /*13a10*/  LDGSTS.E [R8+0x12000], [R10.64], P2 ;  /* 0x120000000a087fae */ /* 0x0005e80009121844 */
[----:B-1----:R-:W3:Y:S01]  /*13a20*/  LDL.LU R32, [R1+0x4d4] ;  /* 0x0004d40001207983 */ /* 0x002ee20000300800 */
[----:B--2---:R-:W-:-:S03]  /*13a30*/  IMAD.MOV.U32 R10, RZ, RZ, R31 ;  /* 0x000000ffff0a7224 */ /* 0x004fc600078e001f */
[----:B------:R-:W2:Y:S01]  /*13a40*/  LDL.LU R31, [R1+0x4dc] ;  /* 0x0004dc00011f7983 */ /* 0x000ea20000300800 */
[----:B------:R-:W-:Y:S01]  /*13a50*/  IMAD.MOV.U32 R11, RZ, RZ, R33 ;  /* 0x000000ffff0b7224 */ /* 0x000fe200078e0021 */
[C---:B------:R-:W-:Y:S02]  /*13a60*/  ISETP.GT.AND P5, PT, R2.reuse, 0x5c, PT ;  /* 0x0000005c0200780c */ /* 0x040fe40003fa4270 */
[----:B------:R-:W-:Y:S02]  /*13a70*/  ISETP.NE.U32.AND P2, PT, R9, RZ, PT ;  /* 0x000000ff0900720c */ /* 0x000fe40003f45070 */
[----:B------:R-:W-:Y:S01]  /*13a80*/  SEL R9, RZ, 0x4, !P5 ;  /* 0x00000004ff097807 */ /* 0x000fe20006800000 */
[----:B------:R1:W-:Y:S01]  /*13a90*/  LDGSTS.E [R8+0x13000], [R10.64], P1 ;  /* 0x130000000a087fae */ /* 0x0003e20008921844 */
[----:B----4-:R-:W-:Y:S02]  /*13aa0*/  IADD3 R25, P6, R25, R192, RZ ;  /* 0x000000c019197210 */ /* 0x010fe40007fde0ff */
[----:B------:R-:W-:-:S02]  /*13ab0*/  ISETP.GT.AND P1, PT, R2, 0x60, PT ;  /* 0x000000600200780c */ /* 0x000fc40003f24270 */
[----:B------:R-:W-:Y:S02]  /*13ac0*/  IADD3 R27, P5, R27, R192, RZ ;  /* 0x000000c01b1b7210 */ /* 0x000fe40007fbe0ff */
[----:B------:R-:W-:Y:S01]  /*13ad0*/  SEL R9, R9, RZ, !P0 ;  /* 0x000000ff09097207 */ /* 0x000fe20004000000 */
[----:B------:R-:W-:Y:S01]  /*13ae0*/  STL [R1+0x468], R25 ;  /* 0x0004681901007387 */ /* 0x000fe20000100800 */
[----:B-1----:R-:W-:-:S03]  /*13af0*/  SEL R10, RZ, 0x4, !P1 ;  /* 0x00000004ff0a7807 */ /* 0x002fc60004800000 */
[----:B------:R-:W-:Y:S01]  /*13b00*/  STL [R1+0x4d0], R27 ;  /* 0x0004d01b01007387 */ /* 0x000fe20000100800 */
[----:B------:R-:W-:Y:S02]  /*13b10*/  ISETP.NE.U32.AND P1, PT, R9, RZ, PT ;  /* 0x000000ff0900720c */ /* 0x000fe40003f25070 */
[----:B------:R-:W-:Y:S01]  /*13b20*/  SEL R9, R10, RZ, !P0 ;  /* 0x000000ff0a097207 */ /* 0x000fe20004000000 */
[----:B------:R-:W-:Y:S02]  /*13b30*/  IMAD.MOV.U32 R10, RZ, RZ, R25 ;  /* 0x000000ffff0a7224 */ /* 0x000fe400078e0019 */
[--C-:B------:R-:W-:Y:S02]  /*13b40*/  IMAD.X R28, R28, 0x1, R0.reuse, P6 ;  /* 0x000000011c1c7824 */ /* 0x100fe400030e0600 */
[----:B------:R-:W-:-:S03]  /*13b50*/  IMAD.X R30, R30, 0x1, R0, P5 ;  /* 0x000000011e1e7824 */ /* 0x000fc600028e0600 */
[----:B------:R1:W-:Y:S01]  /*13b60*/  STL [R1+0x464], R28 ;  /* 0x0004641c01007387 */ /* 0x0003e20000100800 */
[----:B------:R-:W-:-:S03]  /*13b70*/  IMAD.MOV.U32 R11, RZ, RZ, R28 ;  /* 0x000000ffff0b7224 */ /* 0x000fc600078e001c */
[----:B------:R4:W-:Y:S04]  /*13b80*/  STL [R1+0x4cc], R30 ;  /* 0x0004cc1e01007387 */ /* 0x0009e80000100800 */
[----:B------:R4:W-:Y:S04]  /*13b90*/  LDGSTS.E [R8+0x14000], [R10.64], P4 ;  /* 0x140000000a087fae */ /* 0x0009e8000a121844 */
[----:B-1----:R-:W2:Y:S04]  /*13ba0*/  LDL.LU R28, [R1+0x4e8] ;  /* 0x0004e800011c7983 */ /* 0x002ea80000300800 */
[----:B------:R-:W2:Y:S01]  /*13bb0*/  LDL.LU R25, [R1+0x4f0] ;  /* 0x0004f00001197983 */ /* 0x000ea20000300800 */
[----:B----4-:R-:W-:-:S02]  /*13bc0*/  IMAD.MOV.U32 R11, RZ, RZ, R30 ;  /* 0x000000ffff0b7224 */ /* 0x010fc400078e001e */
[----:B------:R-:W-:Y:S01]  /*13bd0*/  IMAD.MOV.U32 R10, RZ, RZ, R27 ;  /* 0x000000ffff0a7224 */ /* 0x000fe200078e001b */
[----:B------:R-:W4:Y:S01]  /*13be0*/  LDL.LU R30, [R1+0x4e4] ;  /* 0x0004e400011e7983 */ /* 0x000f220000300800 */
[----:B------:R-:W-:-:S03]  /*13bf0*/  ISETP.GT.AND P5, PT, R2, 0x64, PT ;  /* 0x000000640200780c */ /* 0x000fc60003fa4270 */
[----:B------:R-:W4:Y:S01]  /*13c00*/  LDL.LU R27, [R1+0x4ec] ;  /* 0x0004ec00011b7983 */ /* 0x000f220000300800 */
[----:B------:R-:W-:Y:S02]  /*13c10*/  ISETP.NE.U32.AND P4, PT, R9, RZ, PT ;  /* 0x000000ff0900720c */ /* 0x000fe40003f85070 */
[----:B------:R-:W-:Y:S01]  /*13c20*/  SEL R9, RZ, 0x4, !P5 ;  /* 0x00000004ff097807 */ /* 0x000fe20006800000 */
[----:B------:R1:W-:Y:S01]  /*13c30*/  LDGSTS.E [R8+0x15000], [R10.64], P3 ;  /* 0x150000000a087fae */ /* 0x0003e20009921844 */
[-C--:B------:R-:W-:Y:S02]  /*13c40*/  IADD3 R26, P6, R26, R192.reuse, RZ ;  /* 0x000000c01a1a7210 */ /* 0x080fe40007fde0ff */
[----:B------:R-:W-:Y:S02]  /*13c50*/  IADD3 R29, P5, R29, R192, RZ ;  /* 0x000000c01d1d7210 */ /* 0x000fe40007fbe0ff */
[----:B------:R-:W-:Y:S02]  /*13c60*/  ISETP.GT.AND P3, PT, R2, 0x68, PT ;  /* 0x000000680200780c */ /* 0x000fe40003f64270 */
[----:B------:R-:W-:Y:S01]  /*13c70*/  SEL R9, R9, RZ, !P0 ;  /* 0x000000ff09097207 */ /* 0x000fe20004000000 */
[----:B------:R2:W-:Y:S01]  /*13c80*/  STL [R1+0x4d8], R26 ;  /* 0x0004d81a01007387 */ /* 0x0005e20000100800 */
[----:B-1----:R-:W-:-:S03]  /*13c90*/  SEL R10, RZ, 0x4, !P3 ;  /* 0x00000004ff0a7807 */ /* 0x002fc60005800000 */
[----:B------:R-:W-:Y:S01]  /*13ca0*/  STL [R1+0x4e0], R29 ;  /* 0x0004e01d01007387 */ /* 0x000fe20000100800 */
[----:B------:R-:W-:Y:S02]  /*13cb0*/  ISETP.NE.U32.AND P3, PT, R9, RZ, PT ;  /* 0x000000ff0900720c */ /* 0x000fe40003f65070 */
[----:B------:R-:W-:Y:S01]  /*13cc0*/  SEL R9, R10, RZ, !P0 ;  /* 0x000000ff0a097207 */ /* 0x000fe20004000000 */
[----:B------:R-:W-:Y:S02]  /*13cd0*/  IMAD.MOV.U32 R10, RZ, RZ, R26 ;  /* 0x000000ffff0a7224 */ /* 0x000fe400078e001a */
[----:B---3--:R-:W-:-:S05]  /*13ce0*/  IMAD.X R32, R32, 0x1, R0, P6 ;  /* 0x0000000120207824 */ /* 0x008fca00030e0600 */
[----:B------:R-:W-:Y:S01]  /*13cf0*/  STL [R1+0x4d4], R32 ;  /* 0x0004d42001007387 */ /* 0x000fe20000100800 */
[----:B--2---:R-:W-:-:S05]  /*13d00*/  IMAD.X R31, R31, 0x1, R0, P5 ;  /* 0x000000011f1f7824 */ /* 0x004fca00028e0600 */
[----:B------:R1:W-:Y:S04]  /*13d10*/  STL [R1+0x4dc], R31 ;  /* 0x0004dc1f01007387 */ /* 0x0003e80000100800 */
[----:B------:R-:W2:Y:S04]  /*13d20*/  LDL.LU R26, [R1+0x4f8] ;  /* 0x0004f800011a7983 */ /* 0x000ea80000300800 */
[----:B------:R-:W3:Y:S04]  /*13d30*/  LDL.LU R33, [R1+0x500] ;  /* 0x0005000001217983 */ /* 0x000ee80000300800 */
[----:B------:R-:W3:Y:S04]  /*13d40*/  LDL.LU R35, [R1+0x4f4] ;  /* 0x0004f40001237983 */ /* 0x000ee80000300800 */
[----:B------:R-:W3:Y:S01]  /*13d50*/  LDL.LU R34, [R1+0x4fc] ;  /* 0x0004fc0001227983 */ /* 0x000ee20000300800 */
[----:B------:R-:W-:Y:S01]  /*13d60*/  IMAD.MOV.U32 R11, RZ, RZ, R32 ;  /* 0x000000ffff0b7224 */ /* 0x000fe200078e0020 */
[----:B------:R-:W-:-:S04]  /*13d70*/  ISETP.GT.AND P5, PT, R2, 0x6c, PT ;  /* 0x0000006c0200780c */ /* 0x000fc80003fa4270 */
[----:B------:R1:W-:Y:S01]  /*13d80*/  LDGSTS.E [R8+0x16000], [R10.64], P2 ;  /* 0x160000000a087fae */ /* 0x0003e20009121844 */
[----:B------:R-:W-:Y:S02]  /*13d90*/  ISETP.NE.U32.AND P2, PT, R9, RZ, PT ;  /* 0x000000ff0900720c */ /* 0x000fe40003f45070 */
[----:B------:R-:W-:Y:S01]  /*13da0*/  SEL R9, RZ, 0x4, !P5 ;  /* 0x00000004ff097807 */ /* 0x000fe20006800000 */
[----:B-1----:R-:W-:Y:S02]  /*13db0*/  IMAD.MOV.U32 R10, RZ, RZ, R29 ;  /* 0x000000ffff0a7224 */ /* 0x002fe400078e001d */
[----:B------:R-:W-:Y:S02]  /*13dc0*/  IMAD.MOV.U32 R11, RZ, RZ, R31 ;  /* 0x000000ffff0b7224 */ /* 0x000fe400078e001f */
[----:B------:R-:W3:Y:S04]  /*13dd0*/  LDL.LU R31, [R1+0x508] ;  /* 0x00050800011f7983 */ /* 0x000ee80000300800 */
[----:B------:R1:W-:Y:S01]  /*13de0*/  LDGSTS.E [R8+0x17000], [R10.64], P1 ;  /* 0x170000000a087fae */ /* 0x0003e20008921844 */
[----:B------:R-:W-:-:S03]  /*13df0*/  ISETP.GT.AND P1, PT, R2, 0x70, PT ;  /* 0x000000700200780c */ /* 0x000fc60003f24270 */
[----:B------:R-:W3:Y:S01]  /*13e00*/  LDL.LU R29, [R1+0x510] ;  /* 0x00051000011d7983 */ /* 0x000ee20000300800 */
[----:B------:R-:W-:Y:S02]  /*13e10*/  SEL R9, R9, RZ, !P0 ;  /* 0x000000ff09097207 */ /* 0x000fe40004000000 */
[----:B-1----:R-:W-:Y:S02]  /*13e20*/  SEL R10, RZ, 0x4, !P1 ;  /* 0x00000004ff0a7807 */ /* 0x002fe40004800000 */
[-C--:B------:R-:W-:Y:S02]  /*13e30*/  IADD3 R28, P6, R28, R192.reuse, RZ ;  /* 0x000000c01c1c7210 */ /* 0x080fe40007fde0ff */
[----:B------:R-:W-:-:S03]  /*13e40*/  IADD3 R25, P5, R25, R192, RZ ;  /* 0x000000c019197210 */ /* 0x000fc60007fbe0ff */
[----:B------:R-:W-:Y:S01]  /*13e50*/  STL [R1+0x4e8], R28 ;  /* 0x0004e81c01007387 */ /* 0x000fe20000100800 */
[----:B----4-:R-:W-:-:S03]  /*13e60*/  IMAD.X R30, R30, 0x1, R0, P6 ;  /* 0x000000011e1e7824 */ /* 0x010fc600030e0600 */
[----:B------:R-:W-:Y:S01]  /*13e70*/  STL [R1+0x4f0], R25 ;  /* 0x0004f01901007387 */ /* 0x000fe20000100800 */
[----:B------:R-:W-:-:S03]  /*13e80*/  IMAD.X R27, R27, 0x1, R0, P5 ;  /* 0x000000011b1b7824 */ /* 0x000fc600028e0600 */
[----:B------:R1:W-:Y:S01]  /*13e90*/  STL [R1+0x4e4], R30 ;  /* 0x0004e41e01007387 */ /* 0x0003e20000100800 */
[----:B------:R-:W-:-:S03]  /*13ea0*/  ISETP.NE.U32.AND P1, PT, R9, RZ, PT ;  /* 0x000000ff0900720c */ /* 0x000fc60003f25070 */
[----:B------:R4:W-:Y:S01]  /*13eb0*/  STL [R1+0x4ec], R27 ;  /* 0x0004ec1b01007387 */ /* 0x0009e20000100800 */
[----:B------:R-:W-:-:S03]  /*13ec0*/  SEL R9, R10, RZ, !P0 ;  /* 0x000000ff0a097207 */ /* 0x000fc60004000000 */
[----:B------:R-:W3:Y:S01]  /*13ed0*/  LDL.LU R32, [R1+0x504] ;  /* 0x0005040001207983 */ /* 0x000ee20000300800 */
[----:B------:R-:W-:Y:S02]  /*13ee0*/  IMAD.MOV.U32 R10, RZ, RZ, R28 ;  /* 0x000000ffff0a7224 */ /* 0x000fe400078e001c */
[----:B------:R-:W-:Y:S02]  /*13ef0*/  IMAD.MOV.U32 R11, RZ, RZ, R30 ;  /* 0x000000ffff0b7224 */ /* 0x000fe400078e001e */
[----:B-1----:R-:W3:Y:S01]  /*13f00*/  LDL.LU R30, [R1+0x50c] ;  /* 0x00050c00011e7983 */ /* 0x002ee20000300800 */
[----:B------:R-:W-:-:S03]  /*13f10*/  ISETP.GT.AND P5, PT, R2, 0x74, PT ;  /* 0x000000740200780c */ /* 0x000fc60003fa4270 */
[----:B------:R1:W-:Y:S01]  /*13f20*/  LDGSTS.E [R8+0x18000], [R10.64], P4 ;  /* 0x180000000a087fae */ /* 0x0003e2000a121844 */
[----:B------:R-:W-:Y:S02]  /*13f30*/  ISETP.NE.U32.AND P4, PT, R9, RZ, PT ;  /* 0x000000ff0900720c */ /* 0x000fe40003f85070 */
[----:B------:R-:W-:Y:S01]  /*13f40*/  SEL R9, RZ, 0x4, !P5 ;  /* 0x00000004ff097807 */ /* 0x000fe20006800000 */
[----:B------:R-:W3:Y:S01]  /*13f50*/  LDL.LU R28, [R1+0x514] ;  /* 0x00051400011c7983 */ /* 0x000ee20000300800 */
[----:B-1----:R-:W-:Y:S02]  /*13f60*/  IMAD.MOV.U32 R10, RZ, RZ, R25 ;  /* 0x000000ffff0a7224 */ /* 0x002fe400078e0019 */
[----:B------:R-:W-:Y:S02]  /*13f70*/  IMAD.MOV.U32 R11, RZ, RZ, R27 ;  /* 0x000000ffff0b7224 */ /* 0x000fe400078e001b */
[----:B----4-:R-:W4:Y:S04]  /*13f80*/  LDL.LU R27, [R1+0x520] ;  /* 0x00052000011b7983 */ /* 0x010f280000300800 */
[----:B------:R1:W-:Y:S01]  /*13f90*/  LDGSTS.E [R8+0x19000], [R10.64], P3 ;  /* 0x190000000a087fae */ /* 0x0003e20009921844 */
[----:B------:R-:W-:-:S02]  /*13fa0*/  ISETP.GT.AND P3, PT, R2, 0x78, PT ;  /* 0x000000780200780c */ /* 0x000fc40003f64270 */
[----:B------:R-:W-:Y:S01]  /*13fb0*/  SEL R9, R9, RZ, !P0 ;  /* 0x000000ff09097207 */ /* 0x000fe20004000000 */
[----:B------:R-:W4:Y:S01]  /*13fc0*/  LDL.LU R25, [R1+0x51c] ;  /* 0x00051c0001197983 */ /* 0x000f220000300800 */
[----:B-1----:R-:W-:Y:S02]  /*13fd0*/  SEL R10, RZ, 0x4, !P3 ;  /* 0x00000004ff0a7807 */ /* 0x002fe40005800000 */
[----:B------:R-:W-:Y:S02]  /*13fe0*/  ISETP.NE.U32.AND P3, PT, R9, RZ, PT ;  /* 0x000000ff0900720c */ /* 0x000fe40003f65070 */
[----:B------:R-:W-:Y:S02]  /*13ff0*/  SEL R9, R10, RZ, !P0 ;  /* 0x000000ff0a097207 */ /* 0x000fe40004000000 */
[-C--:B--2---:R-:W-:Y:S02]  /*14000*/  IADD3 R26, P6, R26, R192.reuse, RZ ;  /* 0x000000c01a1a7210 */ /* 0x084fe40007fde0ff */
[----:B---3--:R-:W-:-:S03]  /*14010*/  IADD3 R33, P5, R33, R192, RZ ;  /* 0x000000c021217210 */ /* 0x008fc60007fbe0ff */
[----:B------:R1:W-:Y:S01]  /*14020*/  STL [R1+0x4f8], R26 ;  /* 0x0004f81a01007387 */ /* 0x0003e20000100800 */
[----:B------:R-:W-:-:S03]  /*14030*/  IMAD.X R35, R35, 0x1, R0, P6 ;  /* 0x0000000123237824 */ /* 0x000fc600030e0600 */
[----:B------:R-:W-:Y:S01]  /*14040*/  STL [R1+0x500], R33 ;  /* 0x0005002101007387 */ /* 0x000fe20000100800 */
[----:B------:R-:W-:-:S03]  /*14050*/  IMAD.X R34, R34, 0x1, R0, P5 ;  /* 0x0000000122227824 */ /* 0x000fc600028e0600 */
[----:B------:R-:W-:Y:S01]  /*14060*/  STL [R1+0x4f4], R35 ;  /* 0x0004f42301007387 */ /* 0x000fe20000100800 */
[----:B------:R-:W-:-:S03]  /*14070*/  IMAD.MOV.U32 R10, RZ, RZ, R26 ;  /* 0x000000ffff0a7224 */ /* 0x000fc600078e001a */
[----:B------:R-:W-:Y:S04]  /*14080*/  STL [R1+0x4fc], R34 ;  /* 0x0004fc2201007387 */ /* 0x000fe80000100800 */
[----:B-1----:R-:W2:Y:S01]  /*14090*/  LDL.LU R26, [R1+0x518] ;  /* 0x00051800011a7983 */ /* 0x002ea20000300800 */
[----:B------:R-:W-:Y:S01]  /*140a0*/  IMAD.MOV.U32 R11, RZ, RZ, R35 ;  /* 0x000000ffff0b7224 */ /* 0x000fe200078e0023 */
[----:B------:R-:W-:-:S04]  /*140b0*/  ISETP.GT.AND P5, PT, R2, 0x7c, PT ;  /* 0x0000007c0200780c */ /* 0x000fc80003fa4270 */
[----:B------:R1:W-:Y:S01]  /*140c0*/  LDGSTS.E [R8+0x1a000], [R10.64], P2 ;  /* 0x1a0000000a087fae */ /* 0x0003e20009121844 */
[----:B------:R-:W-:Y:S02]  /*140d0*/  ISETP.NE.U32.AND P2, PT, R9, RZ, PT ;  /* 0x000000ff0900720c */ /* 0x000fe40003f45070 */
[----:B------:R-:W-:Y:S01]  /*140e0*/  SEL R9, RZ, 0x4, !P5 ;  /* 0x00000004ff097807 */ /* 0x000fe20006800000 */
[----:B-1----:R-:W-:Y:S02]  /*140f0*/  IMAD.MOV.U32 R10, RZ, RZ, R33 ;  /* 0x000000ffff0a7224 */ /* 0x002fe400078e0021 */
[----:B------:R-:W-:Y:S01]  /*14100*/  IMAD.MOV.U32 R11, RZ, RZ, R34 ;  /* 0x000000ffff0b7224 */ /* 0x000fe200078e0022 */
[----:B------:R-:W-:-:S04]  /*14110*/  IADD3 R31, P6, R31, R192, RZ ;  /* 0x000000c01f1f7210 */ /* 0x000fc80007fde0ff */
[----:B------:R1:W-:Y:S01]  /*14120*/  LDGSTS.E [R8+0x1b000], [R10.64], P1 ;  /* 0x1b0000000a087fae */ /* 0x0003e20008921844 */
[----:B------:R-:W-:Y:S02]  /*14130*/  ISETP.GT.AND P1, PT, R2, 0x1, PT ;  /* 0x000000010200780c */ /* 0x000fe40003f24270 */
[----:B------:R-:W-:Y:S02]  /*14140*/  SEL R9, R9, RZ, !P0 ;  /* 0x000000ff09097207 */ /* 0x000fe40004000000 */
[----:B------:R-:W-:Y:S02]  /*14150*/  IADD3 R29, P5, R29, R192, RZ ;  /* 0x000000c01d1d7210 */ /* 0x000fe40007fbe0ff */
[----:B-1----:R-:W-:Y:S02]  /*14160*/  SEL R10, RZ, 0x4, !P1 ;  /* 0x00000004ff0a7807 */ /* 0x002fe40004800000 */
[----:B------:R-:W-:Y:S02]  /*14170*/  ISETP.NE.U32.AND P1, PT, R9, RZ, PT ;  /* 0x000000ff0900720c */ /* 0x000fe40003f25070 */
[----:B------:R-:W-:Y:S01]  /*14180*/  SEL R9, R10, RZ, !P0 ;  /* 0x000000ff0a097207 */ /* 0x000fe20004000000 */
[----:B------:R-:W-:-:S02]  /*14190*/  IMAD.MOV.U32 R10, RZ, RZ, R31 ;  /* 0x000000ffff0a7224 */ /* 0x000fc400078e001f */
[----:B------:R-:W-:-:S04]  /*141a0*/  IMAD.X R32, R32, 0x1, R0, P6 ;  /* 0x0000000120207824 */ /* 0x000fc800030e0600 */
[----:B------:R-:W-:Y:S02]  /*141b0*/  IMAD.MOV.U32 R11, RZ, RZ, R32 ;  /* 0x000000ffff0b7224 */ /* 0x000fe400078e0020 */
[----:B------:R-:W-:Y:S01]  /*141c0*/  IMAD.X R30, R30, 0x1, R0, P5 ;  /* 0x000000011e1e7824 */ /* 0x000fe200028e0600 */
[----:B------:R-:W-:Y:S02]  /*141d0*/  ISETP.GT.AND P5, PT, R2, 0x5, PT ;  /* 0x000000050200780c */ /* 0x000fe40003fa4270 */
[----:B------:R1:W-:Y:S01]  /*141e0*/  LDGSTS.E [R8+0x1c000], [R10.64], P4 ;  /* 0x1c0000000a087fae */ /* 0x0003e2000a121844 */
[----:B------:R-:W-:Y:S02]  /*141f0*/  ISETP.NE.U32.AND P4, PT, R9, RZ, PT ;  /* 0x000000ff0900720c */ /* 0x000fe40003f85070 */
[----:B------:R-:W-:Y:S01]  /*14200*/  SEL R9, RZ, 0x4, !P5 ;  /* 0x00000004ff097807 */ /* 0x000fe20006800000 */
[----:B-1----:R-:W-:Y:S02]  /*14210*/  IMAD.MOV.U32 R10, RZ, RZ, R29 ;  /* 0x000000ffff0a7224 */ /* 0x002fe400078e001d */
[----:B------:R-:W-:Y:S01]  /*14220*/  IMAD.MOV.U32 R11, RZ, RZ, R30 ;  /* 0x000000ffff0b7224 */ /* 0x000fe200078e001e */
[----:B----4-:R-:W-:-:S04]  /*14230*/  IADD3 R27, P6, R27, R192, RZ ;  /* 0x000000c01b1b7210 */ /* 0x010fc80007fde0ff */
[----:B------:R1:W-:Y:S01]  /*14240*/  LDGSTS.E [R8+0x1d000], [R10.64], P3 ;  /* 0x1d0000000a087fae */ /* 0x0003e20009921844 */
[----:B------:R-:W-:Y:S02]  /*14250*/  ISETP.GT.AND P3, PT, R2, 0x9, PT ;  /* 0x000000090200780c */ /* 0x000fe40003f64270 */
[----:B------:R-:W-:Y:S01]  /*14260*/  SEL R9, R9, RZ, !P0 ;  /* 0x000000ff09097207 */ /* 0x000fe20004000000 */
[----:B------:R-:W-:Y:S01]  /*14270*/  IMAD.X R28, R28, 0x1, R0, P6 ;  /* 0x000000011c1c7824 */ /* 0x000fe200030e0600 */
[----:B------:R-:W-:Y:S01]  /*14280*/  IADD3 R25, P5, R25, R192, RZ ;  /* 0x000000c019197210 */ /* 0x000fe20007fbe0ff */
[----:B------:R-:W-:Y:S01]  /*14290*/  STL [R1+0x508], R31 ;  /* 0x0005081f01007387 */ /* 0x000fe20000100800 */
[----:B-1----:R-:W-:-:S03]  /*142a0*/  SEL R10, RZ, 0x4, !P3 ;  /* 0x00000004ff0a7807 */ /* 0x002fc60005800000 */
[----:B------:R1:W-:Y:S01]  /*142b0*/  STL [R1+0x510], R29 ;  /* 0x0005101d01007387 */ /* 0x0003e20000100800 */
[----:B------:R-:W-:Y:S01]  /*142c0*/  ISETP.NE.U32.AND P3, PT, R9, RZ, PT ;  /* 0x000000ff0900720c */ /* 0x000fe20003f65070 */
[----:B------:R-:W-:Y:S01]  /*142d0*/  IMAD.MOV.U32 R11, RZ, RZ, R28 ;  /* 0x000000ffff0b7224 */ /* 0x000fe200078e001c */
[----:B------:R-:W-:Y:S01]  /*142e0*/  SEL R9, R10, RZ, !P0 ;  /* 0x000000ff0a097207 */ /* 0x000fe20004000000 */
[----:B------:R-:W-:Y:S01]  /*142f0*/  STL [R1+0x504], R32 ;  /* 0x0005042001007387 */ /* 0x000fe20000100800 */
[----:B------:R-:W-:-:S03]  /*14300*/  IMAD.MOV.U32 R10, RZ, RZ, R27 ;  /* 0x000000ffff0a7224 */ /* 0x000fc600078e001b */
[----:B------:R-:W-:Y:S04]  /*14310*/  STL [R1+0x50c], R30 ;  /* 0x00050c1e01007387 */ /* 0x000fe80000100800 */
[----:B------:R-:W-:Y:S04]  /*14320*/  STL [R1+0x520], R27 ;  /* 0x0005201b01007387 */ /* 0x000fe80000100800 */
[----:B------:R-:W-:Y:S04]  /*14330*/  STL [R1+0x51c], R25 ;  /* 0x00051c1901007387 */ /* 0x000fe80000100800 */
[----:B------:R-:W-:Y:S04]  /*14340*/  STL [R1+0x514], R28 ;  /* 0x0005141c01007387 */ /* 0x000fe80000100800 */
[----:B------:R3:W-:Y:S01]  /*14350*/  LDGSTS.E [R8+0x1e000], [R10.64], P2 ;  /* 0x1e0000000a087fae */ /* 0x0007e20009121844 */
[----:B--2---:R-:W-:-:S04]  /*14360*/  IMAD.X R26, R26, 0x1, R0, P5 ;  /* 0x000000011a1a7824 */ /* 0x004fc800028e0600 */
[----:B---3--:R-:W-:Y:S01]  /*14370*/  IMAD.MOV.U32 R11, RZ, RZ, R26 ;  /* 0x000000ffff0b7224 */ /* 0x008fe200078e001a */
[----:B------:R2:W-:Y:S04]  /*14380*/  STL [R1+0x518], R26 ;  /* 0x0005181a01007387 */ /* 0x0005e80000100800 */
[----:B-1----:R-:W3:Y:S04]  /*14390*/  LDL.LU R29, [R1+0xc] ;  /* 0x00000c00011d7983 */ /* 0x002ee80000300800 */
[----:B--2---:R-:W2:Y:S01]  /*143a0*/  LDL.LU R26, [R1+0x10] ;  /* 0x00001000011a7983 */ /* 0x004ea20000300800 */
[----:B------:R-:W-:Y:S01]  /*143b0*/  LOP3.LUT R182, R182, 0xff, RZ, 0xc0, !PT ;  /* 0x000000ffb6b67812 */ /* 0x000fe200078ec0ff */
[----:B------:R-:W-:Y:S01]  /*143c0*/  IMAD.MOV.U32 R10, RZ, RZ, R25 ;  /* 0x000000ffff0a7224 */ /* 0x000fe200078e0019 */
[----:B------:R-:W-:Y:S01]  /*143d0*/  ISETP.GT.AND P5, PT, R2, 0xd, PT ;  /* 0x0000000d0200780c */ /* 0x000fe20003fa4270 */
[----:B------:R-:W4:Y:S01]  /*143e0*/  LDL.LU R31, [R1+0x2c] ;  /* 0x00002c00011f7983 */ /* 0x000f220000300800 */
[----:B------:R-:W-:Y:S01]  /*143f0*/  ISETP.NE.U32.AND P2, PT, R9, RZ, PT ;  /* 0x000000ff0900720c */ /* 0x000fe20003f45070 */
[----:B------:R-:W-:Y:S01]  /*14400*/  IMAD.SHL.U32 R182, R182, 0x4, RZ ;  /* 0x00000004b6b67824 */ /* 0x000fe200078e00ff */
[----:B------:R-:W-:Y:S01]  /*14410*/  SEL R9, RZ, 0x4, !P5 ;  /* 0x00000004ff097807 */ /* 0x000fe20006800000 */
[----:B------:R1:W-:Y:S01]  /*14420*/  LDGSTS.E [R8+0x1f000], [R10.64], P1 ;  /* 0x1f0000000a087fae */ /* 0x0003e20008921844 */
[----:B------:R-:W-:-:S02]  /*14430*/  IADD3 R201, P6, R201, R192, RZ ;  /* 0x000000c0c9c97210 */ /* 0x000fc40007fde0ff */
[----:B------:R-:W-:Y:S01]  /*14440*/  ISETP.GT.AND P1, PT, R2, 0x11, PT ;  /* 0x000000110200780c */ /* 0x000fe20003f24270 */
[----:B------:R-:W4:Y:S01]  /*14450*/  LDL.LU R28, [R1+0x30] ;  /* 0x00003000011c7983 */ /* 0x000f220000300800 */
[----:B------:R-:W-:Y:S01]  /*14460*/  LOP3.LUT R25, R182, 0x20, RZ, 0x3c, !PT ;  /* 0x00000020b6197812 */ /* 0x000fe200078e3cff */
[----:B------:R-:W-:Y:S01]  /*14470*/  IMAD.X R200, R200, 0x1, R0, P6 ;  /* 0x00000001c8c87824 */ /* 0x000fe200030e0600 */
[----:B------:R-:W-:Y:S01]  /*14480*/  IADD3 R209, P5, R209, R192, RZ ;  /* 0x000000c0d1d17210 */ /* 0x000fe20007fbe0ff */
[----:B------:R-:W4:Y:S01]  /*14490*/  LDL.LU R30, [R1+0x4c] ;  /* 0x00004c00011e7983 */ /* 0x000f220000300800 */
[----:B-1----:R-:W-:Y:S02]  /*144a0*/  SEL R8, R9, RZ, !P0 ;  /* 0x000000ff09087207 */ /* 0x002fe40004000000 */
[----:B------:R-:W-:Y:S01]  /*144b0*/  SEL R9, RZ, 0x4, !P1 ;  /* 0x00000004ff097807 */ /* 0x000fe20004800000 */
[----:B------:R-:W-:Y:S01]  /*144c0*/  IMAD.MOV.U32 R10, RZ, RZ, R201 ;  /* 0x000000ffff0a7224 */ /* 0x000fe200078e00c9 */
[----:B------:R-:W-:Y:S01]  /*144d0*/  ISETP.NE.U32.AND P1, PT, R8, RZ, PT ;  /* 0x000000ff0800720c */ /* 0x000fe20003f25070 */
[----:B------:R-:W-:-:S02]  /*144e0*/  IMAD R8, R190, 0x20000, R25 ;  /* 0x00020000be087824 */ /* 0x000fc400078e0219 */
[----:B------:R-:W-:Y:S02]  /*144f0*/  IMAD.MOV.U32 R11, RZ, RZ, R200 ;  /* 0x000000ffff0b7224 */ /* 0x000fe400078e00c8 */
[----:B------:R-:W-:Y:S01]  /*14500*/  IMAD.X R208, R208, 0x1, R0, P5 ;  /* 0x00000001d0d07824 */ /* 0x000fe200028e0600 */
[----:B------:R-:W-:Y:S01]  /*14510*/  SEL R9, R9, RZ, !P0 ;  /* 0x000000ff09097207 */ /* 0x000fe20004000000 */
[----:B------:R-:W4:Y:S01]  /*14520*/  LDL.LU R25, [R1+0x50] ;  /* 0x0000500001197983 */ /* 0x000f220000300800 */
[----:B------:R-:W-:-:S03]  /*14530*/  ISETP.GT.AND P5, PT, R2, 0x15, PT ;  /* 0x000000150200780c */ /* 0x000fc60003fa4270 */
[----:B------:R1:W-:Y:S01]  /*14540*/  LDGSTS.E [R8+0x400], [R10.64], P4 ;  /* 0x004000000a087fae */ /* 0x0003e2000a121844 */
[----:B------:R-:W-:Y:S02]  /*14550*/  ISETP.NE.U32.AND P4, PT, R9, RZ, PT ;  /* 0x000000ff0900720c */ /* 0x000fe40003f85070 */
[----:B------:R-:W-:Y:S01]  /*14560*/  SEL R9, RZ, 0x4, !P5 ;  /* 0x00000004ff097807 */ /* 0x000fe20006800000 */
[----:B------:R-:W4:Y:S01]  /*14570*/  LDL.LU R32, [R1+0x70] ;  /* 0x0000700001207983 */ /* 0x000f220000300800 */
[-C--:B------:R-:W-:Y:S01]  /*14580*/  IADD3 R217, P6, R217, R192.reuse, RZ ;  /* 0x000000c0d9d97210 */ /* 0x080fe20007fde0ff */
[----:B-1----:R-:W-:Y:S02]  /*14590*/  IMAD.MOV.U32 R10, RZ, RZ, R209 ;  /* 0x000000ffff0a7224 */ /* 0x002fe400078e00d1 */
[----:B------:R-:W-:Y:S01]  /*145a0*/  IMAD.MOV.U32 R11, RZ, RZ, R208 ;  /* 0x000000ffff0b7224 */ /* 0x000fe200078e00d0 */
[----:B------:R-:W-:Y:S01]  /*145b0*/  SEL R9, R9, RZ, !P0 ;  /* 0x000000ff09097207 */ /* 0x000fe20004000000 */
[----:B------:R-:W4:Y:S04]  /*145c0*/  LDL.LU R27, [R1+0x90] ;  /* 0x00009000011b7983 */ /* 0x000f280000300800 */
[----:B------:R1:W-:Y:S01]  /*145d0*/  LDGSTS.E [R8+0x1400], [R10.64], P3 ;  /* 0x014000000a087fae */ /* 0x0003e20009921844 */
[----:B------:R-:W-:Y:S01]  /*145e0*/  ISETP.GT.AND P3, PT, R2, 0x19, PT ;  /* 0x000000190200780c */ /* 0x000fe20003f64270 */
[----:B------:R-:W-:Y:S01]  /*145f0*/  IMAD.X R216, R216, 0x1, R0, P6 ;  /* 0x00000001d8d87824 */ /* 0x000fe200030e0600 */
[----:B------:R-:W-:-:S02]  /*14600*/  IADD3 R225, P5, R225, R192, RZ ;  /* 0x000000c0e1e17210 */ /* 0x000fc40007fbe0ff */
[----:B-1----:R-:W-:Y:S02]  /*14610*/  SEL R10, RZ, 0x4, !P3 ;  /* 0x00000004ff0a7807 */ /* 0x002fe40005800000 */
[----:B------:R-:W-:Y:S01]  /*14620*/  ISETP.NE.U32.AND P3, PT, R9, RZ, PT ;  /* 0x000000ff0900720c */ /* 0x000fe20003f65070 */
[----:B------:R-:W-:Y:S01]  /*14630*/  IMAD.MOV.U32 R11, RZ, RZ, R216 ;  /* 0x000000ffff0b7224 */ /* 0x000fe200078e00d8 */
[----:B------:R-:W-:Y:S01]  /*14640*/  SEL R9, R10, RZ, !P0 ;  /* 0x000000ff0a097207 */ /* 0x000fe20004000000 */
[----:B------:R-:W-:Y:S02]  /*14650*/  IMAD.MOV.U32 R10, RZ, RZ, R217 ;  /* 0x000000ffff0a7224 */ /* 0x000fe400078e00d9 */
[----:B------:R-:W-:Y:S01]  /*14660*/  IMAD.X R224, R224, 0x1, R0, P5 ;  /* 0x00000001e0e07824 */ /* 0x000fe200028e0600 */
[----:B------:R-:W-:Y:S02]  /*14670*/  ISETP.GT.AND P5, PT, R2, 0x1d, PT ;  /* 0x0000001d0200780c */ /* 0x000fe40003fa4270 */
[----:B------:R1:W-:Y:S01]  /*14680*/  LDGSTS.E [R8+0x2400], [R10.64], P2 ;  /* 0x024000000a087fae */ /* 0x0003e20009121844 */
[----:B------:R-:W-:-:S02]  /*14690*/  ISETP.NE.U32.AND P2, PT, R9, RZ, PT ;  /* 0x000000ff0900720c */ /* 0x000fc40003f45070 */
        /* <DEDUP_REMOVED lines=19> */
[----:B--2---:R-:W-:-:S05]  /*147d0*/  IADD3 R26, P5, R26, R192, RZ ;  /* 0x000000c01a1a7210 */ /* 0x004fca0007fbe0ff */
[----:B---3--:R-:W-:Y:S01]  /*147e0*/  IMAD.X R29, R29, 0x1, R0, P5 ;  /* 0x000000011d1d7824 */ /* 0x008fe200028e0600 */
        /* <DEDUP_REMOVED lines=324> */
[----:B------:R-:W-:Y:S01]  /*15c30*/  ISETP.GT.AND P5, PT, R2, 0xe, PT ;  /* 0x0000000e0200780c */ /* 0x000fe20003fa4270 */
[----:B------:R-:W-:Y:S01]  /*15c40*/  IMAD.MOV.U32 R10, RZ, RZ, R25 ;  /* 0x000000ffff0a7224 */ /* 0x000fe200078e0019 */
[----:B------:R-:W-:Y:S01]  /*15c50*/  ISETP.NE.U32.AND P2, PT, R9, RZ, PT ;  /* 0x000000ff0900720c */ /* 0x000fe20003f45070 */
[----:B------:R-:W-:Y:S01]  /*15c60*/  IMAD.SHL.U32 R183, R183, 0x4, RZ ;  /* 0x00000004b7b77824 */ /* 0x000fe200078e00ff */
[----:B------:R-:W-:Y:S01]  /*15c70*/  SEL R9, RZ, 0x4, !P5 ;  /* 0x00000004ff097807 */ /* 0x000fe20006800000 */
[----:B------:R-:W4:Y:S01]  /*15c80*/  LDL.LU R31, [R1+0x34] ;  /* 0x00003400011f7983 */ /* 0x000f220000300800 */
[----:B------:R-:W-:-:S03]  /*15c90*/  IADD3 R203, P6, R203, R192, RZ ;  /* 0x000000c0cbcb7210 */ /* 0x000fc60007fde0ff */
[----:B------:R1:W-:Y:S01]  /*15ca0*/  LDGSTS.E [R8+0x1f400], [R10.64], P1 ;  /* 0x1f4000000a087fae */ /* 0x0003e20008921844 */
[----:B------:R-:W-:Y:S01]  /*15cb0*/  ISETP.GT.AND P1, PT, R2, 0x12, PT ;  /* 0x000000120200780c */ /* 0x000fe20003f24270 */
[----:B------:R-:W-:Y:S01]  /*15cc0*/  IMAD.X R202, R202, 0x1, R0, P6 ;  /* 0x00000001caca7824 */ /* 0x000fe200030e0600 */
[----:B------:R-:W-:Y:S01]  /*15cd0*/  LOP3.LUT R25, R183, 0x40, RZ, 0x3c, !PT ;  /* 0x00000040b7197812 */ /* 0x000fe200078e3cff */
[----:B------:R-:W4:Y:S01]  /*15ce0*/  LDL.LU R28, [R1+0x38] ;  /* 0x00003800011c7983 */ /* 0x000f220000300800 */
[-C--:B------:R-:W-:Y:S02]  /*15cf0*/  IADD3 R211, P5, R211, R192.reuse, RZ ;  /* 0x000000c0d3d37210 */ /* 0x080fe40007fbe0ff */
[----:B-1----:R-:W-:Y:S01]  /*15d00*/  SEL R8, R9, RZ, !P0 ;  /* 0x000000ff09087207 */ /* 0x002fe20004000000 */
[----:B------:R-:W-:Y:S01]  /*15d10*/  IMAD.MOV.U32 R10, RZ, RZ, R203 ;  /* 0x000000ffff0a7224 */ /* 0x000fe200078e00cb */
[----:B------:R-:W-:Y:S01]  /*15d20*/  SEL R9, RZ, 0x4, !P1 ;  /* 0x00000004ff097807 */ /* 0x000fe20004800000 */
[----:B------:R-:W-:Y:S01]  /*15d30*/  IMAD.MOV.U32 R11, RZ, RZ, R202 ;  /* 0x000000ffff0b7224 */ /* 0x000fe200078e00ca */
[----:B------:R-:W-:Y:S01]  /*15d40*/  ISETP.NE.U32.AND P1, PT, R8, RZ, PT ;  /* 0x000000ff0800720c */ /* 0x000fe20003f25070 */
[----:B------:R-:W-:Y:S01]  /*15d50*/  IMAD R8, R190, 0x20000, R25 ;  /* 0x00020000be087824 */ /* 0x000fe200078e0219 */
[----:B------:R-:W-:Y:S01]  /*15d60*/  IADD3 R219, P6, R219, R192, RZ ;  /* 0x000000c0dbdb7210 */ /* 0x000fe20007fde0ff */
[----:B------:R-:W-:Y:S01]  /*15d70*/  IMAD.X R210, R210, 0x1, R0, P5 ;  /* 0x00000001d2d27824 */ /* 0x000fe200028e0600 */
[----:B------:R-:W-:Y:S01]  /*15d80*/  SEL R9, R9, RZ, !P0 ;  /* 0x000000ff09097207 */ /* 0x000fe20004000000 */
[----:B------:R-:W4:Y:S01]  /*15d90*/  LDL.LU R30, [R1+0x54] ;  /* 0x00005400011e7983 */ /* 0x000f220000300800 */
[----:B------:R-:W-:-:S03]  /*15da0*/  ISETP.GT.AND P5, PT, R2, 0x16, PT ;  /* 0x000000160200780c */ /* 0x000fc60003fa4270 */
[----:B------:R1:W-:Y:S01]  /*15db0*/  LDGSTS.E [R8+0x800], [R10.64], P4 ;  /* 0x008000000a087fae */ /* 0x0003e2000a121844 */
[----:B------:R-:W-:Y:S02]  /*15dc0*/  ISETP.NE.U32.AND P4, PT, R9, RZ, PT ;  /* 0x000000ff0900720c */ /* 0x000fe40003f85070 */
[----:B------:R-:W-:Y:S01]  /*15dd0*/  SEL R9, RZ, 0x4, !P5 ;  /* 0x00000004ff097807 */ /* 0x000fe20006800000 */
[----:B------:R-:W-:Y:S01]  /*15de0*/  IMAD.X R218, R218, 0x1, R0, P6 ;  /* 0x00000001dada7824 */ /* 0x000fe200030e0600 */
[----:B------:R-:W4:Y:S01]  /*15df0*/  LDL.LU R25, [R1+0x58] ;  /* 0x0000580001197983 */ /* 0x000f220000300800 */
[----:B-1----:R-:W-:Y:S02]  /*15e00*/  IMAD.MOV.U32 R10, RZ, RZ, R211 ;  /* 0x000000ffff0a7224 */ /* 0x002fe400078e00d3 */
[----:B------:R-:W-:Y:S01]  /*15e10*/  IMAD.MOV.U32 R11, RZ, RZ, R210 ;  /* 0x000000ffff0b7224 */ /* 0x000fe200078e00d2 */
[----:B------:R-:W-:Y:S01]  /*15e20*/  SEL R9, R9, RZ, !P0 ;  /* 0x000000ff09097207 */ /* 0x000fe20004000000 */
[----:B------:R-:W4:Y:S04]  /*15e30*/  LDL.LU R32, [R1+0x78] ;  /* 0x0000780001207983 */ /* 0x000f280000300800 */
[----:B------:R1:W-:Y:S01]  /*15e40*/  LDGSTS.E [R8+0x1800], [R10.64], P3 ;  /* 0x018000000a087fae */ /* 0x0003e20009921844 */
[----:B------:R-:W-:-:S02]  /*15e50*/  ISETP.GT.AND P3, PT, R2, 0x1a, PT ;  /* 0x0000001a0200780c */ /* 0x000fc40003f64270 */
[----:B------:R-:W-:Y:S01]  /*15e60*/  IADD3 R227, P5, R227, R192, RZ ;  /* 0x000000c0e3e37210 */ /* 0x000fe20007fbe0ff */
[----:B------:R-:W4:Y:S01]  /*15e70*/  LDL.LU R27, [R1+0x98] ;  /* 0x00009800011b7983 */ /* 0x000f220000300800 */
[----:B-1----:R-:W-:Y:S02]  /*15e80*/  SEL R10, RZ, 0x4, !P3 ;  /* 0x00000004ff0a7807 */ /* 0x002fe40005800000 */
[----:B------:R-:W-:Y:S01]  /*15e90*/  ISETP.NE.U32.AND P3, PT, R9, RZ, PT ;  /* 0x000000ff0900720c */ /* 0x000fe20003f65070 */
[----:B------:R-:W-:Y:S01]  /*15ea0*/  IMAD.MOV.U32 R11, RZ, RZ, R218 ;  /* 0x000000ffff0b7224 */ /* 0x000fe200078e00da */
[----:B------:R-:W-:Y:S01]  /*15eb0*/  SEL R9, R10, RZ, !P0 ;  /* 0x000000ff0a097207 */ /* 0x000fe20004000000 */
[----:B------:R-:W-:Y:S02]  /*15ec0*/  IMAD.MOV.U32 R10, RZ, RZ, R219 ;  /* 0x000000ffff0a7224 */ /* 0x000fe400078e00db */
[----:B------:R-:W-:Y:S01]  /*15ed0*/  IMAD.X R226, R226, 0x1, R0, P5 ;  /* 0x00000001e2e27824 */ /* 0x000fe200028e0600 */
[----:B------:R-:W-:-:S02]  /*15ee0*/  ISETP.GT.AND P5, PT, R2, 0x1e, PT ;  /* 0x0000001e0200780c */ /* 0x000fc40003fa4270 */
        /* <DEDUP_REMOVED lines=60> */
[----:B------:R-:W-:Y:S01]  /*162b0*/  STL [R1+0x58], R25 ;  /* 0x0000581901007387 */ /* 0x000fe20000100800 */
[----:B------:R-:W-:-:S03]  /*162c0*/  ISETP.GT.AND P5, PT, R2, 0x36, PT ;  /* 0x000000360200780c */ /* 0x000fc60003fa4270 */
[----:B------:R-:W-:Y:S04]  /*162d0*/  STL [R1+0x34], R31 ;  /* 0x0000341f01007387 */ /* 0x000fe80000100800 */
[----:B------:R1:W-:Y:S04]  /*162e0*/  STL [R1+0x54], R30 ;  /* 0x0000541e01007387 */ /* 0x0003e80000100800 */
[----:B------:R1:W-:Y:S04]  /*162f0*/  LDGSTS.E [R8+0x8800], [R10.64], P4 ;  /* 0x088000000a087fae */ /* 0x0003e8000a121844 */
[----:B-1----:R-:W2:Y:S01]  /*16300*/  LDL.LU R28, [R1+0xb4] ;  /* 0x0000b400011c7983 */ /* 0x002ea20000300800 */
[----:B------:R-:W-:-:S02]  /*16310*/  ISETP.NE.U32.AND P4, PT, R9, RZ, PT ;  /* 0x000000ff0900720c */ /* 0x000fc40003f85070 */
[----:B------:R-:W-:Y:S01]  /*16320*/  SEL R9, RZ, 0x4, !P5 ;  /* 0x00000004ff097807 */ /* 0x000fe20006800000 */
[----:B------:R-:W-:Y:S02]  /*16330*/  IMAD.MOV.U32 R10, RZ, RZ, R25 ;  /* 0x000000ffff0a7224 */ /* 0x000fe400078e0019 */
[----:B------:R-:W-:Y:S02]  /*16340*/  IMAD.MOV.U32 R11, RZ, RZ, R30 ;  /* 0x000000ffff0b7224 */ /* 0x000fe400078e001e */
[----:B------:R-:W2:Y:S01]  /*16350*/  LDL.LU R30, [R1+0xd4] ;  /* 0x0000d400011e7983 */ /* 0x000ea20000300800 */
[----:B------:R-:W-:-:S03]  /*16360*/  IADD3 R32, P6, R32, R192, RZ ;  /* 0x000000c020207210 */ /* 0x000fc60007fde0ff */
        /* <DEDUP_REMOVED lines=43> */
[----:B--2---:R-:W-:Y:S01]  /*16620*/  IMAD.MOV.U32 R11, RZ, RZ, R30 ;  /* 0x000000ffff0b7224 */ /* 0x004fe200078e001e */
[----:B------:R-:W-:Y:S02]  /*16630*/  ISETP.GT.AND P5, PT, R2, 0x46, PT ;  /* 0x000000460200780c */ /* 0x000fe40003fa4270 */
[----:B------:R-:W3:Y:S01]  /*16640*/  LDL.LU R26, [R1+0x3d0] ;  /* 0x0003d000011a7983 */ /* 0x000ee20000300800 */
[----:B------:R-:W-:-:S03]  /*16650*/  ISETP.NE.U32.AND P4, PT, R9, RZ, PT ;  /* 0x000000ff0900720c */ /* 0x000fc60003f85070 */
[----:B------:R-:W3:Y:S01]  /*16660*/  LDL.LU R30, [R1+0x3b4] ;  /* 0x0003b400011e7983 */ /* 0x000ee20000300800 */
[----:B------:R-:W-:Y:S01]  /*16670*/  SEL R9, RZ, 0x4, !P5 ;  /* 0x00000004ff097807 */ /* 0x000fe20006800000 */
[----:B------:R-:W-:Y:S01]  /*16680*/  IMAD.MOV.U32 R10, RZ, RZ, R29 ;  /* 0x000000ffff0a7224 */ /* 0x000fe200078e001d */
[-C--:B------:R-:W-:Y:S01]  /*16690*/  IADD3 R31, P6, R31, R192.reuse, RZ ;  /* 0x000000c01f1f7210 */ /* 0x080fe20007fde0ff */
[----:B------:R-:W3:Y:S01]  /*166a0*/  LDL.LU R29, [R1+0x3cc] ;  /* 0x0003cc00011d7983 */ /* 0x000ee20000300800 */
[----:B------:R-:W-:-:S03]  /*166b0*/  IADD3 R25, P5, R25, R192, RZ ;  /* 0x000000c019197210 */ /* 0x000fc60007fbe0ff */
[----:B------:R1:W-:Y:S01]  /*166c0*/  LDGSTS.E [R8+0xd800], [R10.64], P3 ;  /* 0x0d8000000a087fae */ /* 0x0003e20009921844 */
[----:B------:R-:W-:Y:S02]  /*166d0*/  ISETP.GT.AND P3, PT, R2, 0x4a, PT ;  /* 0x0000004a0200780c */ /* 0x000fe40003f64270 */
[----:B------:R-:W-:Y:S01]  /*166e0*/  SEL R9, R9, RZ, !P0 ;  /* 0x000000ff09097207 */ /* 0x000fe20004000000 */
[----:B------:R-:W-:Y:S04]  /*166f0*/  STL [R1+0xf8], R31 ;  /* 0x0000f81f01007387 */ /* 0x000fe80000100800 */
[----:B------:R-:W-:Y:S01]  /*16700*/  STL [R1+0x3a0], R25 ;  /* 0x0003a01901007387 */ /* 0x000fe20000100800 */
[----:B-1----:R-:W-:Y:S02]  /*16710*/  SEL R10, RZ, 0x4, !P3 ;  /* 0x00000004ff0a7807 */ /* 0x002fe40005800000 */
[----:B------:R-:W-:-:S02]  /*16720*/  ISETP.NE.U32.AND P3, PT, R9, RZ, PT ;  /* 0x000000ff0900720c */ /* 0x000fc40003f65070 */
        /* <DEDUP_REMOVED lines=27> */
[----:B------:R-:W-:Y:S02]  /*168e0*/  IMAD.X R30, R30, 0x1, R0, P6 ;  /* 0x000000011e1e7824 */ /* 0x000fe400030e0600 */
[----:B------:R-:W-:Y:S02]  /*168f0*/  IMAD.MOV.U32 R10, RZ, RZ, R28 ;  /* 0x000000ffff0a7224 */ /* 0x000fe400078e001c */
[----:B------:R-:W-:Y:S02]  /*16900*/  IMAD.MOV.U32 R11, RZ, RZ, R30 ;  /* 0x000000ffff0b7224 */ /* 0x000fe400078e001e */
[----:B------:R-:W-:Y:S01]  /*16910*/  IMAD.X R29, R29, 0x1, R0, P5 ;  /* 0x000000011d1d7824 */ /* 0x000fe200028e0600 */
[----:B------:R1:W-:Y:S01]  /*16920*/  STL [R1+0x3b8], R28 ;  /* 0x0003b81c01007387 */ /* 0x0003e20000100800 */
[----:B------:R-:W-:-:S03]  /*16930*/  ISETP.GT.AND P5, PT, R2, 0x56, PT ;  /* 0x000000560200780c */ /* 0x000fc60003fa4270 */
[----:B------:R-:W-:Y:S04]  /*16940*/  STL [R1+0x3d0], R26 ;  /* 0x0003d01a01007387 */ /* 0x000fe80000100800 */
[----:B------:R1:W-:Y:S04]  /*16950*/  LDGSTS.E [R8+0x10800], [R10.64], P4 ;  /* 0x108000000a087fae */ /* 0x0003e8000a121844 */
[----:B------:R1:W-:Y:S01]  /*16960*/  STL [R1+0x3b4], R30 ;  /* 0x0003b41e01007387 */ /* 0x0003e20000100800 */
[----:B------:R-:W-:-:S03]  /*16970*/  ISETP.NE.U32.AND P4, PT, R9, RZ, PT ;  /* 0x000000ff0900720c */ /* 0x000fc60003f85070 */
[----:B------:R1:W-:Y:S02]  /*16980*/  STL [R1+0x3cc], R29 ;  /* 0x0003cc1d01007387 */ /* 0x0003e40000100800 */
[----:B-1----:R-:W-:Y:S02]  /*16990*/  IMAD.MOV.U32 R10, RZ, RZ, R26 ;  /* 0x000000ffff0a7224 */ /* 0x002fe400078e001a */
[----:B------:R-:W4:Y:S01]  /*169a0*/  LDL.LU R28, [R1+0x3ec] ;  /* 0x0003ec00011c7983 */ /* 0x000f220000300800 */
[----:B------:R-:W-:Y:S01]  /*169b0*/  IMAD.MOV.U32 R11, RZ, RZ, R29 ;  /* 0x000000ffff0b7224 */ /* 0x000fe200078e001d */
[----:B------:R-:W-:Y:S02]  /*169c0*/  SEL R9, RZ, 0x4, !P5 ;  /* 0x00000004ff097807 */ /* 0x000fe40006800000 */
[----:B------:R-:W4:Y:S04]  /*169d0*/  LDL.LU R30, [R1+0x3f0] ;  /* 0x0003f000011e7983 */ /* 0x000f280000300800 */
[----:B------:R1:W-:Y:S01]  /*169e0*/  LDGSTS.E [R8+0x11800], [R10.64], P3 ;  /* 0x118000000a087fae */ /* 0x0003e20009921844 */
[----:B------:R-:W-:-:S02]  /*169f0*/  ISETP.GT.AND P3, PT, R2, 0x5a, PT ;  /* 0x0000005a0200780c */ /* 0x000fc40003f64270 */
[----:B------:R-:W-:Y:S01]  /*16a00*/  SEL R9, R9, RZ, !P0 ;  /* 0x000000ff09097207 */ /* 0x000fe20004000000 */
[----:B------:R-:W4:Y:S04]  /*16a10*/  LDL.LU R26, [R1+0x440] ;  /* 0x00044000011a7983 */ /* 0x000f280000300800 */
[----:B------:R-:W4:Y:S01]  /*16a20*/  LDL.LU R29, [R1+0x43c] ;  /* 0x00043c00011d7983 */ /* 0x000f220000300800 */
[----:B-1----:R-:W-:Y:S02]  /*16a30*/  SEL R10, RZ, 0x4, !P3 ;  /* 0x00000004ff0a7807 */ /* 0x002fe40005800000 */
[----:B------:R-:W-:Y:S02]  /*16a40*/  ISETP.NE.U32.AND P3, PT, R9, RZ, PT ;  /* 0x000000ff0900720c */ /* 0x000fe40003f65070 */
[----:B------:R-:W-:-:S02]  /*16a50*/  SEL R9, R10, RZ, !P0 ;  /* 0x000000ff0a097207 */ /* 0x000fc40004000000 */
        /* <DEDUP_REMOVED lines=19> */
[----:B------:R-:W-:Y:S02]  /*16b90*/  ISETP.GT.AND P1, PT, R2, 0x62, PT ;  /* 0x000000620200780c */ /* 0x000fe40003f24270 */
[----:B----4-:R-:W-:-:S02]  /*16ba0*/  IADD3 R25, P6, R25, R192, RZ ;  /* 0x000000c019197210 */ /* 0x010fc40007fde0ff */
[----:B------:R-:W-:Y:S02]  /*16bb0*/  IADD3 R27, P5, R27, R192, RZ ;  /* 0x000000c01b1b7210 */ /* 0x000fe40007fbe0ff */
[----:B------:R-:W-:Y:S01]  /*16bc0*/  SEL R9, R9, RZ, !P0 ;  /* 0x000000ff09097207 */ /* 0x000fe20004000000 */
[----:B------:R-:W-:Y:S01]  /*16bd0*/  STL [R1+0x448], R25 ;  /* 0x0004481901007387 */ /* 0x000fe20000100800 */
[----:B-1----:R-:W-:Y:S02]  /*16be0*/  SEL R10, RZ, 0x4, !P1 ;  /* 0x00000004ff0a7807 */ /* 0x002fe40004800000 */
[----:B------:R-:W-:Y:S01]  /*16bf0*/  ISETP.NE.U32.AND P1, PT, R9, RZ, PT ;  /* 0x000000ff0900720c */ /* 0x000fe20003f25070 */
[----:B------:R-:W-:Y:S01]  /*16c00*/  STL [R1+0x444], R27 ;  /* 0x0004441b01007387 */ /* 0x000fe20000100800 */
[----:B------:R-:W-:Y:S01]  /*16c10*/  SEL R9, R10, RZ, !P0 ;  /* 0x000000ff0a097207 */ /* 0x000fe20004000000 */
[----:B------:R-:W-:Y:S02]  /*16c20*/  IMAD.MOV.U32 R10, RZ, RZ, R25 ;  /* 0x000000ffff0a7224 */ /* 0x000fe400078e0019 */
[----:B------:R-:W-:-:S02]  /*16c30*/  IMAD.X R28, R28, 0x1, R0, P6 ;  /* 0x000000011c1c7824 */ /* 0x000fc400030e0600 */
[----:B------:R-:W-:-:S03]  /*16c40*/  IMAD.X R30, R30, 0x1, R0, P5 ;  /* 0x000000011e1e7824 */ /* 0x000fc600028e0600 */
[----:B------:R1:W-:Y:S01]  /*16c50*/  STL [R1+0x3ec], R28 ;  /* 0x0003ec1c01007387 */ /* 0x0003e20000100800 */
[----:B------:R-:W-:-:S03]  /*16c60*/  IMAD.MOV.U32 R11, RZ, RZ, R28 ;  /* 0x000000ffff0b7224 */ /* 0x000fc600078e001c */
[----:B------:R4:W-:Y:S01]  /*16c70*/  STL [R1+0x3f0], R30 ;  /* 0x0003f01e01007387 */ /* 0x0009e20000100800 */
[----:B------:R-:W-:-:S03]  /*16c80*/  ISETP.GT.AND P5, PT, R2, 0x66, PT ;  /* 0x000000660200780c */ /* 0x000fc60003fa4270 */
[----:B------:R4:W-:Y:S04]  /*16c90*/  LDGSTS.E [R8+0x14800], [R10.64], P4 ;  /* 0x148000000a087fae */ /* 0x0009e8000a121844 */
[----:B-1----:R-:W2:Y:S01]  /*16ca0*/  LDL.LU R28, [R1+0x438] ;  /* 0x00043800011c7983 */ /* 0x002ea20000300800 */
[----:B------:R-:W-:-:S03]  /*16cb0*/  ISETP.NE.U32.AND P4, PT, R9, RZ, PT ;  /* 0x000000ff0900720c */ /* 0x000fc60003f85070 */
[----:B------:R-:W2:Y:S01]  /*16cc0*/  LDL.LU R25, [R1+0x404] ;  /* 0x0004040001197983 */ /* 0x000ea20000300800 */
[----:B----4-:R-:W-:Y:S02]  /*16cd0*/  IMAD.MOV.U32 R10, RZ, RZ, R27 ;  /* 0x000000ffff0a7224 */ /* 0x010fe400078e001b */
[----:B------:R-:W-:Y:S02]  /*16ce0*/  IMAD.MOV.U32 R11, RZ, RZ, R30 ;  /* 0x000000ffff0b7224 */ /* 0x000fe400078e001e */
[----:B------:R-:W4:Y:S01]  /*16cf0*/  LDL.LU R30, [R1+0x3fc] ;  /* 0x0003fc00011e7983 */ /* 0x000f220000300800 */
[----:B------:R-:W-:Y:S02]  /*16d00*/  SEL R9, RZ, 0x4, !P5 ;  /* 0x00000004ff097807 */ /* 0x000fe40006800000 */
[-C--:B------:R-:W-:Y:S01]  /*16d10*/  IADD3 R26, P6, R26, R192.reuse, RZ ;  /* 0x000000c01a1a7210 */ /* 0x080fe20007fde0ff */
[----:B------:R-:W4:Y:S01]  /*16d20*/  LDL.LU R27, [R1+0x400] ;  /* 0x00040000011b7983 */ /* 0x000f220000300800 */
[----:B------:R-:W-:-:S03]  /*16d30*/  IADD3 R29, P5, R29, R192, RZ ;  /* 0x000000c01d1d7210 */ /* 0x000fc60007fbe0ff */
[----:B------:R1:W-:Y:S01]  /*16d40*/  LDGSTS.E [R8+0x15800], [R10.64], P3 ;  /* 0x158000000a087fae */ /* 0x0003e20009921844 */
[----:B------:R-:W-:Y:S02]  /*16d50*/  ISETP.GT.AND P3, PT, R2, 0x6a, PT ;  /* 0x0000006a0200780c */ /* 0x000fe40003f64270 */
[----:B------:R-:W-:Y:S01]  /*16d60*/  SEL R9, R9, RZ, !P0 ;  /* 0x000000ff09097207 */ /* 0x000fe20004000000 */
[----:B------:R2:W-:Y:S04]  /*16d70*/  STL [R1+0x440], R26 ;  /* 0x0004401a01007387 */ /* 0x0005e80000100800 */
[----:B------:R-:W-:Y:S01]  /*16d80*/  STL [R1+0x43c], R29 ;  /* 0x00043c1d01007387 */ /* 0x000fe20000100800 */
[----:B-1----:R-:W-:Y:S02]  /*16d90*/  SEL R10, RZ, 0x4, !P3 ;  /* 0x00000004ff0a7807 */ /* 0x002fe40005800000 */
[----:B------:R-:W-:-:S02]  /*16da0*/  ISETP.NE.U32.AND P3, PT, R9, RZ, PT ;  /* 0x000000ff0900720c */ /* 0x000fc40003f65070 */
        /* <DEDUP_REMOVED lines=16> */
[----:B------:R-:W-:Y:S01]  /*16eb0*/  IMAD.MOV.U32 R11, RZ, RZ, R31 ;  /* 0x000000ffff0b7224 */ /* 0x000fe200078e001f */
[----:B------:R-:W-:Y:S01]  /*16ec0*/  SEL R9, R9, RZ, !P0 ;  /* 0x000000ff09097207 */ /* 0x000fe20004000000 */
[----:B------:R-:W3:Y:S04]  /*16ed0*/  LDL.LU R31, [R1+0x42c] ;  /* 0x00042c00011f7983 */ /* 0x000ee80000300800 */
[----:B------:R1:W-:Y:S01]  /*16ee0*/  LDGSTS.E [R8+0x17800], [R10.64], P1 ;  /* 0x178000000a087fae */ /* 0x0003e20008921844 */
[----:B------:R-:W-:-:S03]  /*16ef0*/  ISETP.GT.AND P1, PT, R2, 0x72, PT ;  /* 0x000000720200780c */ /* 0x000fc60003f24270 */
[----:B------:R-:W3:Y:S01]  /*16f00*/  LDL.LU R29, [R1+0x424] ;  /* 0x00042400011d7983 */ /* 0x000ee20000300800 */
[----:B-1----:R-:W-:Y:S02]  /*16f10*/  SEL R10, RZ, 0x4, !P1 ;  /* 0x00000004ff0a7807 */ /* 0x002fe40004800000 */
[----:B------:R-:W-:Y:S02]  /*16f20*/  ISETP.NE.U32.AND P1, PT, R9, RZ, PT ;  /* 0x000000ff0900720c */ /* 0x000fe40003f25070 */
[----:B------:R-:W-:Y:S02]  /*16f30*/  SEL R9, R10, RZ, !P0 ;  /* 0x000000ff0a097207 */ /* 0x000fe40004000000 */
[-C--:B------:R-:W-:Y:S02]  /*16f40*/  IADD3 R28, P6, R28, R192.reuse, RZ ;  /* 0x000000c01c1c7210 */ /* 0x080fe40007fde0ff */
[----:B------:R-:W-:-:S03]  /*16f50*/  IADD3 R25, P5, R25, R192, RZ ;  /* 0x000000c019197210 */ /* 0x000fc60007fbe0ff */
[----:B------:R-:W-:Y:S01]  /*16f60*/  IMAD.MOV.U32 R10, RZ, RZ, R28 ;  /* 0x000000ffff0a7224 */ /* 0x000fe200078e001c */
[----:B------:R-:W-:Y:S01]  /*16f70*/  STL [R1+0x438], R28 ;  /* 0x0004381c01007387 */ /* 0x000fe20000100800 */
[----:B----4-:R-:W-:-:S03]  /*16f80*/  IMAD.X R30, R30, 0x1, R0, P6 ;  /* 0x000000011e1e7824 */ /* 0x010fc600030e0600 */
[----:B------:R-:W-:Y:S01]  /*16f90*/  STL [R1+0x404], R25 ;  /* 0x0004041901007387 */ /* 0x000fe20000100800 */
[----:B------:R-:W-:Y:S02]  /*16fa0*/  IMAD.X R27, R27, 0x1, R0, P5 ;  /* 0x000000011b1b7824 */ /* 0x000fe400028e0600 */
[----:B------:R-:W-:Y:S01]  /*16fb0*/  IMAD.MOV.U32 R11, RZ, RZ, R30 ;  /* 0x000000ffff0b7224 */ /* 0x000fe200078e001e */
[----:B------:R1:W-:Y:S01]  /*16fc0*/  STL [R1+0x3fc], R30 ;  /* 0x0003fc1e01007387 */ /* 0x0003e20000100800 */
[----:B------:R-:W-:-:S03]  /*16fd0*/  ISETP.GT.AND P5, PT, R2, 0x76, PT ;  /* 0x000000760200780c */ /* 0x000fc60003fa4270 */
[----:B------:R4:W-:Y:S04]  /*16fe0*/  STL [R1+0x400], R27 ;  /* 0x0004001b01007387 */ /* 0x0009e80000100800 */
[----:B------:R-:W3:Y:S04]  /*16ff0*/  LDL.LU R32, [R1+0x420] ;  /* 0x0004200001207983 */ /* 0x000ee80000300800 */
[----:B------:R4:W-:Y:S01]  /*17000*/  LDGSTS.E [R8+0x18800], [R10.64], P4 ;  /* 0x188000000a087fae */ /* 0x0009e2000a121844 */
[----:B------:R-:W-:Y:S02]  /*17010*/  ISETP.NE.U32.AND P4, PT, R9, RZ, PT ;  /* 0x000000ff0900720c */ /* 0x000fe40003f85070 */
[----:B------:R-:W-:Y:S01]  /*17020*/  SEL R9, RZ, 0x4, !P5 ;  /* 0x00000004ff097807 */ /* 0x000fe20006800000 */
[----:B-1----:R-:W3:Y:S01]  /*17030*/  LDL.LU R30, [R1+0x418] ;  /* 0x00041800011e7983 */ /* 0x002ee20000300800 */
[----:B----4-:R-:W-:-:S03]  /*17040*/  IMAD.MOV.U32 R10, RZ, RZ, R25 ;  /* 0x000000ffff0a7224 */ /* 0x010fc600078e0019 */
[----:B------:R-:W4:Y:S01]  /*17050*/  LDL.LU R28, [R1+0x410] ;  /* 0x00041000011c7983 */ /* 0x000f220000300800 */
[----:B------:R-:W-:Y:S01]  /*17060*/  IMAD.MOV.U32 R11, RZ, RZ, R27 ;  /* 0x000000ffff0b7224 */ /* 0x000fe200078e001b */
[----:B------:R-:W-:Y:S02]  /*17070*/  SEL R9, R9, RZ, !P0 ;  /* 0x000000ff09097207 */ /* 0x000fe40004000000 */
        /* <DEDUP_REMOVED lines=32> */
[----:B------:R-:W-:Y:S01]  /*17280*/  IMAD.MOV.U32 R10, RZ, RZ, R31 ;  /* 0x000000ffff0a7224 */ /* 0x000fe200078e001f */
[----:B------:R-:W-:Y:S04]  /*17290*/  STL [R1+0x42c], R31 ;  /* 0x00042c1f01007387 */ /* 0x000fe80000100800 */
[----:B------:R-:W-:Y:S01]  /*172a0*/  STL [R1+0x424], R29 ;  /* 0x0004241d01007387 */ /* 0x000fe20000100800 */
[----:B------:R-:W-:-:S04]  /*172b0*/  IMAD.X R32, R32, 0x1, R0, P6 ;  /* 0x0000000120207824 */ /* 0x000fc800030e0600 */
[----:B------:R-:W-:Y:S02]  /*172c0*/  IMAD.MOV.U32 R11, RZ, RZ, R32 ;  /* 0x000000ffff0b7224 */ /* 0x000fe400078e0020 */
[----:B------:R-:W-:Y:S01]  /*172d0*/  IMAD.X R30, R30, 0x1, R0, P5 ;  /* 0x000000011e1e7824 */ /* 0x000fe200028e0600 */
[----:B------:R-:W-:Y:S02]  /*172e0*/  ISETP.GT.AND P5, PT, R2, 0x7, PT ;  /* 0x000000070200780c */ /* 0x000fe40003fa4270 */
[----:B------:R1:W-:Y:S01]  /*172f0*/  LDGSTS.E [R8+0x1c800], [R10.64], P4 ;  /* 0x1c8000000a087fae */ /* 0x0003e2000a121844 */
[----:B------:R-:W-:Y:S02]  /*17300*/  ISETP.NE.U32.AND P4, PT, R9, RZ, PT ;  /* 0x000000ff0900720c */ /* 0x000fe40003f85070 */
[----:B------:R-:W-:Y:S01]  /*17310*/  SEL R9, RZ, 0x4, !P5 ;  /* 0x00000004ff097807 */ /* 0x000fe20006800000 */
[----:B------:R-:W-:Y:S01]  /*17320*/  STL [R1+0x420], R32 ;  /* 0x0004202001007387 */ /* 0x000fe20000100800 */
[----:B----4-:R-:W-:Y:S01]  /*17330*/  IADD3 R27, P6, R27, R192, RZ ;  /* 0x000000c01b1b7210 */ /* 0x010fe20007fde0ff */
[----:B-1----:R-:W-:-:S02]  /*17340*/  IMAD.MOV.U32 R10, RZ, RZ, R29 ;  /* 0x000000ffff0a7224 */ /* 0x002fc400078e001d */
[----:B------:R-:W-:Y:S01]  /*17350*/  IMAD.MOV.U32 R11, RZ, RZ, R30 ;  /* 0x000000ffff0b7224 */ /* 0x000fe200078e001e */
[----:B------:R-:W-:Y:S01]  /*17360*/  IADD3 R25, P5, R25, R192, RZ ;  /* 0x000000c019197210 */ /* 0x000fe20007fbe0ff */
[----:B------:R-:W-:Y:S01]  /*17370*/  IMAD.X R28, R28, 0x1, R0, P6 ;  /* 0x000000011c1c7824 */ /* 0x000fe200030e0600 */
[----:B------:R-:W-:Y:S04]  /*17380*/  STL [R1+0x418], R30 ;  /* 0x0004181e01007387 */ /* 0x000fe80000100800 */
[----:B------:R1:W-:Y:S01]  /*17390*/  LDGSTS.E [R8+0x1d800], [R10.64], P3 ;  /* 0x1d8000000a087fae */ /* 0x0003e20009921844 */
[----:B------:R-:W-:-:S03]  /*173a0*/  ISETP.GT.AND P3, PT, R2, 0xb, PT ;  /* 0x0000000b0200780c */ /* 0x000fc60003f64270 */
[----:B------:R-:W-:Y:S01]  /*173b0*/  STL [R1+0x41c], R27 ;  /* 0x00041c1b01007387 */ /* 0x000fe20000100800 */
[----:B------:R-:W-:-:S03]  /*173c0*/  SEL R9, R9, RZ, !P0 ;  /* 0x000000ff09097207 */ /* 0x000fc60004000000 */
[----:B------:R-:W-:Y:S04]  /*173d0*/  STL [R1+0x414], R25 ;  /* 0x0004141901007387 */ /* 0x000fe80000100800 */
[----:B------:R3:W-:Y:S01]  /*173e0*/  STL [R1+0x410], R28 ;  /* 0x0004101c01007387 */ /* 0x0007e20000100800 */
[----:B-1----:R-:W-:Y:S01]  /*173f0*/  IMAD.MOV.U32 R11, RZ, RZ, R28 ;  /* 0x000000ffff0b7224 */ /* 0x002fe200078e001c */
[----:B------:R-:W-:Y:S02]  /*17400*/  SEL R10, RZ, 0x4, !P3 ;  /* 0x00000004ff0a7807 */ /* 0x000fe40005800000 */
[----:B------:R-:W-:Y:S02]  /*17410*/  ISETP.NE.U32.AND P3, PT, R9, RZ, PT ;  /* 0x000000ff0900720c */ /* 0x000fe40003f65070 */
[----:B------:R-:W-:Y:S01]  /*17420*/  SEL R9, R10, RZ, !P0 ;  /* 0x000000ff0a097207 */ /* 0x000fe20004000000 */
[----:B------:R-:W-:Y:S01]  /*17430*/  IMAD.MOV.U32 R10, RZ, RZ, R27 ;  /* 0x000000ffff0a7224 */ /* 0x000fe200078e001b */
[----:B------:R-:W-:-:S04]  /*17440*/  LOP3.LUT R24, R24, 0x60, RZ, 0x3c, !PT ;  /* 0x0000006018187812 */ /* 0x000fc800078e3cff */
[----:B------:R1:W-:Y:S02]  /*17450*/  LDGSTS.E [R8+0x1e800], [R10.64], P2 ;  /* 0x1e8000000a087fae */ /* 0x0003e40009121844 */
[----:B-1----:R-:W-:Y:S02]  /*17460*/  IMAD.MOV.U32 R10, RZ, RZ, R25 ;  /* 0x000000ffff0a7224 */ /* 0x002fe400078e0019 */
[----:B--2---:R-:W-:-:S05]  /*17470*/  IMAD.X R26, R26, 0x1, R0, P5 ;  /* 0x000000011a1a7824 */ /* 0x004fca00028e0600 */
[----:B------:R1:W-:Y:S04]  /*17480*/  STL [R1+0x40c], R26 ;  /* 0x00040c1a01007387 */ /* 0x0003e80000100800 */
[----:B---3--:R-:W2:Y:S04]  /*17490*/  LDL.LU R28, [R1] ;  /* 0x00000000011c7983 */ /* 0x008ea80000300800 */
[----:B------:R-:W3:Y:S04]  /*174a0*/  LDL.LU R31, [R1+0x1c] ;  /* 0x00001c00011f7983 */ /* 0x000ee80000300800 */
[----:B------:R-:W4:Y:S01]  /*174b0*/  LDL.LU R29, [R1+0x20] ;  /* 0x00002000011d7983 */ /* 0x000f220000300800 */
[----:B------:R-:W-:-:S03]  /*174c0*/  IMAD.MOV.U32 R11, RZ, RZ, R26 ;  /* 0x000000ffff0b7224 */ /* 0x000fc600078e001a */
[----:B-1----:R-:W3:Y:S04]  /*174d0*/  LDL.LU R26, [R1+0x3c] ;  /* 0x00003c00011a7983 */ /* 0x002ee80000300800 */
[----:B------:R1:W-:Y:S02]  /*174e0*/  LDGSTS.E [R8+0x1f800], [R10.64], P1 ;  /* 0x1f8000000a087fae */ /* 0x0003e40008921844 */
[----:B-1----:R-:W-:Y:S02]  /*174f0*/  IMAD R10, R190, 0x20000, R24 ;  /* 0x00020000be0a7824 */ /* 0x002fe400078e0218 */
[----:B------:R-:W3:Y:S04]  /*17500*/  LDL.LU R24, [R1+0x40] ;  /* 0x0000400001187983 */ /* 0x000ee80000300800 */
[----:B------:R-:W3:Y:S04]  /*17510*/  LDL.LU R27, [R1+0x5c] ;  /* 0x00005c00011b7983 */ /* 0x000ee80000300800 */
[----:B------:R-:W3:Y:S01]  /*17520*/  LDL.LU R25, [R1+0x60] ;  /* 0x0000600001197983 */ /* 0x000ee20000300800 */
[----:B------:R-:W-:-:S02]  /*17530*/  ISETP.GT.AND P5, PT, R2, 0xf, PT ;  /* 0x0000000f0200780c */ /* 0x000fc40003fa4270 */
[----:B------:R-:W-:Y:S02]  /*17540*/  ISETP.NE.U32.AND P2, PT, R9, RZ, PT ;  /* 0x000000ff0900720c */ /* 0x000fe40003f45070 */
[----:B------:R-:W-:Y:S02]  /*17550*/  SEL R9, RZ, 0x4, !P5 ;  /* 0x00000004ff097807 */ /* 0x000fe40006800000 */
[-C--:B------:R-:W-:Y:S02]  /*17560*/  IADD3 R205, P6, R205, R192.reuse, RZ ;  /* 0x000000c0cdcd7210 */ /* 0x080fe40007fde0ff */
[----:B------:R-:W-:Y:S02]  /*17570*/  ISETP.GT.AND P1, PT, R2, 0x13, PT ;  /* 0x000000130200780c */ /* 0x000fe40003f24270 */
[----:B------:R-:W-:Y:S01]  /*17580*/  SEL R9, R9, RZ, !P0 ;  /* 0x000000ff09097207 */ /* 0x000fe20004000000 */
[----:B------:R-:W-:Y:S01]  /*17590*/  IMAD.X R204, R204, 0x1, R0, P6 ;  /* 0x00000001cccc7824 */ /* 0x000fe200030e0600 */
[----:B------:R-:W-:-:S02]  /*175a0*/  IADD3 R213, P5, R213, R192, RZ ;  /* 0x000000c0d5d57210 */ /* 0x000fc40007fbe0ff */
[----:B------:R-:W-:Y:S01]  /*175b0*/  SEL R11, RZ, 0x4, !P1 ;  /* 0x00000004ff0b7807 */ /* 0x000fe20004800000 */
[----:B------:R-:W-:Y:S01]  /*175c0*/  IMAD.MOV.U32 R8, RZ, RZ, R205 ;  /* 0x000000ffff087224 */ /* 0x000fe200078e00cd */
[----:B------:R-:W-:Y:S01]  /*175d0*/  ISETP.NE.U32.AND P1, PT, R9, RZ, PT ;  /* 0x000000ff0900720c */ /* 0x000fe20003f25070 */
[----:B------:R-:W-:Y:S02]  /*175e0*/  IMAD.MOV.U32 R9, RZ, RZ, R204 ;  /* 0x000000ffff097224 */ /* 0x000fe400078e00cc */
[----:B------:R-:W-:Y:S01]  /*175f0*/  IMAD.X R212, R212, 0x1, R0, P5 ;  /* 0x00000001d4d47824 */ /* 0x000fe200028e0600 */
[----:B------:R-:W-:Y:S02]  /*17600*/  SEL R11, R11, RZ, !P0 ;  /* 0x000000ff0b0b7207 */ /* 0x000fe40004000000 */
[----:B------:R1:W-:Y:S01]  /*17610*/  LDGSTS.E [R10+0xc00], [R8.64], P4 ;  /* 0x00c00000080a7fae */ /* 0x0003e2000a121844 */
[----:B------:R-:W-:Y:S02]  /*17620*/  ISETP.GT.AND P5, PT, R2, 0x17, PT ;  /* 0x000000170200780c */ /* 0x000fe40003fa4270 */
[----:B------:R-:W-:-:S02]  /*17630*/  ISETP.NE.U32.AND P4, PT, R11, RZ, PT ;  /* 0x000000ff0b00720c */ /* 0x000fc40003f85070 */
[----:B------:R-:W-:Y:S01]  /*17640*/  SEL R11, RZ, 0x4, !P5 ;  /* 0x00000004ff0b7807 */ /* 0x000fe20006800000 */
[----:B-1----:R-:W-:Y:S02]  /*17650*/  IMAD.MOV.U32 R8, RZ, RZ, R213 ;  /* 0x000000ffff087224 */ /* 0x002fe400078e00d5 */
[----:B------:R-:W-:Y:S01]  /*17660*/  IMAD.MOV.U32 R9, RZ, RZ, R212 ;  /* 0x000000ffff097224 */ /* 0x000fe200078e00d4 */
[----:B------:R-:W-:-:S04]  /*17670*/  IADD3 R221, P6, R221, R192, RZ ;  /* 0x000000c0dddd7210 */ /* 0x000fc80007fde0ff */
[----:B------:R1:W-:Y:S01]  /*17680*/  LDGSTS.E [R10+0x1c00], [R8.64], P3 ;  /* 0x01c00000080a7fae */ /* 0x0003e20009921844 */
[----:B------:R-:W-:Y:S02]  /*17690*/  ISETP.GT.AND P3, PT, R2, 0x1b, PT ;  /* 0x0000001b0200780c */ /* 0x000fe40003f64270 */
[----:B------:R-:W-:Y:S01]  /*176a0*/  SEL R11, R11, RZ, !P0 ;  /* 0x000000ff0b0b7207 */ /* 0x000fe20004000000 */
        /* <DEDUP_REMOVED lines=29> */
[----:B------:R-:W-:Y:S01]  /*17880*/  SEL R11, RZ, 0x4, !P5 ;  /* 0x00000004ff0b7807 */ /* 0x000fe20006800000 */
[----:B-1----:R-:W-:Y:S02]  /*17890*/  IMAD.MOV.U32 R8, RZ, RZ, R245 ;  /* 0x000000ffff087224 */ /* 0x002fe400078e00f5 */
[----:B------:R-:W-:Y:S01]  /*178a0*/  IMAD.MOV.U32 R9, RZ, RZ, R244 ;  /* 0x000000ffff097224 */ /* 0x000fe200078e00f4 */
[----:B------:R-:W-:-:S04]  /*178b0*/  SEL R11, R11, RZ, !P0 ;  /* 0x000000ff0b0b7207 */ /* 0x000fc80004000000 */
[----:B------:R1:W-:Y:S01]  /*178c0*/  LDGSTS.E [R10+0x5c00], [R8.64], P3 ;  /* 0x05c00000080a7fae */ /* 0x0003e20009921844 */
[----:B------:R-:W-:-:S04]  /*178d0*/  ISETP.GT.AND P3, PT, R2, 0x2b, PT ;  /* 0x0000002b0200780c */ /* 0x000fc80003f64270 */
[----:B-1----:R-:W-:Y:S02]  /*178e0*/  SEL R8, RZ, 0x4, !P3 ;  /* 0x00000004ff087807 */ /* 0x002fe40005800000 */
[----:B------:R-:W-:Y:S02]  /*178f0*/  ISETP.NE.U32.AND P3, PT, R11, RZ, PT ;  /* 0x000000ff0b00720c */ /* 0x000fe40003f65070 */
[----:B------:R-:W-:Y:S02]  /*17900*/  SEL R11, R8, RZ, !P0 ;  /* 0x000000ff080b7207 */ /* 0x000fe40004000000 */
[----:B--2---:R-:W-:-:S05]  /*17910*/  IADD3 R28, P6, R28, R192, RZ ;  /* 0x000000c01c1c7210 */ /* 0x004fca0007fde0ff */
[----:B------:R-:W-:Y:S01]  /*17920*/  IMAD.X R252, R252, 0x1, R0, P6 ;  /* 0x00000001fcfc7824 */ /* 0x000fe200030e0600 */
[----:B----4-:R-:W-:Y:S01]  /*17930*/  IADD3 R29, P5, R29, R192, RZ ;  /* 0x000000c01d1d7210 */ /* 0x010fe20007fbe0ff */
[----:B------:R-:W-:Y:S02]  /*17940*/  IMAD.MOV.U32 R8, RZ, RZ, R28 ;  /* 0x000000ffff087224 */ /* 0x000fe400078e001c */
[----:B------:R-:W-:Y:S02]  /*17950*/  IMAD.MOV.U32 R9, RZ, RZ, R252 ;  /* 0x000000ffff097224 */ /* 0x000fe400078e00fc */
[----:B---3--:R-:W-:Y:S01]  /*17960*/  IMAD.X R31, R31, 0x1, R0, P5 ;  /* 0x000000011f1f7824 */ /* 0x008fe200028e0600 */
[----:B------:R1:W-:Y:S01]  /*17970*/  STL [R1], R28 ;  /* 0x0000001c01007387 */ /* 0x0003e20000100800 */
[----:B------:R-:W-:-:S03]  /*17980*/  ISETP.GT.AND P5, PT, R2, 0x2f, PT ;  /* 0x0000002f0200780c */ /* 0x000fc60003fa4270 */
[----:B------:R-:W-:Y:S04]  /*17990*/  STL [R1+0x20], R29 ;  /* 0x0000201d01007387 */ /* 0x000fe80000100800 */
[----:B------:R2:W-:Y:S04]  /*179a0*/  LDGSTS.E [R10+0x6c00], [R8.64], P2 ;  /* 0x06c00000080a7fae */ /* 0x0005e80009121844 */
[----:B------:R3:W-:Y:S01]  /*179b0*/  STL [R1+0x1c], R31 ;  /* 0x00001c1f01007387 */ /* 0x0007e20000100800 */
[----:B------:R-:W-:-:S03]  /*179c0*/  ISETP.NE.U32.AND P2, PT, R11, RZ, PT ;  /* 0x000000ff0b00720c */ /* 0x000fc60003f45070 */
[----:B------:R-:W4:Y:S01]  /*179d0*/  LDL.LU R30, [R1+0x80] ;  /* 0x00008000011e7983 */ /* 0x000f220000300800 */
[----:B--2---:R-:W-:-:S03]  /*179e0*/  IMAD.MOV.U32 R8, RZ, RZ, R29 ;  /* 0x000000ffff087224 */ /* 0x004fc600078e001d */
[----:B-1----:R-:W2:Y:S01]  /*179f0*/  LDL.LU R28, [R1+0xa0] ;  /* 0x0000a000011c7983 */ /* 0x002ea20000300800 */
[----:B------:R-:W-:Y:S01]  /*17a00*/  IMAD.MOV.U32 R9, RZ, RZ, R31 ;  /* 0x000000ffff097224 */ /* 0x000fe200078e001f */
[----:B------:R-:W-:Y:S02]  /*17a10*/  SEL R11, RZ, 0x4, !P5 ;  /* 0x00000004ff0b7807 */ /* 0x000fe40006800000 */
[-C--:B------:R-:W-:Y:S01]  /*17a20*/  IADD3 R24, P6, R24, R192.reuse, RZ ;  /* 0x000000c018187210 */ /* 0x080fe20007fde0ff */
[----:B---3--:R-:W3:Y:S01]  /*17a30*/  LDL.LU R31, [R1+0x7c] ;  /* 0x00007c00011f7983 */ /* 0x008ee20000300800 */
[----:B------:R-:W-:-:S03]  /*17a40*/  IADD3 R25, P5, R25, R192, RZ ;  /* 0x000000c019197210 */ /* 0x000fc60007fbe0ff */
[----:B------:R1:W-:Y:S01]  /*17a50*/  LDGSTS.E [R10+0x7c00], [R8.64], P1 ;  /* 0x07c00000080a7fae */ /* 0x0003e20008921844 */
[----:B------:R-:W-:Y:S01]  /*17a60*/  ISETP.GT.AND P1, PT, R2, 0x33, PT ;  /* 0x000000330200780c */ /* 0x000fe20003f24270 */
[--C-:B------:R-:W-:Y:S01]  /*17a70*/  IMAD.X R26, R26, 0x1, R0.reuse, P6 ;  /* 0x000000011a1a7824 */ /* 0x100fe200030e0600 */
[----:B------:R-:W-:Y:S01]  /*17a80*/  SEL R11, R11, RZ, !P0 ;  /* 0x000000ff0b0b7207 */ /* 0x000fe20004000000 */
[----:B------:R-:W3:Y:S01]  /*17a90*/  LDL.LU R29, [R1+0x9c] ;  /* 0x00009c00011d7983 */ /* 0x000ee20000300800 */
[----:B------:R-:W-:-:S03]  /*17aa0*/  IMAD.X R27, R27, 0x1, R0, P5 ;  /* 0x000000011b1b7824 */ /* 0x000fc600028e0600 */
[----:B------:R-:W-:Y:S01]  /*17ab0*/  STL [R1+0x40], R24 ;  /* 0x0000401801007387 */ /* 0x000fe20000100800 */
[----:B-1----:R-:W-:-:S03]  /*17ac0*/  SEL R8, RZ, 0x4, !P1 ;  /* 0x00000004ff087807 */ /* 0x002fc60004800000 */
[----:B------:R-:W-:Y:S01]  /*17ad0*/  STL [R1+0x60], R25 ;  /* 0x0000601901007387 */ /* 0x000fe20000100800 */
[----:B------:R-:W-:Y:S01]  /*17ae0*/  ISETP.NE.U32.AND P1, PT, R11, RZ, PT ;  /* 0x000000ff0b00720c */ /* 0x000fe20003f25070 */
[----:B------:R-:W-:Y:S01]  /*17af0*/  IMAD.MOV.U32 R9, RZ, RZ, R26 ;  /* 0x000000ffff097224 */ /* 0x000fe200078e001a */
[----:B------:R-:W-:Y:S01]  /*17b00*/  SEL R11, R8, RZ, !P0 ;  /* 0x000000ff080b7207 */ /* 0x000fe20004000000 */
[----:B------:R1:W-:Y:S01]  /*17b10*/  STL [R1+0x3c], R26 ;  /* 0x00003c1a01007387 */ /* 0x0003e20000100800 */
[----:B------:R-:W-:-:S03]  /*17b20*/  IMAD.MOV.U32 R8, RZ, RZ, R24 ;  /* 0x000000ffff087224 */ /* 0x000fc600078e0018 */
[----:B------:R1:W-:Y:S04]  /*17b30*/  STL [R1+0x5c], R27 ;  /* 0x00005c1b01007387 */ /* 0x0003e80000100800 */
[----:B------:R1:W-:Y:S04]  /*17b40*/  LDGSTS.E [R10+0x8c00], [R8.64], P4 ;  /* 0x08c00000080a7fae */ /* 0x0003e8000a121844 */
[----:B-1----:R-:W3:Y:S04]  /*17b50*/  LDL.LU R26, [R1+0xc0] ;  /* 0x0000c000011a7983 */ /* 0x002ee80000300800 */
[----:B------:R-:W3:Y:S01]  /*17b60*/  LDL.LU R24, [R1+0xe0] ;  /* 0x0000e00001187983 */ /* 0x000ee20000300800 */
[----:B------:R-:W-:-:S02]  /*17b70*/  IMAD.MOV.U32 R9, RZ, RZ, R27 ;  /* 0x000000ffff097224 */ /* 0x000fc400078e001b */
[----:B------:R-:W-:Y:S01]  /*17b80*/  IMAD.MOV.U32 R8, RZ, RZ, R25 ;  /* 0x000000ffff087224 */ /* 0x000fe200078e0019 */
[----:B------:R-:W3:Y:S04]  /*17b90*/  LDL.LU R27, [R1+0xbc] ;  /* 0x0000bc00011b7983 */ /* 0x000ee80000300800 */
[----:B------:R-:W3:Y:S04]  /*17ba0*/  LDL.LU R25, [R1+0xdc] ;  /* 0x0000dc0001197983 */ /* 0x000ee80000300800 */
[----:B------:R-:W3:Y:S01]  /*17bb0*/  LDL.LU R35, [R1+0x100] ;  /* 0x0001000001237983 */ /* 0x000ee20000300800 */
[----:B------:R-:W-:-:S02]  /*17bc0*/  ISETP.GT.AND P5, PT, R2, 0x37, PT ;  /* 0x000000370200780c */ /* 0x000fc40003fa4270 */
[----:B------:R-:W-:Y:S01]  /*17bd0*/  ISETP.NE.U32.AND P4, PT, R11, RZ, PT ;  /* 0x000000ff0b00720c */ /* 0x000fe20003f85070 */
[----:B------:R1:W-:Y:S01]  /*17be0*/  LDGSTS.E [R10+0x9c00], [R8.64], P3 ;  /* 0x09c00000080a7fae */ /* 0x0003e20009921844 */
[----:B------:R-:W-:Y:S02]  /*17bf0*/  SEL R11, RZ, 0x4, !P5 ;  /* 0x00000004ff0b7807 */ /* 0x000fe40006800000 */
[----:B------:R-:W-:Y:S02]  /*17c00*/  ISETP.GT.AND P3, PT, R2, 0x3b, PT ;  /* 0x0000003b0200780c */ /* 0x000fe40003f64270 */
[----:B------:R-:W-:Y:S02]  /*17c10*/  SEL R11, R11, RZ, !P0 ;  /* 0x000000ff0b0b7207 */ /* 0x000fe40004000000 */
[----:B-1----:R-:W-:Y:S02]  /*17c20*/  SEL R8, RZ, 0x4, !P3 ;  /* 0x00000004ff087807 */ /* 0x002fe40005800000 */
[----:B------:R-:W-:-:S02]  /*17c30*/  ISETP.NE.U32.AND P3, PT, R11, RZ, PT ;  /* 0x000000ff0b00720c */ /* 0x000fc40003f65070 */
[----:B------:R-:W-:Y:S02]  /*17c40*/  SEL R11, R8, RZ, !P0 ;  /* 0x000000ff080b7207 */ /* 0x000fe40004000000 */
[-C--:B----4-:R-:W-:Y:S02]  /*17c50*/  IADD3 R30, P6, R30, R192.reuse, RZ ;  /* 0x000000c01e1e7210 */ /* 0x090fe40007fde0ff */
[----:B--2---:R-:W-:-:S03]  /*17c60*/  IADD3 R28, P5, R28, R192, RZ ;  /* 0x000000c01c1c7210 */ /* 0x004fc60007fbe0ff */
[----:B------:R-:W-:Y:S02]  /*17c70*/  IMAD.MOV.U32 R8, RZ, RZ, R30 ;  /* 0x000000ffff087224 */ /* 0x000fe400078e001e */
[--C-:B---3--:R-:W-:Y:S01]  /*17c80*/  IMAD.X R31, R31, 0x1, R0.reuse, P6 ;  /* 0x000000011f1f7824 */ /* 0x108fe200030e0600 */
[----:B------:R-:W-:Y:S03]  /*17c90*/  STL [R1+0x80], R30 ;  /* 0x0000801e01007387 */ /* 0x000fe60000100800 */
[----:B------:R-:W-:Y:S01]  /*17ca0*/  IMAD.MOV.U32 R9, RZ, RZ, R31 ;  /* 0x000000ffff097224 */ /* 0x000fe200078e001f */
[----:B------:R1:W-:Y:S01]  /*17cb0*/  STL [R1+0xa0], R28 ;  /* 0x0000a01c01007387 */ /* 0x0003e20000100800 */
[----:B------:R-:W-:Y:S01]  /*17cc0*/  IMAD.X R29, R29, 0x1, R0, P5 ;  /* 0x000000011d1d7824 */ /* 0x000fe200028e0600 */
[----:B------:R-:W-:Y:S02]  /*17cd0*/  ISETP.GT.AND P5, PT, R2, 0x3f, PT ;  /* 0x0000003f0200780c */ /* 0x000fe40003fa4270 */
[----:B------:R2:W-:Y:S04]  /*17ce0*/  STL [R1+0x7c], R31 ;  /* 0x00007c1f01007387 */ /* 0x0005e80000100800 */
[----:B------:R2:W-:Y:S04]  /*17cf0*/  STL [R1+0x9c], R29 ;  /* 0x00009c1d01007387 */ /* 0x0005e80000100800 */
[----:B------:R4:W-:Y:S01]  /*17d00*/  LDGSTS.E [R10+0xac00], [R8.64], P2 ;  /* 0x0ac00000080a7fae */ /* 0x0009e20009121844 */
[----:B------:R-:W-:-:S02]  /*17d10*/  ISETP.NE.U32.AND P2, PT, R11, RZ, PT ;  /* 0x000000ff0b00720c */ /* 0x000fc40003f45070 */
[----:B------:R-:W-:Y:S01]  /*17d20*/  SEL R11, RZ, 0x4, !P5 ;  /* 0x00000004ff0b7807 */ /* 0x000fe20006800000 */
[----:B------:R-:W3:Y:S04]  /*17d30*/  LDL.LU R40, [R1+0xfc] ;  /* 0x0000fc0001287983 */ /* 0x000ee80000300800 */
[----:B------:R-:W3:Y:S04]  /*17d40*/  LDL.LU R34, [R1+0x388] ;  /* 0x0003880001227983 */ /* 0x000ee80000300800 */
[----:B------:R-:W3:Y:S01]  /*17d50*/  LDL.LU R33, [R1+0x394] ;  /* 0x0003940001217983 */ /* 0x000ee20000300800 */
[----:B------:R-:W-:Y:S01]  /*17d60*/  IADD3 R26, P6, R26, R192, RZ ;  /* 0x000000c01a1a7210 */ /* 0x000fe20007fde0ff */
[----:B----4-:R-:W-:-:S02]  /*17d70*/  IMAD.MOV.U32 R8, RZ, RZ, R28 ;  /* 0x000000ffff087224 */ /* 0x010fc400078e001c */
[----:B------:R-:W-:Y:S01]  /*17d80*/  IMAD.MOV.U32 R9, RZ, RZ, R29 ;  /* 0x000000ffff097224 */ /* 0x000fe200078e001d */
[----:B------:R-:W-:Y:S01]  /*17d90*/  IADD3 R24, P5, R24, R192, RZ ;  /* 0x000000c018187210 */ /* 0x000fe20007fbe0ff */
[----:B-1----:R-:W4:Y:S04]  /*17da0*/  LDL.LU R28, [R1+0x38c] ;  /* 0x00038c00011c7983 */ /* 0x002f280000300800 */
[----:B------:R1:W-:Y:S01]  /*17db0*/  LDGSTS.E [R10+0xbc00], [R8.64], P1 ;  /* 0x0bc00000080a7fae */ /* 0x0003e20008921844 */
[--C-:B------:R-:W-:Y:S01]  /*17dc0*/  IMAD.X R27, R27, 0x1, R0.reuse, P6 ;  /* 0x000000011b1b7824 */ /* 0x100fe200030e0600 */
[----:B------:R-:W-:Y:S02]  /*17dd0*/  ISETP.GT.AND P1, PT, R2, 0x43, PT ;  /* 0x000000430200780c */ /* 0x000fe40003f24270 */
[----:B------:R-:W-:Y:S01]  /*17de0*/  STL [R1+0xc0], R26 ;  /* 0x0000c01a01007387 */ /* 0x000fe20000100800 */
[----:B------:R-:W-:-:S03]  /*17df0*/  IMAD.X R25, R25, 0x1, R0, P5 ;  /* 0x0000000119197824 */ /* 0x000fc600028e0600 */
[----:B------:R-:W-:Y:S01]  /*17e00*/  STL [R1+0xe0], R24 ;  /* 0x0000e01801007387 */ /* 0x000fe20000100800 */
[----:B------:R-:W-:-:S03]  /*17e10*/  SEL R11, R11, RZ, !P0 ;  /* 0x000000ff0b0b7207 */ /* 0x000fc60004000000 */
[----:B------:R2:W-:Y:S01]  /*17e20*/  STL [R1+0xbc], R27 ;  /* 0x0000bc1b01007387 */ /* 0x0005e20000100800 */
[----:B-1----:R-:W-:-:S03]  /*17e30*/  SEL R8, RZ, 0x4, !P1 ;  /* 0x00000004ff087807 */ /* 0x002fc60004800000 */
[----:B------:R1:W-:Y:S01]  /*17e40*/  STL [R1+0xdc], R25 ;  /* 0x0000dc1901007387 */ /* 0x0003e20000100800 */
[----:B------:R-:W-:-:S03]  /*17e50*/  IADD3 R35, P6, R35, R192, RZ ;  /* 0x000000c023237210 */ /* 0x000fc60007fde0ff */
[----:B------:R-:W4:Y:S01]  /*17e60*/  LDL.LU R32, [R1+0x380] ;  /* 0x0003800001207983 */ /* 0x000f220000300800 */
[----:B------:R-:W-:Y:S01]  /*17e70*/  ISETP.NE.U32.AND P1, PT, R11, RZ, PT ;  /* 0x000000ff0b00720c */ /* 0x000fe20003f25070 */
[----:B------:R-:W-:Y:S01]  /*17e80*/  IMAD.MOV.U32 R9, RZ, RZ, R27 ;  /* 0x000000ffff097224 */ /* 0x000fe200078e001b */
[----:B------:R-:W-:Y:S01]  /*17e90*/  SEL R11, R8, RZ, !P0 ;  /* 0x000000ff080b7207 */ /* 0x000fe20004000000 */
[----:B------:R-:W-:Y:S01]  /*17ea0*/  IMAD.MOV.U32 R8, RZ, RZ, R26 ;  /* 0x000000ffff087224 */ /* 0x000fe200078e001a */
[----:B--2---:R-:W4:Y:S04]  /*17eb0*/  LDL.LU R31, [R1+0x378] ;  /* 0x00037800011f7983 */ /* 0x004f280000300800 */
[----:B------:R-:W-:Y:S04]  /*17ec0*/  STL [R1+0x100], R35 ;  /* 0x0001002301007387 */ /* 0x000fe80000100800 */
[----:B------:R-:W4:Y:S04]  /*17ed0*/  LDL.LU R30, [R1+0x384] ;  /* 0x00038400011e7983 */ /* 0x000f280000300800 */
[----:B------:R-:W4:Y:S04]  /*17ee0*/  LDL.LU R29, [R1+0x10c] ;  /* 0x00010c00011d7983 */ /* 0x000f280000300800 */
[----:B------:R1:W-:Y:S04]  /*17ef0*/  LDGSTS.E [R10+0xcc00], [R8.64], P4 ;  /* 0x0cc00000080a7fae */ /* 0x0003e8000a121844 */
[----:B------:R-:W4:Y:S04]  /*17f00*/  LDL.LU R27, [R1+0x37c] ;  /* 0x00037c00011b7983 */ /* 0x000f280000300800 */
[----:B------:R-:W4:Y:S01]  /*17f10*/  LDL.LU R26, [R1+0x110] ;  /* 0x00011000011a7983 */ /* 0x000f220000300800 */
[----:B-1----:R-:W-:-:S03]  /*17f20*/  IMAD.MOV.U32 R9, RZ, RZ, R25 ;  /* 0x000000ffff097224 */ /* 0x002fc600078e0019 */
[----:B------:R-:W4:Y:S01]  /*17f30*/  LDL.LU R25, [R1+0x114] ;  /* 0x0001140001197983 */ /* 0x000f220000300800 */
[C---:B------:R-:W-:Y:S01]  /*17f40*/  ISETP.GT.AND P5, PT, R2.reuse, 0x47, PT ;  /* 0x000000470200780c */ /* 0x040fe20003fa4270 */
[----:B------:R-:W-:Y:S01]  /*17f50*/  IMAD.MOV.U32 R8, RZ, RZ, R24 ;  /* 0x000000ffff087224 */ /* 0x000fe200078e0018 */
[----:B------:R-:W-:Y:S02]  /*17f60*/  ISETP.NE.U32.AND P4, PT, R11, RZ, PT ;  /* 0x000000ff0b00720c */ /* 0x000fe40003f85070 */
[----:B------:R-:W-:Y:S02]  /*17f70*/  SEL R11, RZ, 0x4, !P5 ;  /* 0x00000004ff0b7807 */ /* 0x000fe40006800000 */
[----:B------:R1:W-:Y:S01]  /*17f80*/  LDGSTS.E [R10+0xdc00], [R8.64], P3 ;  /* 0x0dc00000080a7fae */ /* 0x0003e20009921844 */
[C---:B------:R-:W-:Y:S02]  /*17f90*/  ISETP.GT.AND P3, PT, R2.reuse, 0x4b, PT ;  /* 0x0000004b0200780c */ /* 0x040fe40003f64270 */
[----:B------:R-:W-:-:S02]  /*17fa0*/  ISETP.GT.AND P5, PT, R2, 0x4f, PT ;  /* 0x0000004f0200780c */ /* 0x000fc40003fa4270 */
[----:B-1----:R-:W-:Y:S02]  /*17fb0*/  SEL R8, R11, RZ, !P0 ;  /* 0x000000ff0b087207 */ /* 0x002fe40004000000 */
[----:B------:R-:W-:Y:S02]  /*17fc0*/  SEL R11, RZ, 0x4, !P3 ;  /* 0x00000004ff0b7807 */ /* 0x000fe40005800000 */
[----:B------:R-:W-:Y:S01]  /*17fd0*/  ISETP.NE.U32.AND P3, PT, R8, RZ, PT ;  /* 0x000000ff0800720c */ /* 0x000fe20003f65070 */
[----:B------:R-:W-:Y:S01]  /*17fe0*/  IMAD.MOV.U32 R8, RZ, RZ, R35 ;  /* 0x000000ffff087224 */ /* 0x000fe200078e0023 */
[----:B------:R-:W-:Y:S02]  /*17ff0*/  SEL R24, RZ, 0x4, !P5 ;  /* 0x00000004ff187807 */ /* 0x000fe40006800000 */
[----:B------:R-:W-:Y:S01]  /*18000*/  SEL R11, R11, RZ, !P0 ;  /* 0x000000ff0b0b7207 */ /* 0x000fe20004000000 */
[----:B---3--:R-:W-:-:S04]  /*18010*/  IMAD.X R40, R40, 0x1, R0, P6 ;  /* 0x0000000128287824 */ /* 0x008fc800030e0600 */
[----:B------:R-:W-:Y:S01]  /*18020*/  IMAD.MOV.U32 R9, RZ, RZ, R40 ;  /* 0x000000ffff097224 */ /* 0x000fe200078e0028 */
[----:B------:R-:W-:-:S04]  /*18030*/  IADD3 R33, P6, R33, R192, RZ ;  /* 0x000000c021217210 */ /* 0x000fc80007fde0ff */
[----:B------:R1:W-:Y:S01]  /*18040*/  LDGSTS.E [R10+0xec00], [R8.64], P2 ;  /* 0x0ec00000080a7fae */ /* 0x0003e20009121844 */
[----:B------:R-:W-:Y:S01]  /*18050*/  IMAD.X R34, R34, 0x1, R0, P6 ;  /* 0x0000000122227824 */ /* 0x000fe200030e0600 */
[----:B----4-:R-:W-:Y:S02]  /*18060*/  IADD3 R28, P5, R28, R192, RZ ;  /* 0x000000c01c1c7210 */ /* 0x010fe40007fbe0ff */
[----:B------:R3:W-:Y:S01]  /*18070*/  STL [R1+0xfc], R40 ;  /* 0x0000fc2801007387 */ /* 0x0007e20000100800 */
[----:B-1----:R-:W-:Y:S02]  /*18080*/  IMAD.MOV.U32 R8, RZ, RZ, R33 ;  /* 0x000000ffff087224 */ /* 0x002fe400078e0021 */
[----:B------:R-:W-:Y:S01]  /*18090*/  IMAD.MOV.U32 R9, RZ, RZ, R34 ;  /* 0x000000ffff097224 */ /* 0x000fe200078e0022 */
[----:B------:R-:W-:Y:S04]  /*180a0*/  STL [R1+0x394], R33 ;  /* 0x0003942101007387 */ /* 0x000fe80000100800 */
[----:B------:R-:W-:Y:S04]  /*180b0*/  STL [R1+0x388], R34 ;  /* 0x0003882201007387 */ /* 0x000fe80000100800 */
[----:B------:R1:W-:Y:S01]  /*180c0*/  LDGSTS.E [R10+0xfc00], [R8.64], P1 ;  /* 0x0fc00000080a7fae */ /* 0x0003e20008921844 */
[----:B------:R-:W-:-:S03]  /*180d0*/  ISETP.GT.AND P1, PT, R2, 0x53, PT ;  /* 0x000000530200780c */ /* 0x000fc60003f24270 */
[----:B------:R4:W-:Y:S01]  /*180e0*/  STL [R1+0x38c], R28 ;  /* 0x00038c1c01007387 */ /* 0x0009e20000100800 */
[----:B------:R-:W-:Y:S01]  /*180f0*/  IMAD.X R32, R32, 0x1, R0, P5 ;  /* 0x0000000120207824 */ /* 0x000fe200028e0600 */
[----:B------:R-:W-:Y:S01]  /*18100*/  ISETP.GT.AND P5, PT, R2, 0x57, PT ;  /* 0x000000570200780c */ /* 0x000fe20003fa4270 */
[----:B-1----:R-:W-:-:S03]  /*18110*/  IMAD.MOV.U32 R8, RZ, RZ, R28 ;  /* 0x000000ffff087224 */ /* 0x002fc600078e001c */
[----:B------:R1:W-:Y:S01]  /*18120*/  STL [R1+0x380], R32 ;  /* 0x0003802001007387 */ /* 0x0003e20000100800 */
[----:B------:R-:W-:-:S03]  /*18130*/  IMAD.MOV.U32 R9, RZ, RZ, R32 ;  /* 0x000000ffff097224 */ /* 0x000fc600078e0020 */
[----:B------:R-:W2:Y:S04]  /*18140*/  LDL.LU R41, [R1+0x118] ;  /* 0x0001180001297983 */ /* 0x000ea80000300800 */
[----:B---3--:R-:W3:Y:S04]  /*18150*/  LDL.LU R40, [R1+0x11c] ;  /* 0x00011c0001287983 */ /* 0x008ee80000300800 */
[----:B------:R-:W2:Y:S04]  /*18160*/  LDL.LU R35, [R1+0x120] ;  /* 0x0001200001237983 */ /* 0x000ea80000300800 */
[----:B----4-:R-:W4:Y:S04]  /*18170*/  LDL.LU R28, [R1+0x124] ;  /* 0x00012400011c7983 */ /* 0x010f280000300800 */
[----:B------:R1:W-:Y:S04]  /*18180*/  LDGSTS.E [R10+0x10c00], [R8.64], P4 ;  /* 0x10c00000080a7fae */ /* 0x0003e8000a121844 */
[----:B------:R-:W4:Y:S01]  /*18190*/  LDL.LU R33, [R1+0x12c] ;  /* 0x00012c0001217983 */ /* 0x000f220000300800 */
[----:B-1----:R-:W-:-:S02]  /*181a0*/  SEL R9, RZ, 0x4, !P1 ;  /* 0x00000004ff097807 */ /* 0x002fc40004800000 */
[-C--:B------:R-:W-:Y:S02]  /*181b0*/  IADD3 R30, P1, R30, R192.reuse, RZ ;  /* 0x000000c01e1e7210 */ /* 0x080fe40007f3e0ff */
[----:B------:R-:W-:Y:S02]  /*181c0*/  SEL R8, RZ, 0x4, !P5 ;  /* 0x00000004ff087807 */ /* 0x000fe40006800000 */
[-C--:B------:R-:W-:Y:S02]  /*181d0*/  IADD3 R27, P5, R27, R192.reuse, RZ ;  /* 0x000000c01b1b7210 */ /* 0x080fe40007fbe0ff */
[----:B------:R-:W-:Y:S01]  /*181e0*/  IADD3 R25, P4, R25, R192, RZ ;  /* 0x000000c019197210 */ /* 0x000fe20007f9e0ff */
[--C-:B------:R-:W-:Y:S01]  /*181f0*/  IMAD.X R31, R31, 0x1, R0.reuse, P1 ;  /* 0x000000011f1f7824 */ /* 0x100fe200008e0600 */
[----:B------:R-:W-:Y:S01]  /*18200*/  STL [R1+0x384], R30 ;  /* 0x0003841e01007387 */ /* 0x000fe20000100800 */
[--C-:B------:R-:W-:Y:S02]  /*18210*/  IMAD.X R29, R29, 0x1, R0.reuse, P5 ;  /* 0x000000011d1d7824 */ /* 0x100fe400028e0600 */
[----:B------:R-:W-:Y:S01]  /*18220*/  IMAD.X R26, R26, 0x1, R0, P4 ;  /* 0x000000011a1a7824 */ /* 0x000fe200020e0600 */
[----:B------:R-:W-:Y:S04]  /*18230*/  STL [R1+0x37c], R27 ;  /* 0x00037c1b01007387 */ /* 0x000fe80000100800 */
[----:B------:R-:W-:Y:S01]  /*18240*/  STL [R1+0x114], R25 ;  /* 0x0001141901007387 */ /* 0x000fe20000100800 */
[----:B------:R-:W-:-:S03]  /*18250*/  SEL R9, R9, RZ, !P0 ;  /* 0x000000ff09097207 */ /* 0x000fc60004000000 */
[----:B------:R1:W-:Y:S01]  /*18260*/  STL [R1+0x378], R31 ;  /* 0x0003781f01007387 */ /* 0x0003e20000100800 */
[----:B------:R-:W-:-:S03]  /*18270*/  SEL R8, R8, RZ, !P0 ;  /* 0x000000ff08087207 */ /* 0x000fc60004000000 */
[----:B------:R1:W-:Y:S04]  /*18280*/  STL [R1+0x10c], R29 ;  /* 0x00010c1d01007387 */ /* 0x0003e80000100800 */
[----:B------:R1:W-:Y:S01]  /*18290*/  STL [R1+0x110], R26 ;  /* 0x0001101a01007387 */ /* 0x0003e20000100800 */
[----:B------:R-:W-:-:S03]  /*182a0*/  ISETP.NE.U32.AND P2, PT, R11, RZ, PT ;  /* 0x000000ff0b00720c */ /* 0x000fc60003f45070 */
[----:B------:R-:W4:Y:S01]  /*182b0*/  LDL.LU R34, [R1+0x128] ;  /* 0x0001280001227983 */ /* 0x000f220000300800 */
[----:B------:R-:W-:Y:S01]  /*182c0*/  ISETP.NE.U32.AND P1, PT, R9, RZ, PT ;  /* 0x000000ff0900720c */ /* 0x000fe20003f25070 */
[----:B------:R-:W-:Y:S01]  /*182d0*/  IMAD.MOV.U32 R9, RZ, RZ, R31 ;  /* 0x000000ffff097224 */ /* 0x000fe200078e001f */
[----:B------:R-:W-:Y:S01]  /*182e0*/  ISETP.NE.U32.AND P5, PT, R8, RZ, PT ;  /* 0x000000ff0800720c */ /* 0x000fe20003fa5070 */
[----:B------:R-:W-:Y:S01]  /*182f0*/  IMAD.MOV.U32 R8, RZ, RZ, R30 ;  /* 0x000000ffff087224 */ /* 0x000fe200078e001e */
[----:B------:R-:W4:Y:S04]  /*18300*/  LDL.LU R32, [R1+0x130] ;  /* 0x0001300001207983 */ /* 0x000f280000300800 */
[----:B------:R1:W-:Y:S04]  /*18310*/  LDGSTS.E [R10+0x11c00], [R8.64], P3 ;  /* 0x11c00000080a7fae */ /* 0x0003e80009921844 */
[----:B-1----:R-:W4:Y:S04]  /*18320*/  LDL.LU R31, [R1+0x134] ;  /* 0x00013400011f7983 */ /* 0x002f280000300800 */
[----:B------:R-:W4:Y:S01]  /*18330*/  LDL.LU R30, [R1+0x138] ;  /* 0x00013800011e7983 */ /* 0x000f220000300800 */
[----:B------:R-:W-:-:S02]  /*18340*/  IMAD.MOV.U32 R8, RZ, RZ, R27 ;  /* 0x000000ffff087224 */ /* 0x000fc400078e001b */
[----:B------:R-:W-:Y:S02]  /*18350*/  IMAD.MOV.U32 R9, RZ, RZ, R29 ;  /* 0x000000ffff097224 */ /* 0x000fe400078e001d */
[----:B------:R-:W4:Y:S04]  /*18360*/  LDL.LU R29, [R1+0x13c] ;  /* 0x00013c00011d7983 */ /* 0x000f280000300800 */
[----:B------:R1:W-:Y:S04]  /*18370*/  LDGSTS.E [R10+0x12c00], [R8.64], P2 ;  /* 0x12c00000080a7fae */ /* 0x0003e80009121844 */
[----:B------:R-:W4:Y:S01]  /*18380*/  LDL.LU R27, [R1+0x140] ;  /* 0x00014000011b7983 */ /* 0x000f220000300800 */
[----:B-1----:R-:W-:-:S03]  /*18390*/  IMAD.MOV.U32 R8, RZ, RZ, R25 ;  /* 0x000000ffff087224 */ /* 0x002fc600078e0019 */
[----:B------:R-:W4:Y:S01]  /*183a0*/  LDL.LU R25, [R1+0x144] ;  /* 0x0001440001197983 */ /* 0x000f220000300800 */
[----:B------:R-:W-:-:S03]  /*183b0*/  IMAD.MOV.U32 R9, RZ, RZ, R26 ;  /* 0x000000ffff097224 */ /* 0x000fc600078e001a */
[----:B------:R-:W4:Y:S01]  /*183c0*/  LDL.LU R26, [R1+0x14c] ;  /* 0x00014c00011a7983 */ /* 0x000f220000300800 */
[----:B------:R-:W-:-:S04]  /*183d0*/  SEL R24, R24, RZ, !P0 ;  /* 0x000000ff18187207 */ /* 0x000fc80004000000 */
[----:B------:R-:W-:Y:S02]  /*183e0*/  ISETP.NE.U32.AND P6, PT, R24, RZ, PT ;  /* 0x000000ff1800720c */ /* 0x000fe40003fc5070 */
[----:B------:R-:W-:-:S11]  /*183f0*/  ISETP.GT.AND P3, PT, R2, 0x5b, PT ;  /* 0x0000005b0200780c */ /* 0x000fd60003f64270 */
[----:B------:R1:W-:Y:S02]  /*18400*/  LDGSTS.E [R10+0x13c00], [R8.64], P6 ;  /* 0x13c00000080a7fae */ /* 0x0003e4000b121844 */
[----:B-1----:R-:W-:Y:S02]  /*18410*/  SEL R8, RZ, 0x4, !P3 ;  /* 0x00000004ff087807 */ /* 0x002fe40005800000 */
[----:B------:R-:W-:-:S04]  /*18420*/  ISETP.GT.AND P3, PT, R2, 0x5f, PT ;  /* 0x0000005f0200780c */ /* 0x000fc80003f64270 */
[----:B------:R-:W-:Y:S02]  /*18430*/  SEL R9, RZ, 0x4, !P3 ;  /* 0x00000004ff097807 */ /* 0x000fe40005800000 */
[----:B------:R-:W-:Y:S02]  /*18440*/  SEL R8, R8, RZ, !P0 ;  /* 0x000000ff08087207 */ /* 0x000fe40004000000 */
[----:B------:R-:W-:Y:S02]  /*18450*/  SEL R9, R9, RZ, !P0 ;  /* 0x000000ff09097207 */ /* 0x000fe40004000000 */
[----:B------:R-:W-:Y:S02]  /*18460*/  ISETP.NE.U32.AND P3, PT, R8, RZ, PT ;  /* 0x000000ff0800720c */ /* 0x000fe40003f65070 */
[----:B------:R-:W-:-:S04]  /*18470*/  ISETP.GT.AND P6, PT, R2, 0x67, PT ;  /* 0x000000670200780c */ /* 0x000fc80003fc4270 */
[----:B------:R-:W-:Y:S02]  /*18480*/  SEL R24, RZ, 0x4, !P6 ;  /* 0x00000004ff187807 */ /* 0x000fe40007000000 */
[----:B---3--:R-:W-:-:S05]  /*18490*/  IADD3 R40, P4, R40, R192, RZ ;  /* 0x000000c028287210 */ /* 0x008fca0007f9e0ff */
[----:B--2---:R-:W-:Y:S01]  /*184a0*/  IMAD.X R41, R41, 0x1, R0, P4 ;  /* 0x0000000129297824 */ /* 0x004fe200020e0600 */
[-C--:B----4-:R-:W-:Y:S02]  /*184b0*/  IADD3 R28, P2, R28, R192.reuse, RZ ;  /* 0x000000c01c1c7210 */ /* 0x090fe40007f5e0ff */
[----:B------:R-:W-:Y:S01]  /*184c0*/  ISETP.GT.AND P4, PT, R2, 0x63, PT ;  /* 0x000000630200780c */ /* 0x000fe20003f84270 */
[----:B------:R-:W-:Y:S02]  /*184d0*/  IMAD.MOV.U32 R8, RZ, RZ, R40 ;  /* 0x000000ffff087224 */ /* 0x000fe400078e0028 */
[----:B------:R-:W-:Y:S01]  /*184e0*/  IMAD.X R35, R35, 0x1, R0, P2 ;  /* 0x0000000123237824 */ /* 0x000fe200010e0600 */
[----:B------:R-:W-:Y:S01]  /*184f0*/  ISETP.NE.U32.AND P2, PT, R9, RZ, PT ;  /* 0x000000ff0900720c */ /* 0x000fe20003f45070 */
[----:B------:R-:W-:Y:S01]  /*18500*/  IMAD.MOV.U32 R9, RZ, RZ, R41 ;  /* 0x000000ffff097224 */ /* 0x000fe200078e0029 */
[----:B------:R-:W-:Y:S02]  /*18510*/  SEL R11, RZ, 0x4, !P4 ;  /* 0x00000004ff0b7807 */ /* 0x000fe40006000000 */
[----:B------:R-:W-:-:S02]  /*18520*/  IADD3 R33, P4, R33, R192, RZ ;  /* 0x000000c021217210 */ /* 0x000fc40007f9e0ff */
[----:B------:R1:W-:Y:S02]  /*18530*/  LDGSTS.E [R10+0x14c00], [R8.64], P1 ;  /* 0x14c00000080a7fae */ /* 0x0003e40008921844 */
[----:B-1----:R-:W-:Y:S02]  /*18540*/  IMAD.MOV.U32 R8, RZ, RZ, R28 ;  /* 0x000000ffff087224 */ /* 0x002fe400078e001c */
[----:B------:R-:W-:-:S05]  /*18550*/  IMAD.MOV.U32 R9, RZ, RZ, R35 ;  /* 0x000000ffff097224 */ /* 0x000fca00078e0023 */
[----:B------:R1:W-:Y:S01]  /*18560*/  LDGSTS.E [R10+0x15c00], [R8.64], P5 ;  /* 0x15c00000080a7fae */ /* 0x0003e2000a921844 */
[----:B------:R-:W-:-:S03]  /*18570*/  ISETP.GT.AND P5, PT, R2, 0x6b, PT ;  /* 0x0000006b0200780c */ /* 0x000fc60003fa4270 */
[----:B------:R-:W-:Y:S01]  /*18580*/  STL [R1+0x11c], R40 ;  /* 0x00011c2801007387 */ /* 0x000fe20000100800 */
[----:B-1----:R-:W-:Y:S02]  /*18590*/  IMAD.MOV.U32 R8, RZ, RZ, R33 ;  /* 0x000000ffff087224 */ /* 0x002fe400078e0021 */
[----:B------:R-:W-:-:S04]  /*185a0*/  IMAD.X R34, R34, 0x1, R0, P4 ;  /* 0x0000000122227824 */ /* 0x000fc800020e0600 */
[----:B------:R-:W-:Y:S01]  /*185b0*/  IMAD.MOV.U32 R9, RZ, RZ, R34 ;  /* 0x000000ffff097224 */ /* 0x000fe200078e0022 */
[----:B------:R1:W-:Y:S04]  /*185c0*/  STL [R1+0x124], R28 ;  /* 0x0001241c01007387 */ /* 0x0003e80000100800 */
[----:B------:R2:W-:Y:S01]  /*185d0*/  LDGSTS.E [R10+0x16c00], [R8.64], P3 ;  /* 0x16c00000080a7fae */ /* 0x0005e20009921844 */
[----:B------:R-:W-:-:S03]  /*185e0*/  SEL R11, R11, RZ, !P0 ;  /* 0x000000ff0b0b7207 */ /* 0x000fc60004000000 */
[----:B------:R-:W-:Y:S04]  /*185f0*/  STL [R1+0x118], R41 ;  /* 0x0001182901007387 */ /* 0x000fe80000100800 */
[----:B------:R-:W-:Y:S01]  /*18600*/  STL [R1+0x120], R35 ;  /* 0x0001202301007387 */ /* 0x000fe20000100800 */
[----:B--2---:R-:W-:Y:S02]  /*18610*/  SEL R8, RZ, 0x4, !P5 ;  /* 0x00000004ff087807 */ /* 0x004fe40006800000 */
[-C--:B------:R-:W-:Y:S01]  /*18620*/  IADD3 R31, P5, R31, R192.reuse, RZ ;  /* 0x000000c01f1f7210 */ /* 0x080fe20007fbe0ff */
[----:B------:R-:W-:Y:S01]  /*18630*/  STL [R1+0x12c], R33 ;  /* 0x00012c2101007387 */ /* 0x000fe20000100800 */
[----:B------:R-:W-:Y:S02]  /*18640*/  IADD3 R29, P6, R29, R192, RZ ;  /* 0x000000c01d1d7210 */ /* 0x000fe40007fde0ff */
[----:B------:R-:W-:Y:S01]  /*18650*/  SEL R8, R8, RZ, !P0 ;  /* 0x000000ff08087207 */ /* 0x000fe20004000000 */
[----:B-1----:R-:W2:Y:S01]  /*18660*/  LDL.LU R28, [R1+0x148] ;  /* 0x00014800011c7983 */ /* 0x002ea20000300800 */
[--C-:B------:R-:W-:Y:S01]  /*18670*/  IMAD.X R32, R32, 0x1, R0.reuse, P5 ;  /* 0x0000000120207824 */ /* 0x100fe200028e0600 */
[----:B------:R-:W-:Y:S01]  /*18680*/  ISETP.NE.U32.AND P1, PT, R11, RZ, PT ;  /* 0x000000ff0b00720c */ /* 0x000fe20003f25070 */
[----:B------:R-:W-:Y:S01]  /*18690*/  IMAD.X R30, R30, 0x1, R0, P6 ;  /* 0x000000011e1e7824 */ /* 0x000fe200030e0600 */
[----:B------:R-:W-:Y:S01]  /*186a0*/  ISETP.NE.U32.AND P6, PT, R8, RZ, PT ;  /* 0x000000ff0800720c */ /* 0x000fe20003fc5070 */
[----:B------:R-:W-:-:S02]  /*186b0*/  IMAD.MOV.U32 R8, RZ, RZ, R31 ;  /* 0x000000ffff087224 */ /* 0x000fc400078e001f */
[----:B------:R-:W-:Y:S01]  /*186c0*/  IMAD.MOV.U32 R9, RZ, RZ, R32 ;  /* 0x000000ffff097224 */ /* 0x000fe200078e0020 */
[----:B------:R-:W-:Y:S01]  /*186d0*/  STL [R1+0x128], R34 ;  /* 0x0001282201007387 */ /* 0x000fe20000100800 */
[----:B------:R-:W-:-:S03]  /*186e0*/  IADD3 R25, P3, R25, R192, RZ ;  /* 0x000000c019197210 */ /* 0x000fc60007f7e0ff */
[----:B------:R1:W-:Y:S02]  /*186f0*/  STL [R1+0x134], R31 ;  /* 0x0001341f01007387 */ /* 0x0003e40000100800 */
[----:B------:R-:W-:Y:S02]  /*18700*/  IMAD.X R27, R27, 0x1, R0, P3 ;  /* 0x000000011b1b7824 */ /* 0x000fe400018e0600 */
[----:B------:R-:W-:Y:S01]  /*18710*/  STL [R1+0x13c], R29 ;  /* 0x00013c1d01007387 */ /* 0x000fe20000100800 */
[----:B------:R-:W-:-:S03]  /*18720*/  IADD3 R26, P3, R26, R192, RZ ;  /* 0x000000c01a1a7210 */ /* 0x000fc60007f7e0ff */
[----:B------:R-:W-:Y:S04]  /*18730*/  STL [R1+0x144], R25 ;  /* 0x0001441901007387 */ /* 0x000fe80000100800 */
[----:B------:R3:W-:Y:S04]  /*18740*/  LDGSTS.E [R10+0x17c00], [R8.64], P2 ;  /* 0x17c00000080a7fae */ /* 0x0007e80009121844 */
[----:B------:R-:W-:Y:S04]  /*18750*/  STL [R1+0x130], R32 ;  /* 0x0001302001007387 */ /* 0x000fe80000100800 */
[----:B------:R-:W-:Y:S01]  /*18760*/  STL [R1+0x138], R30 ;  /* 0x0001381e01007387 */ /* 0x000fe20000100800 */
[----:B---3--:R-:W-:-:S02]  /*18770*/  IMAD.MOV.U32 R8, RZ, RZ, R29 ;  /* 0x000000ffff087224 */ /* 0x008fc400078e001d */
[----:B------:R-:W-:Y:S01]  /*18780*/  IMAD.MOV.U32 R9, RZ, RZ, R30 ;  /* 0x000000ffff097224 */ /* 0x000fe200078e001e */
[----:B------:R3:W-:Y:S04]  /*18790*/  STL [R1+0x140], R27 ;  /* 0x0001401b01007387 */ /* 0x0007e80000100800 */
[----:B------:R-:W4:Y:S04]  /*187a0*/  LDL.LU R40, [R1+0x150] ;  /* 0x0001500001287983 */ /* 0x000f280000300800 */
[----:B------:R-:W4:Y:S04]  /*187b0*/  LDL.LU R11, [R1+0x154] ;  /* 0x00015400010b7983 */ /* 0x000f280000300800 */
[----:B------:R3:W-:Y:S04]  /*187c0*/  LDGSTS.E [R10+0x18c00], [R8.64], P1 ;  /* 0x18c00000080a7fae */ /* 0x0007e80008921844 */
[----:B------:R-:W-:Y:S04]  /*187d0*/  STL [R1+0x14c], R26 ;  /* 0x00014c1a01007387 */ /* 0x000fe80000100800 */
[----:B-1----:R-:W4:Y:S01]  /*187e0*/  LDL.LU R31, [R1+0x158] ;  /* 0x00015800011f7983 */ /* 0x002f220000300800 */
[----:B---3--:R-:W-:-:S03]  /*187f0*/  IMAD.MOV.U32 R9, RZ, RZ, R27 ;  /* 0x000000ffff097224 */ /* 0x008fc600078e001b */
[----:B------:R-:W3:Y:S04]  /*18800*/  LDL.LU R27, [R1+0x15c] ;  /* 0x00015c00011b7983 */ /* 0x000ee80000300800 */
[----:B------:R-:W1:Y:S01]  /*18810*/  S2R R183, SR_TID.X ;  /* 0x0000000000b77919 */ /* 0x000e620000002100 */
[----:B------:R-:W-:-:S04]  /*18820*/  SEL R24, R24, RZ, !P0 ;  /* 0x000000ff18187207 */ /* 0x000fc80004000000 */
[----:B------:R-:W-:Y:S01]  /*18830*/  ISETP.NE.U32.AND P4, PT, R24, RZ, PT ;  /* 0x000000ff1800720c */ /* 0x000fe20003f85070 */
[----:B------:R-:W-:Y:S01]  /*18840*/  IMAD.MOV.U32 R8, RZ, RZ, R25 ;  /* 0x000000ffff087224 */ /* 0x000fe200078e0019 */
[C---:B------:R-:W-:Y:S01]  /*18850*/  ISETP.GT.AND P1, PT, R2.reuse, 0x6f, PT ;  /* 0x0000006f0200780c */ /* 0x040fe20003f24270 */
[----:B------:R-:W3:Y:S01]  /*18860*/  LDL.LU R25, [R1+0x164] ;  /* 0x0001640001197983 */ /* 0x000ee20000300800 */
[----:B------:R-:W-:-:S09]  /*18870*/  ISETP.GT.AND P2, PT, R2, 0x73, PT ;  /* 0x000000730200780c */ /* 0x000fd20003f44270 */
[----:B------:R1:W-:Y:S01]  /*18880*/  LDGSTS.E [R10+0x19c00], [R8.64], P4 ;  /* 0x19c00000080a7fae */ /* 0x0003e2000a121844 */
[----:B------:R-:W-:Y:S02]  /*18890*/  ISETP.GT.AND P4, PT, R2, 0x77, PT ;  /* 0x000000770200780c */ /* 0x000fe40003f84270 */
[----:B-1----:R-:W-:Y:S02]  /*188a0*/  LOP3.LUT R24, R183, 0x7f, RZ, 0xc0, !PT ;  /* 0x0000007fb7187812 */ /* 0x002fe400078ec0ff */
[----:B------:R-:W-:Y:S02]  /*188b0*/  SEL R8, RZ, 0x4, !P1 ;  /* 0x00000004ff087807 */ /* 0x000fe40004800000 */
[----:B------:R-:W-:Y:S02]  /*188c0*/  SEL R9, RZ, 0x4, !P2 ;  /* 0x00000004ff097807 */ /* 0x000fe40005000000 */
[----:B------:R-:W-:Y:S02]  /*188d0*/  SEL R8, R8, RZ, !P0 ;  /* 0x000000ff08087207 */ /* 0x000fe40004000000 */
[----:B------:R-:W-:-:S02]  /*188e0*/  SEL R9, R9, RZ, !P0 ;  /* 0x000000ff09097207 */ /* 0x000fc40004000000 */
[C---:B------:R-:W-:Y:S02]  /*188f0*/  ISETP.GT.AND P1, PT, R2.reuse, 0x7b, PT ;  /* 0x0000007b0200780c */ /* 0x040fe40003f24270 */
[----:B------:R-:W-:Y:S02]  /*18900*/  ISETP.GT.AND P2, PT, R2, 0x7f, PT ;  /* 0x0000007f0200780c */ /* 0x000fe40003f44270 */
[----:B------:R-:W-:Y:S01]  /*18910*/  ISETP.NE.U32.AND P5, PT, R9, RZ, PT ;  /* 0x000000ff0900720c */ /* 0x000fe20003fa5070 */
[----:B--2---:R-:W-:Y:S01]  /*18920*/  IMAD.X R28, R28, 0x1, R0, P3 ;  /* 0x000000011c1c7824 */ /* 0x004fe200018e0600 */
[----:B------:R-:W-:-:S04]  /*18930*/  ISETP.GE.AND P3, PT, R24, R2, PT ;  /* 0x000000021800720c */ /* 0x000fc80003f66270 */
[----:B------:R1:W-:Y:S01]  /*18940*/  STL [R1+0x148], R28 ;  /* 0x0001481c01007387 */ /* 0x0003e20000100800 */
[----:B------:R-:W-:-:S03]  /*18950*/  SEL R2, RZ, 0x4, !P4 ;  /* 0x00000004ff027807 */ /* 0x000fc60006000000 */
[----:B------:R-:W2:Y:S01]  /*18960*/  LDL.LU R30, [R1+0x16c] ;  /* 0x00016c00011e7983 */ /* 0x000ea20000300800 */
[----:B------:R-:W-:-:S03]  /*18970*/  ISETP.NE.U32.AND P4, PT, R8, RZ, PT ;  /* 0x000000ff0800720c */ /* 0x000fc60003f85070 */
[----:B------:R-:W2:Y:S01]  /*18980*/  LDL.LU R35, [R1+0x160] ;  /* 0x0001600001237983 */ /* 0x000ea20000300800 */
[----:B------:R-:W-:-:S03]  /*18990*/  IMAD.MOV.U32 R8, RZ, RZ, R26 ;  /* 0x000000ffff087224 */ /* 0x000fc600078e001a */
[----:B------:R-:W2:Y:S01]  /*189a0*/  LDL.LU R34, [R1+0x168] ;  /* 0x0001680001227983 */ /* 0x000ea20000300800 */
[----:B------:R-:W-:-:S03]  /*189b0*/  IMAD.MOV.U32 R9, RZ, RZ, R28 ;  /* 0x000000ffff097224 */ /* 0x000fc600078e001c */
[----:B------:R-:W2:Y:S01]  /*189c0*/  LDL.LU R33, [R1+0x170] ;  /* 0x0001700001217983 */ /* 0x000ea20000300800 */
[----:B------:R-:W-:-:S03]  /*189d0*/  SEL R2, R2, RZ, !P0 ;  /* 0x000000ff02027207 */ /* 0x000fc60004000000 */
[----:B------:R-:W2:Y:S04]  /*189e0*/  LDL.LU R29, [R1+0x174] ;  /* 0x00017400011d7983 */ /* 0x000ea80000300800 */
[----:B------:R1:W-:Y:S04]  /*189f0*/  LDGSTS.E [R10+0x1ac00], [R8.64], P6 ;  /* 0x1ac00000080a7fae */ /* 0x0003e8000b121844 */
[----:B------:R-:W2:Y:S04]  /*18a00*/  LDL.LU R32, [R1+0x178] ;  /* 0x0001780001207983 */ /* 0x000ea80000300800 */
[----:B------:R-:W2:Y:S01]  /*18a10*/  LDL.LU R24, [R1+0x17c] ;  /* 0x00017c0001187983 */ /* 0x000ea20000300800 */
[----:B-1----:R-:W-:-:S03]  /*18a20*/  SEL R8, RZ, 0x4, !P1 ;  /* 0x00000004ff087807 */ /* 0x002fc60004800000 */
[----:B------:R-:W2:Y:S01]  /*18a30*/  LDL.LU R28, [R1+0x19c] ;  /* 0x00019c00011c7983 */ /* 0x000ea20000300800 */
[----:B------:R-:W-:Y:S02]  /*18a40*/  ISETP.NE.U32.AND P1, PT, R2, RZ, PT ;  /* 0x000000ff0200720c */ /* 0x000fe40003f25070 */
[----:B------:R-:W-:Y:S01]  /*18a50*/  SEL R2, RZ, 0x4, !P2 ;  /* 0x00000004ff027807 */ /* 0x000fe20005000000 */
[----:B------:R-:W2:Y:S01]  /*18a60*/  LDL.LU R26, [R1+0x1bc] ;  /* 0x0001bc00011a7983 */ /* 0x000ea20000300800 */
[----:B----4-:R-:W-:Y:S02]  /*18a70*/  IADD3 R11, P6, R11, R192, RZ ;  /* 0x000000c00b0b7210 */ /* 0x010fe40007fde0ff */
[----:B------:R-:W-:-:S03]  /*18a80*/  SEL R2, R2, RZ, !P0 ;  /* 0x000000ff02027207 */ /* 0x000fc60004000000 */
[----:B------:R-:W-:Y:S01]  /*18a90*/  IMAD.X R40, R40, 0x1, R0, P6 ;  /* 0x0000000128287824 */ /* 0x000fe200030e0600 */
[----:B------:R-:W-:Y:S01]  /*18aa0*/  SEL R9, RZ, 0x4, P3 ;  /* 0x00000004ff097807 */ /* 0x000fe20001800000 */
[----:B------:R-:W-:Y:S01]  /*18ab0*/  STL [R1+0x154], R11 ;  /* 0x0001540b01007387 */ /* 0x000fe20000100800 */
[----:B---3--:R-:W-:-:S03]  /*18ac0*/  IADD3 R27, P2, R27, R192, RZ ;  /* 0x000000c01b1b7210 */ /* 0x008fc60007f5e0ff */
[----:B------:R1:W-:Y:S02]  /*18ad0*/  STL [R1+0x150], R40 ;  /* 0x0001502801007387 */ /* 0x0003e40000100800 */
[----:B------:R-:W-:Y:S01]  /*18ae0*/  IMAD.X R31, R31, 0x1, R0, P2 ;  /* 0x000000011f1f7824 */ /* 0x000fe200010e0600 */
[----:B------:R-:W-:Y:S01]  /*18af0*/  ISETP.NE.U32.AND P2, PT, R2, RZ, PT ;  /* 0x000000ff0200720c */ /* 0x000fe20003f45070 */
[----:B------:R-:W-:Y:S01]  /*18b00*/  STL [R1+0x15c], R27 ;  /* 0x00015c1b01007387 */ /* 0x000fe20000100800 */
[----:B------:R-:W-:Y:S01]  /*18b10*/  SEL R2, R9, RZ, !P0 ;  /* 0x000000ff09027207 */ /* 0x000fe20004000000 */
[----:B------:R-:W-:Y:S02]  /*18b20*/  IMAD.MOV.U32 R9, RZ, RZ, R40 ;  /* 0x000000ffff097224 */ /* 0x000fe400078e0028 */
[----:B------:R3:W-:Y:S04]  /*18b30*/  STL [R1+0x158], R31 ;  /* 0x0001581f01007387 */ /* 0x0007e80000100800 */
[----:B-1----:R-:W4:Y:S01]  /*18b40*/  LDL.LU R40, [R1+0x198] ;  /* 0x0001980001287983 */ /* 0x002f220000300800 */
[----:B------:R-:W-:-:S02]  /*18b50*/  SEL R8, R8, RZ, !P0 ;  /* 0x000000ff08087207 */ /* 0x000fc40004000000 */
[----:B------:R-:W-:Y:S02]  /*18b60*/  IADD3 R25, P0, R25, R192, RZ ;  /* 0x000000c019197210 */ /* 0x000fe40007f1e0ff */
[----:B------:R-:W-:Y:S01]  /*18b70*/  ISETP.NE.U32.AND P3, PT, R8, RZ, PT ;  /* 0x000000ff0800720c */ /* 0x000fe20003f65070 */
[----:B------:R-:W-:Y:S02]  /*18b80*/  IMAD.MOV.U32 R8, RZ, RZ, R11 ;  /* 0x000000ffff087224 */ /* 0x000fe400078e000b */
[----:B------:R-:W4:Y:S04]  /*18b90*/  LDL.LU R11, [R1+0x1dc] ;  /* 0x0001dc00010b7983 */ /* 0x000f280000300800 */
[----:B------:R1:W-:Y:S04]  /*18ba0*/  LDGSTS.E [R10+0x1bc00], [R8.64], P4 ;  /* 0x1bc00000080a7fae */ /* 0x0003e8000a121844 */
[----:B------:R-:W-:Y:S01]  /*18bb0*/  STL [R1+0x164], R25 ;  /* 0x0001641901007387 */ /* 0x000fe20000100800 */
[----:B-1----:R-:W-:-:S02]  /*18bc0*/  IMAD.MOV.U32 R8, RZ, RZ, R27 ;  /* 0x000000ffff087224 */ /* 0x002fc400078e001b */
[----:B------:R-:W-:Y:S02]  /*18bd0*/  IMAD.MOV.U32 R9, RZ, RZ, R31 ;  /* 0x000000ffff097224 */ /* 0x000fe400078e001f */
[----:B---3--:R-:W3:Y:S04]  /*18be0*/  LDL.LU R31, [R1+0x1b8] ;  /* 0x0001b800011f7983 */ /* 0x008ee80000300800 */
[----:B------:R1:W-:Y:S02]  /*18bf0*/  LDGSTS.E [R10+0x1cc00], [R8.64], P5 ;  /* 0x1cc00000080a7fae */ /* 0x0003e4000a921844 */
[----:B-1----:R-:W-:Y:S01]  /*18c00*/  IMAD.MOV.U32 R8, RZ, RZ, R25 ;  /* 0x000000ffff087224 */ /* 0x002fe200078e0019 */
[----:B--2---:R-:W-:Y:S01]  /*18c10*/  IADD3 R30, P6, R30, R192, RZ ;  /* 0x000000c01e1e7210 */ /* 0x004fe20007fde0ff */
[----:B------:R-:W-:-:S04]  /*18c20*/  IMAD.X R35, R35, 0x1, R0, P0 ;  /* 0x0000000123237824 */ /* 0x000fc800000e0600 */
[----:B------:R-:W-:Y:S01]  /*18c30*/  STL [R1+0x16c], R30 ;  /* 0x00016c1e01007387 */ /* 0x000fe20000100800 */
[----:B------:R-:W-:-:S03]  /*18c40*/  IMAD.X R34, R34, 0x1, R0, P6 ;  /* 0x0000000122227824 */ /* 0x000fc600030e0600 */
[----:B------:R1:W-:Y:S01]  /*18c50*/  STL [R1+0x160], R35 ;  /* 0x0001602301007387 */ /* 0x0003e20000100800 */
[----:B------:R-:W-:-:S03]  /*18c60*/  IMAD.MOV.U32 R9, RZ, RZ, R35 ;  /* 0x000000ffff097224 */ /* 0x000fc600078e0023 */
[----:B------:R-:W2:Y:S01]  /*18c70*/  LDL.LU R27, [R1+0x1fc] ;  /* 0x0001fc00011b7983 */ /* 0x000ea20000300800 */
[----:B------:R-:W-:-:S03]  /*18c80*/  IADD3 R29, P0, R29, R192, RZ ;  /* 0x000000c01d1d7210 */ /* 0x000fc60007f1e0ff */
[----:B------:R1:W-:Y:S04]  /*18c90*/  LDGSTS.E [R10+0x1dc00], [R8.64], P1 ;  /* 0x1dc00000080a7fae */ /* 0x0003e80008921844 */
[----:B-1----:R-:W2:Y:S04]  /*18ca0*/  LDL.LU R35, [R1+0x1d8] ;  /* 0x0001d80001237983 */ /* 0x002ea80000300800 */
[----:B------:R-:W-:Y:S01]  /*18cb0*/  STL [R1+0x174], R29 ;  /* 0x0001741d01007387 */ /* 0x000fe20000100800 */
[----:B------:R-:W-:-:S03]  /*18cc0*/  IMAD.X R33, R33, 0x1, R0, P0 ;  /* 0x0000000121217824 */ /* 0x000fc600000e0600 */
[----:B------:R1:W-:Y:S01]  /*18cd0*/  STL [R1+0x168], R34 ;  /* 0x0001682201007387 */ /* 0x0003e20000100800 */
[----:B------:R-:W-:Y:S01]  /*18ce0*/  IMAD.MOV.U32 R8, RZ, RZ, R30 ;  /* 0x000000ffff087224 */ /* 0x000fe200078e001e */
[-C--:B------:R-:W-:Y:S01]  /*18cf0*/  IADD3 R24, P1, R24, R195.reuse, RZ ;  /* 0x000000c318187210 */ /* 0x080fe20007f3e0ff */
[----:B------:R-:W-:Y:S01]  /*18d00*/  IMAD.MOV.U32 R9, RZ, RZ, R34 ;  /* 0x000000ffff097224 */ /* 0x000fe200078e0022 */
[----:B------:R-:W2:Y:S01]  /*18d10*/  LDL.LU R25, [R1+0x21c] ;  /* 0x00021c0001197983 */ /* 0x000ea20000300800 */
[----:B------:R-:W-:Y:S02]  /*18d20*/  IADD3 R28, P0, R28, R195, RZ ;  /* 0x000000c31c1c7210 */ /* 0x000fe40007f1e0ff */
[----:B------:R-:W-:Y:S01]  /*18d30*/  IMAD.X R32, R32, 0x1, R3, P1 ;  /* 0x0000000120207824 */ /* 0x000fe200008e0603 */
[----:B------:R1:W-:Y:S04]  /*18d40*/  LDGSTS.E [R10+0x1ec00], [R8.64], P3 ;  /* 0x1ec00000080a7fae */ /* 0x0003e80009921844 */
[----:B-1----:R-:W2:Y:S04]  /*18d50*/  LDL.LU R34, [R1+0x1f8] ;  /* 0x0001f80001227983 */ /* 0x002ea80000300800 */
[----:B------:R-:W-:Y:S01]  /*18d60*/  STL [R1+0x17c], R24 ;  /* 0x00017c1801007387 */ /* 0x000fe20000100800 */
[----:B------:R-:W-:-:S03]  /*18d70*/  IMAD.MOV.U32 R8, RZ, RZ, R29 ;  /* 0x000000ffff087224 */ /* 0x000fc600078e001d */
[----:B------:R1:W-:Y:S01]  /*18d80*/  STL [R1+0x170], R33 ;  /* 0x0001702101007387 */ /* 0x0003e20000100800 */
[----:B------:R-:W-:-:S03]  /*18d90*/  IMAD.MOV.U32 R9, RZ, RZ, R33 ;  /* 0x000000ffff097224 */ /* 0x000fc600078e0021 */
[----:B------:R-:W2:Y:S01]  /*18da0*/  LDL.LU R30, [R1+0x23c] ;  /* 0x00023c00011e7983 */ /* 0x000ea20000300800 */
[----:B------:R-:W-:-:S03]  /*18db0*/  IADD3 R26, P1, R26, R195, RZ ;  /* 0x000000c31a1a7210 */ /* 0x000fc60007f3e0ff */
[----:B------:R-:W2:Y:S04]  /*18dc0*/  LDL.LU R29, [R1+0x218] ;  /* 0x00021800011d7983 */ /* 0x000ea80000300800 */
[----:B------:R-:W-:Y:S04]  /*18dd0*/  STL [R1+0x19c], R28 ;  /* 0x00019c1c01007387 */ /* 0x000fe80000100800 */
[----:B------:R4:W-:Y:S04]  /*18de0*/  STL [R1+0x178], R32 ;  /* 0x0001782001007387 */ /* 0x0009e80000100800 */
[----:B------:R4:W-:Y:S04]  /*18df0*/  LDGSTS.E [R10+0x1fc00], [R8.64], P2 ;  /* 0x1fc00000080a7fae */ /* 0x0009e80009121844 */
[----:B-1----:R-:W2:Y:S01]  /*18e00*/  LDL.LU R33, [R1+0x25c] ;  /* 0x00025c0001217983 */ /* 0x002ea20000300800 */
[----:B----4-:R-:W-:Y:S01]  /*18e10*/  IMAD.X R40, R40, 0x1, R3, P0 ;  /* 0x0000000128287824 */ /* 0x010fe200000e0603 */
[----:B------:R-:W-:Y:S01]  /*18e20*/  ISETP.NE.U32.AND P4, PT, R2, RZ, PT ;  /* 0x000000ff0200720c */ /* 0x000fe20003f85070 */
[----:B------:R-:W-:Y:S01]  /*18e30*/  IMAD.MOV.U32 R9, RZ, RZ, R32 ;  /* 0x000000ffff097224 */ /* 0x000fe200078e0020 */
[----:B------:R-:W0:Y:S04]  /*18e40*/  LDGDEPBAR ;  /* 0x00000000000079af */ /* 0x000e280000000000 */
[----:B------:R-:W4:Y:S01]  /*18e50*/  LDL.LU R32, [R1+0x238] ;  /* 0x0002380001207983 */ /* 0x000f220000300800 */
[----:B------:R-:W-:-:S03]  /*18e60*/  IMAD.MOV.U32 R8, RZ, RZ, R24 ;  /* 0x000000ffff087224 */ /* 0x000fc600078e0018 */
[----:B------:R-:W-:Y:S04]  /*18e70*/  STL [R1+0x1bc], R26 ;  /* 0x0001bc1a01007387 */ /* 0x000fe80000100800 */
[----:B------:R-:W-:Y:S04]  /*18e80*/  STL [R1+0x198], R40 ;  /* 0x0001982801007387 */ /* 0x000fe80000100800 */
[----:B------:R-:W4:Y:S04]  /*18e90*/  LDL.LU R24, [R1+0x27c] ;  /* 0x00027c0001187983 */ /* 0x000f280000300800 */
[----:B------:R-:W4:Y:S01]  /*18ea0*/  LDL.LU R10, [R1+0x258] ;  /* 0x00025800010a7983 */ /* 0x000f220000300800 */
[----:B------:R-:W-:Y:S01]  /*18eb0*/  IMAD R2, R190, 0x10000, R197 ;  /* 0x00010000be027824 */ /* 0x000fe200078e02c5 */
[----:B------:R-:W-:Y:S01]  /*18ec0*/  IADD3 R11, P0, R11, R195, RZ ;  /* 0x000000c30b0b7210 */ /* 0x000fe20007f1e0ff */
[----:B---3--:R-:W-:-:S03]  /*18ed0*/  IMAD.X R31, R31, 0x1, R3, P1 ;  /* 0x000000011f1f7824 */ /* 0x008fc600008e0603 */
[----:B------:R1:W-:Y:S04]  /*18ee0*/  LDGSTS.E [R2+0x40000], [R8.64], P4 ;  /* 0x4000000008027fae */ /* 0x0003e8000a121844 */
[----:B------:R-:W-:Y:S01]  /*18ef0*/  STL [R1+0x1dc], R11 ;  /* 0x0001dc0b01007387 */ /* 0x000fe20000100800 */
[----:B-1----:R-:W-:Y:S02]  /*18f00*/  IMAD.MOV.U32 R8, RZ, RZ, R28 ;  /* 0x000000ffff087224 */ /* 0x002fe400078e001c */
[----:B------:R-:W-:Y:S01]  /*18f10*/  IMAD.MOV.U32 R9, RZ, RZ, R40 ;  /* 0x000000ffff097224 */ /* 0x000fe200078e0028 */
[----:B------:R1:W-:Y:S04]  /*18f20*/  STL [R1+0x1b8], R31 ;  /* 0x0001b81f01007387 */ /* 0x0003e80000100800 */
[----:B------:R3:W-:Y:S04]  /*18f30*/  LDGSTS.E [R2+0x41000], [R8.64], P4 ;  /* 0x4100000008027fae */ /* 0x0007e8000a121844 */
[----:B------:R-:W4:Y:S01]  /*18f40*/  LDL.LU R28, [R1+0x29c] ;  /* 0x00029c00011c7983 */ /* 0x000f220000300800 */
[----:B---3--:R-:W-:-:S03]  /*18f50*/  IMAD.MOV.U32 R9, RZ, RZ, R31 ;  /* 0x000000ffff097224 */ /* 0x008fc600078e001f */
[----:B-1----:R-:W3:Y:S01]  /*18f60*/  LDL.LU R31, [R1+0x278] ;  /* 0x00027800011f7983 */ /* 0x002ee20000300800 */
[----:B------:R-:W-:-:S05]  /*18f70*/  IMAD.MOV.U32 R8, RZ, RZ, R26 ;  /* 0x000000ffff087224 */ /* 0x000fca00078e001a */
[----:B------:R1:W-:Y:S02]  /*18f80*/  LDGSTS.E [R2+0x42000], [R8.64], P4 ;  /* 0x4200000008027fae */ /* 0x0003e4000a121844 */
[----:B-1----:R-:W-:Y:S01]  /*18f90*/  IMAD.MOV.U32 R8, RZ, RZ, R11 ;  /* 0x000000ffff087224 */ /* 0x002fe200078e000b */
[----:B--2---:R-:W-:Y:S01]  /*18fa0*/  IADD3 R27, P1, R27, R195, RZ ;  /* 0x000000c31b1b7210 */ /* 0x004fe20007f3e0ff */
[----:B------:R-:W-:-:S04]  /*18fb0*/  IMAD.X R35, R35, 0x1, R3, P0 ;  /* 0x0000000123237824 */ /* 0x000fc800000e0603 */
[----:B------:R-:W-:Y:S04]  /*18fc0*/  STL [R1+0x1fc], R27 ;  /* 0x0001fc1b01007387 */ /* 0x000fe80000100800 */
[----:B------:R1:W-:Y:S01]  /*18fd0*/  STL [R1+0x1d8], R35 ;  /* 0x0001d82301007387 */ /* 0x0003e20000100800 */
[----:B------:R-:W-:-:S03]  /*18fe0*/  IMAD.MOV.U32 R9, RZ, RZ, R35 ;  /* 0x000000ffff097224 */ /* 0x000fc600078e0023 */
[----:B------:R-:W2:Y:S01]  /*18ff0*/  LDL.LU R26, [R1+0x2bc] ;  /* 0x0002bc00011a7983 */ /* 0x000ea20000300800 */
[----:B------:R-:W-:-:S03]  /*19000*/  IADD3 R25, P0, R25, R195, RZ ;  /* 0x000000c319197210 */ /* 0x000fc60007f1e0ff */
[----:B------:R-:W2:Y:S01]  /*19010*/  LDL.LU R40, [R1+0x298] ;  /* 0x0002980001287983 */ /* 0x000ea20000300800 */
[----:B------:R-:W-:-:S03]  /*19020*/  IMAD.X R34, R34, 0x1, R3, P1 ;  /* 0x0000000122227824 */ /* 0x000fc600008e0603 */
[----:B------:R-:W-:Y:S04]  /*19030*/  STL [R1+0x21c], R25 ;  /* 0x00021c1901007387 */ /* 0x000fe80000100800 */
[----:B------:R1:W-:Y:S04]  /*19040*/  STL [R1+0x1f8], R34 ;  /* 0x0001f82201007387 */ /* 0x0003e80000100800 */
[----:B------:R-:W2:Y:S01]  /*19050*/  LDL.LU R11, [R1+0x2dc] ;  /* 0x0002dc00010b7983 */ /* 0x000ea20000300800 */
[----:B------:R-:W-:-:S03]  /*19060*/  IADD3 R30, P1, R30, R195, RZ ;  /* 0x000000c31e1e7210 */ /* 0x000fc60007f3e0ff */
[----:B-1----:R-:W2:Y:S01]  /*19070*/  LDL.LU R35, [R1+0x2b8] ;  /* 0x0002b80001237983 */ /* 0x002ea20000300800 */
[----:B------:R-:W-:-:S03]  /*19080*/  IMAD.X R29, R29, 0x1, R3, P0 ;  /* 0x000000011d1d7824 */ /* 0x000fc600000e0603 */
[----:B------:R1:W-:Y:S04]  /*19090*/  LDGSTS.E [R2+0x43000], [R8.64], P4 ;  /* 0x4300000008027fae */ /* 0x0003e8000a121844 */
[----:B------:R-:W-:Y:S04]  /*190a0*/  STL [R1+0x23c], R30 ;  /* 0x00023c1e01007387 */ /* 0x000fe80000100800 */
[----:B------:R4:W-:Y:S01]  /*190b0*/  STL [R1+0x218], R29 ;  /* 0x0002181d01007387 */ /* 0x0009e20000100800 */
[----:B-1----:R-:W-:Y:S02]  /*190c0*/  IMAD.MOV.U32 R8, RZ, RZ, R27 ;  /* 0x000000ffff087224 */ /* 0x002fe400078e001b */
[----:B------:R-:W-:Y:S01]  /*190d0*/  IMAD.MOV.U32 R9, RZ, RZ, R34 ;  /* 0x000000ffff097224 */ /* 0x000fe200078e0022 */
[----:B------:R-:W-:Y:S01]  /*190e0*/  IADD3 R33, P0, R33, R195, RZ ;  /* 0x000000c321217210 */ /* 0x000fe20007f1e0ff */
[----:B------:R-:W2:Y:S04]  /*190f0*/  LDL.LU R27, [R1+0x2fc] ;  /* 0x0002fc00011b7983 */ /* 0x000ea80000300800 */
[----:B------:R1:W-:Y:S04]  /*19100*/  LDGSTS.E [R2+0x44000], [R8.64], P4 ;  /* 0x4400000008027fae */ /* 0x0003e8000a121844 */
[----:B------:R-:W2:Y:S01]  /*19110*/  LDL.LU R34, [R1+0x2d8] ;  /* 0x0002d80001227983 */ /* 0x000ea20000300800 */
[----:B----4-:R-:W-:-:S03]  /*19120*/  IMAD.X R32, R32, 0x1, R3, P1 ;  /* 0x0000000120207824 */ /* 0x010fc600008e0603 */
[----:B------:R-:W-:Y:S01]  /*19130*/  STL [R1+0x25c], R33 ;  /* 0x00025c2101007387 */ /* 0x000fe20000100800 */
[----:B-1----:R-:W-:Y:S02]  /*19140*/  IMAD.MOV.U32 R8, RZ, RZ, R25 ;  /* 0x000000ffff087224 */ /* 0x002fe400078e0019 */
[----:B------:R-:W-:Y:S01]  /*19150*/  IMAD.MOV.U32 R9, RZ, RZ, R29 ;  /* 0x000000ffff097224 */ /* 0x000fe200078e001d */
[----:B------:R1:W-:Y:S04]  /*19160*/  STL [R1+0x238], R32 ;  /* 0x0002382001007387 */ /* 0x0003e80000100800 */
[----:B------:R-:W4:Y:S01]  /*19170*/  LDL.LU R29, [R1+0x2f8] ;  /* 0x0002f800011d7983 */ /* 0x000f220000300800 */
[----:B------:R-:W-:-:S03]  /*19180*/  IADD3 R24, P1, R24, R195, RZ ;  /* 0x000000c318187210 */ /* 0x000fc60007f3e0ff */
[----:B------:R-:W4:Y:S01]  /*19190*/  LDL.LU R25, [R1+0x31c] ;  /* 0x00031c0001197983 */ /* 0x000f220000300800 */
[----:B------:R-:W-:-:S03]  /*191a0*/  IMAD.X R10, R10, 0x1, R3, P0 ;  /* 0x000000010a0a7824 */ /* 0x000fc600000e0603 */
[----:B------:R1:W-:Y:S02]  /*191b0*/  LDGSTS.E [R2+0x45000], [R8.64], P4 ;  /* 0x4500000008027fae */ /* 0x0003e4000a121844 */
[----:B-1----:R-:W-:Y:S02]  /*191c0*/  IMAD.MOV.U32 R9, RZ, RZ, R32 ;  /* 0x000000ffff097224 */ /* 0x002fe400078e0020 */
[----:B------:R-:W4:Y:S01]  /*191d0*/  LDL.LU R32, [R1+0x318] ;  /* 0x0003180001207983 */ /* 0x000f220000300800 */
[----:B------:R-:W-:-:S03]  /*191e0*/  IMAD.MOV.U32 R8, RZ, RZ, R30 ;  /* 0x000000ffff087224 */ /* 0x000fc600078e001e */
[----:B------:R-:W-:Y:S04]  /*191f0*/  STL [R1+0x27c], R24 ;  /* 0x00027c1801007387 */ /* 0x000fe80000100800 */
[----:B------:R1:W-:Y:S04]  /*19200*/  STL [R1+0x258], R10 ;  /* 0x0002580a01007387 */ /* 0x0003e80000100800 */
[----:B------:R-:W4:Y:S01]  /*19210*/  LDL.LU R30, [R1+0x33c] ;  /* 0x00033c00011e7983 */ /* 0x000f220000300800 */
[----:B------:R-:W-:-:S03]  /*19220*/  IADD3 R28, P0, R28, R195, RZ ;  /* 0x000000c31c1c7210 */ /* 0x000fc60007f1e0ff */
[----:B------:R1:W-:Y:S01]  /*19230*/  LDGSTS.E [R2+0x46000], [R8.64], P4 ;  /* 0x4600000008027fae */ /* 0x0003e2000a121844 */
[----:B---3--:R-:W-:Y:S02]  /*19240*/  IMAD.X R31, R31, 0x1, R3, P1 ;  /* 0x000000011f1f7824 */ /* 0x008fe400008e0603 */
[----:B-1----:R-:W-:Y:S02]  /*19250*/  IMAD.MOV.U32 R8, RZ, RZ, R33 ;  /* 0x000000ffff087224 */ /* 0x002fe400078e0021 */
[----:B------:R-:W-:Y:S01]  /*19260*/  IMAD.MOV.U32 R9, RZ, RZ, R10 ;  /* 0x000000ffff097224 */ /* 0x000fe200078e000a */
[----:B------:R-:W4:Y:S04]  /*19270*/  LDL.LU R33, [R1+0x338] ;  /* 0x0003380001217983 */ /* 0x000f280000300800 */
[----:B------:R-:W-:Y:S04]  /*19280*/  STL [R1+0x29c], R28 ;  /* 0x00029c1c01007387 */ /* 0x000fe80000100800 */
[----:B------:R1:W-:Y:S04]  /*19290*/  STL [R1+0x278], R31 ;  /* 0x0002781f01007387 */ /* 0x0003e80000100800 */
[----:B------:R-:W4:Y:S04]  /*192a0*/  LDL.LU R10, [R1+0x35c] ;  /* 0x00035c00010a7983 */ /* 0x000f280000300800 */
[----:B------:R1:W-:Y:S02]  /*192b0*/  LDGSTS.E [R2+0x47000], [R8.64], P4 ;  /* 0x4700000008027fae */ /* 0x0003e4000a121844 */
[----:B-1----:R-:W-:-:S02]  /*192c0*/  IMAD.MOV.U32 R8, RZ, RZ, R24 ;  /* 0x000000ffff087224 */ /* 0x002fc400078e0018 */
[----:B------:R-:W-:Y:S02]  /*192d0*/  IMAD.MOV.U32 R9, RZ, RZ, R31 ;  /* 0x000000ffff097224 */ /* 0x000fe400078e001f */
[----:B------:R-:W4:Y:S04]  /*192e0*/  LDL.LU R31, [R1+0x358] ;  /* 0x00035800011f7983 */ /* 0x000f280000300800 */
[----:B------:R1:W-:Y:S02]  /*192f0*/  LDGSTS.E [R2+0x48000], [R8.64], P4 ;  /* 0x4800000008027fae */ /* 0x0003e4000a121844 */
[----:B-1----:R-:W-:Y:S01]  /*19300*/  IMAD.MOV.U32 R8, RZ, RZ, R28 ;  /* 0x000000ffff087224 */ /* 0x002fe200078e001c */
[----:B--2---:R-:W-:Y:S01]  /*19310*/  IADD3 R26, P1, R26, R195, RZ ;  /* 0x000000c31a1a7210 */ /* 0x004fe20007f3e0ff */
[----:B------:R-:W-:-:S04]  /*19320*/  IMAD.X R40, R40, 0x1, R3, P0 ;  /* 0x0000000128287824 */ /* 0x000fc800000e0603 */
[----:B------:R1:W-:Y:S01]  /*19330*/  STL [R1+0x2bc], R26 ;  /* 0x0002bc1a01007387 */ /* 0x0003e20000100800 */
[----:B------:R-:W-:-:S03]  /*19340*/  IMAD.MOV.U32 R9, RZ, RZ, R40 ;  /* 0x000000ffff097224 */ /* 0x000fc600078e0028 */
[----:B------:R2:W-:Y:S04]  /*19350*/  STL [R1+0x298], R40 ;  /* 0x0002982801007387 */ /* 0x0005e80000100800 */
[----:B------:R-:W3:Y:S04]  /*19360*/  LDL.LU R24, [R1+0x184] ;  /* 0x0001840001187983 */ /* 0x000ee80000300800 */
[----:B------:R-:W3:Y:S01]  /*19370*/  LDL.LU R41, [R1+0x180] ;  /* 0x0001800001297983 */ /* 0x000ee20000300800 */
[----:B------:R-:W-:-:S03]  /*19380*/  IADD3 R11, P0, R11, R195, RZ ;  /* 0x000000c30b0b7210 */ /* 0x000fc60007f1e0ff */
[----:B------:R1:W-:Y:S01]  /*19390*/  LDGSTS.E [R2+0x49000], [R8.64], P4 ;  /* 0x4900000008027fae */ /* 0x0003e2000a121844 */
[----:B------:R-:W-:-:S03]  /*193a0*/  IMAD.X R35, R35, 0x1, R3, P1 ;  /* 0x0000000123237824 */ /* 0x000fc600008e0603 */
[----:B------:R2:W-:Y:S04]  /*193b0*/  STL [R1+0x2dc], R11 ;  /* 0x0002dc0b01007387 */ /* 0x0005e80000100800 */
[----:B------:R-:W-:Y:S01]  /*193c0*/  STL [R1+0x2b8], R35 ;  /* 0x0002b82301007387 */ /* 0x000fe20000100800 */
[----:B-1----:R-:W-:-:S03]  /*193d0*/  IMAD.MOV.U32 R8, RZ, RZ, R26 ;  /* 0x000000ffff087224 */ /* 0x002fc600078e001a */
[----:B------:R-:W3:Y:S01]  /*193e0*/  LDL.LU R28, [R1+0x1a4] ;  /* 0x0001a400011c7983 */ /* 0x000ee20000300800 */
[----:B------:R-:W-:-:S03]  /*193f0*/  IMAD.MOV.U32 R9, RZ, RZ, R35 ;  /* 0x000000ffff097224 */ /* 0x000fc600078e0023 */
[----:B------:R-:W3:Y:S04]  /*19400*/  LDL.LU R26, [R1+0x1c4] ;  /* 0x0001c400011a7983 */ /* 0x000ee80000300800 */
[----:B------:R1:W-:Y:S01]  /*19410*/  LDGSTS.E [R2+0x4a000], [R8.64], P4 ;  /* 0x4a00000008027fae */ /* 0x0003e2000a121844 */
[----:B------:R-:W-:Y:S01]  /*19420*/  IADD3 R27, P1, R27, R195, RZ ;  /* 0x000000c31b1b7210 */ /* 0x000fe20007f3e0ff */
[----:B------:R-:W-:-:S04]  /*19430*/  IMAD.X R34, R34, 0x1, R3, P0 ;  /* 0x0000000122227824 */ /* 0x000fc800000e0603 */
[----:B------:R4:W-:Y:S01]  /*19440*/  STL [R1+0x2fc], R27 ;  /* 0x0002fc1b01007387 */ /* 0x0009e20000100800 */
[----:B-1----:R-:W-:Y:S02]  /*19450*/  IMAD.MOV.U32 R8, RZ, RZ, R11 ;  /* 0x000000ffff087224 */ /* 0x002fe400078e000b */
[----:B------:R-:W-:Y:S01]  /*19460*/  IMAD.MOV.U32 R9, RZ, RZ, R34 ;  /* 0x000000ffff097224 */ /* 0x000fe200078e0022 */
[----:B------:R-:W-:Y:S04]  /*19470*/  STL [R1+0x2d8], R34 ;  /* 0x0002d82201007387 */ /* 0x000fe80000100800 */
[----:B--2---:R-:W2:Y:S04]  /*19480*/  LDL.LU R40, [R1+0x1a0] ;  /* 0x0001a00001287983 */ /* 0x004ea80000300800 */
[----:B------:R1:W-:Y:S01]  /*19490*/  LDGSTS.E [R2+0x4b000], [R8.64], P4 ;  /* 0x4b00000008027fae */ /* 0x0003e2000a121844 */
[----:B----4-:R-:W-:Y:S01]  /*194a0*/  IMAD.X R29, R29, 0x1, R3, P1 ;  /* 0x000000011d1d7824 */ /* 0x010fe200008e0603 */
[----:B------:R-:W-:-:S05]  /*194b0*/  IADD3 R25, P0, R25, R195, RZ ;  /* 0x000000c319197210 */ /* 0x000fca0007f1e0ff */
[----:B------:R-:W-:Y:S01]  /*194c0*/  STL [R1+0x31c], R25 ;  /* 0x00031c1901007387 */ /* 0x000fe20000100800 */
[----:B-1----:R-:W-:Y:S02]  /*194d0*/  IMAD.MOV.U32 R8, RZ, RZ, R27 ;  /* 0x000000ffff087224 */ /* 0x002fe400078e001b */
[----:B------:R-:W-:Y:S01]  /*194e0*/  IMAD.MOV.U32 R9, RZ, RZ, R29 ;  /* 0x000000ffff097224 */ /* 0x000fe200078e001d */
[----:B------:R1:W-:Y:S04]  /*194f0*/  STL [R1+0x2f8], R29 ;  /* 0x0002f81d01007387 */ /* 0x0003e80000100800 */
[----:B------:R-:W2:Y:S04]  /*19500*/  LDL.LU R11, [R1+0x1e4] ;  /* 0x0001e400010b7983 */ /* 0x000ea80000300800 */
[----:B------:R-:W2:Y:S01]  /*19510*/  LDL.LU R27, [R1+0x1c0] ;  /* 0x0001c000011b7983 */ /* 0x000ea20000300800 */
[----:B------:R-:W-:-:S03]  /*19520*/  IMAD.X R32, R32, 0x1, R3, P0 ;  /* 0x0000000120207824 */ /* 0x000fc600000e0603 */
[----:B------:R1:W-:Y:S01]  /*19530*/  LDGSTS.E [R2+0x4c000], [R8.64], P4 ;  /* 0x4c00000008027fae */ /* 0x0003e2000a121844 */
[----:B------:R-:W-:Y:S01]  /*19540*/  IADD3 R30, P1, R30, R195, RZ ;  /* 0x000000c31e1e7210 */ /* 0x000fe20007f3e0ff */
[----:B-1----:R-:W-:-:S04]  /*19550*/  IMAD.MOV.U32 R9, RZ, RZ, R32 ;  /* 0x000000ffff097224 */ /* 0x002fc800078e0020 */
[----:B------:R-:W-:Y:S04]  /*19560*/  STL [R1+0x33c], R30 ;  /* 0x00033c1e01007387 */ /* 0x000fe80000100800 */
[----:B------:R1:W-:Y:S04]  /*19570*/  STL [R1+0x318], R32 ;  /* 0x0003182001007387 */ /* 0x0003e80000100800 */
[----:B------:R-:W2:Y:S04]  /*19580*/  LDL.LU R29, [R1+0x204] ;  /* 0x00020400011d7983 */ /* 0x000ea80000300800 */
[----:B-1----:R-:W2:Y:S01]  /*19590*/  LDL.LU R32, [R1+0x1e0] ;  /* 0x0001e00001207983 */ /* 0x002ea20000300800 */
[----:B------:R-:W-:-:S02]  /*195a0*/  IMAD.X R33, R33, 0x1, R3, P1 ;  /* 0x0000000121217824 */ /* 0x000fc400008e0603 */
[----:B------:R-:W-:-:S05]  /*195b0*/  IMAD.MOV.U32 R8, RZ, RZ, R25 ;  /* 0x000000ffff087224 */ /* 0x000fca00078e0019 */
[----:B------:R1:W-:Y:S01]  /*195c0*/  LDGSTS.E [R2+0x4d000], [R8.64], P4 ;  /* 0x4d00000008027fae */ /* 0x0003e2000a121844 */
[----:B------:R-:W-:-:S05]  /*195d0*/  IADD3 R10, P2, R10, R195, RZ ;  /* 0x000000c30a0a7210 */ /* 0x000fca0007f5e0ff */
[----:B------:R1:W-:Y:S04]  /*195e0*/  STL [R1+0x35c], R10 ;  /* 0x00035c0a01007387 */ /* 0x0003e80000100800 */
[----:B------:R3:W-:Y:S01]  /*195f0*/  STL [R1+0x338], R33 ;  /* 0x0003382101007387 */ /* 0x0007e20000100800 */
[----:B-1----:R-:W-:Y:S02]  /*19600*/  IMAD.MOV.U32 R8, RZ, RZ, R30 ;  /* 0x000000ffff087224 */ /* 0x002fe400078e001e */
[----:B------:R-:W-:Y:S01]  /*19610*/  IMAD.MOV.U32 R9, RZ, RZ, R33 ;  /* 0x000000ffff097224 */ /* 0x000fe200078e0021 */
[----:B------:R-:W2:Y:S04]  /*19620*/  LDL.LU R25, [R1+0x224] ;  /* 0x0002240001197983 */ /* 0x000ea80000300800 */
[----:B------:R-:W2:Y:S01]  /*19630*/  LDL.LU R34, [R1+0x200] ;  /* 0x0002000001227983 */ /* 0x000ea20000300800 */
[----:B------:R-:W-:-:S03]  /*19640*/  IMAD.X R31, R31, 0x1, R3, P2 ;  /* 0x000000011f1f7824 */ /* 0x000fc600010e0603 */
[----:B------:R1:W-:Y:S02]  /*19650*/  LDGSTS.E [R2+0x4e000], [R8.64], P4 ;  /* 0x4e00000008027fae */ /* 0x0003e4000a121844 */
[----:B-1----:R-:W-:Y:S01]  /*19660*/  IMAD.MOV.U32 R8, RZ, RZ, R10 ;  /* 0x000000ffff087224 */ /* 0x002fe200078e000a */
[----:B------:R-:W-:Y:S01]  /*19670*/  LOP3.LUT R10, R197, 0x20, RZ, 0x3c, !PT ;  /* 0x00000020c50a7812 */ /* 0x000fe200078e3cff */
[----:B------:R-:W-:-:S04]  /*19680*/  IMAD.MOV.U32 R9, RZ, RZ, R31 ;  /* 0x000000ffff097224 */ /* 0x000fc800078e001f */
[----:B------:R-:W-:Y:S01]  /*19690*/  IMAD R10, R190, 0x10000, R10 ;  /* 0x00010000be0a7824 */ /* 0x000fe200078e020a */
[----:B------:R1:W-:Y:S01]  /*196a0*/  LDGSTS.E [R2+0x4f000], [R8.64], P4 ;  /* 0x4f00000008027fae */ /* 0x0003e2000a121844 */
[----:B---3--:R-:W-:-:S05]  /*196b0*/  IADD3 R24, P0, R24, R195, RZ ;  /* 0x000000c318187210 */ /* 0x008fca0007f1e0ff */
[----:B------:R-:W-:Y:S01]  /*196c0*/  STL [R1+0x184], R24 ;  /* 0x0001841801007387 */ /* 0x000fe20000100800 */
[----:B------:R-:W-:-:S03]  /*196d0*/  IMAD.X R41, R41, 0x1, R3, P0 ;  /* 0x0000000129297824 */ /* 0x000fc600000e0603 */
[----:B------:R3:W-:Y:S04]  /*196e0*/  STL [R1+0x358], R31 ;  /* 0x0003581f01007387 */ /* 0x0007e80000100800 */
[----:B------:R-:W4:Y:S04]  /*196f0*/  LDL.LU R30, [R1+0x244] ;  /* 0x00024400011e7983 */ /* 0x000f280000300800 */
[----:B------:R-:W4:Y:S01]  /*19700*/  LDL.LU R33, [R1+0x220] ;  /* 0x0002200001217983 */ /* 0x000f220000300800 */
[----:B------:R-:W-:Y:S01]  /*19710*/  IADD3 R28, P1, R28, R195, RZ ;  /* 0x000000c31c1c7210 */ /* 0x000fe20007f3e0ff */
[----:B-1----:R-:W-:-:S04]  /*19720*/  IMAD.MOV.U32 R8, RZ, RZ, R24 ;  /* 0x000000ffff087224 */ /* 0x002fc800078e0018 */
[----:B------:R1:W-:Y:S01]  /*19730*/  STL [R1+0x1a4], R28 ;  /* 0x0001a41c01007387 */ /* 0x0003e20000100800 */
[----:B------:R-:W-:Y:S01]  /*19740*/  IADD3 R26, P0, R26, R195, RZ ;  /* 0x000000c31a1a7210 */ /* 0x000fe20007f1e0ff */
[----:B------:R-:W-:Y:S02]  /*19750*/  IMAD.MOV.U32 R9, RZ, RZ, R41 ;  /* 0x000000ffff097224 */ /* 0x000fe400078e0029 */
[----:B------:R-:W-:Y:S04]  /*19760*/  STL [R1+0x180], R41 ;  /* 0x0001802901007387 */ /* 0x000fe80000100800 */
[----:B------:R-:W4:Y:S04]  /*19770*/  LDL.LU R35, [R1+0x240] ;  /* 0x0002400001237983 */ /* 0x000f280000300800 */
[----:B---3--:R-:W3:Y:S04]  /*19780*/  LDL.LU R31, [R1+0x264] ;  /* 0x00026400011f7983 */ /* 0x008ee80000300800 */
[----:B------:R-:W3:Y:S01]  /*19790*/  LDL.LU R24, [R1+0x284] ;  /* 0x0002840001187983 */ /* 0x000ee20000300800 */
[----:B--2---:R-:W-:-:S03]  /*197a0*/  IMAD.X R40, R40, 0x1, R3, P1 ;  /* 0x0000000128287824 */ /* 0x004fc600008e0603 */
[----:B------:R2:W-:Y:S04]  /*197b0*/  STL [R1+0x1c4], R26 ;  /* 0x0001c41a01007387 */ /* 0x0005e80000100800 */
[----:B------:R1:W-:Y:S04]  /*197c0*/  LDGSTS.E [R10+0x40400], [R8.64], P4 ;  /* 0x40400000080a7fae */ /* 0x0003e8000a121844 */
[----:B------:R-:W-:Y:S04]  /*197d0*/  STL [R1+0x1a0], R40 ;  /* 0x0001a02801007387 */ /* 0x000fe80000100800 */
[----:B------:R-:W3:Y:S01]  /*197e0*/  LDL.LU R2, [R1+0x260] ;  /* 0x0002600001027983 */ /* 0x000ee20000300800 */
[----:B-1----:R-:W-:-:S02]  /*197f0*/  IMAD.MOV.U32 R8, RZ, RZ, R28 ;  /* 0x000000ffff087224 */ /* 0x002fc400078e001c */
[----:B------:R-:W-:Y:S01]  /*19800*/  IMAD.MOV.U32 R9, RZ, RZ, R40 ;  /* 0x000000ffff097224 */ /* 0x000fe200078e0028 */
[----:B------:R-:W-:-:S04]  /*19810*/  IADD3 R11, P1, R11, R195, RZ ;  /* 0x000000c30b0b7210 */ /* 0x000fc80007f3e0ff */
[----:B------:R1:W-:Y:S01]  /*19820*/  LDGSTS.E [R10+0x41400], [R8.64], P4 ;  /* 0x41400000080a7fae */ /* 0x0003e2000a121844 */
[----:B------:R-:W-:-:S03]  /*19830*/  IMAD.X R27, R27, 0x1, R3, P0 ;  /* 0x000000011b1b7824 */ /* 0x000fc600000e0603 */
[----:B------:R-:W-:Y:S04]  /*19840*/  STL [R1+0x1e4], R11 ;  /* 0x0001e40b01007387 */ /* 0x000fe80000100800 */
[----:B------:R2:W-:Y:S04]  /*19850*/  STL [R1+0x1c0], R27 ;  /* 0x0001c01b01007387 */ /* 0x0005e80000100800 */
[----:B------:R-:W3:Y:S01]  /*19860*/  LDL.LU R28, [R1+0x2a4] ;  /* 0x0002a400011c7983 */ /* 0x000ee20000300800 */
[----:B-1----:R-:W-:Y:S02]  /*19870*/  IMAD.MOV.U32 R8, RZ, RZ, R26 ;  /* 0x000000ffff087224 */ /* 0x002fe400078e001a */
[----:B------:R-:W-:Y:S01]  /*19880*/  IMAD.MOV.U32 R9, RZ, RZ, R27 ;  /* 0x000000ffff097224 */ /* 0x000fe200078e001b */
[----:B--2---:R-:W2:Y:S04]  /*19890*/  LDL.LU R26, [R1+0x280] ;  /* 0x00028000011a7983 */ /* 0x004ea80000300800 */
[----:B------:R1:W-:Y:S01]  /*198a0*/  LDGSTS.E [R10+0x42400], [R8.64], P4 ;  /* 0x42400000080a7fae */ /* 0x0003e2000a121844 */
[----:B------:R-:W-:Y:S01]  /*198b0*/  IADD3 R29, P0, R29, R195, RZ ;  /* 0x000000c31d1d7210 */ /* 0x000fe20007f1e0ff */
[----:B------:R-:W-:-:S04]  /*198c0*/  IMAD.X R32, R32, 0x1, R3, P1 ;  /* 0x0000000120207824 */ /* 0x000fc800008e0603 */
[----:B------:R-:W-:Y:S01]  /*198d0*/  STL [R1+0x204], R29 ;  /* 0x0002041d01007387 */ /* 0x000fe20000100800 */
[----:B-1----:R-:W-:-:S03]  /*198e0*/  IMAD.MOV.U32 R9, RZ, RZ, R32 ;  /* 0x000000ffff097224 */ /* 0x002fc600078e0020 */
[----:B------:R1:W-:Y:S04]  /*198f0*/  STL [R1+0x1e0], R32 ;  /* 0x0001e02001007387 */ /* 0x0003e80000100800 */
[----:B------:R-:W2:Y:S04]  /*19900*/  LDL.LU R27, [R1+0x2c4] ;  /* 0x0002c400011b7983 */ /* 0x000ea80000300800 */
[----:B-1----:R-:W2:Y:S01]  /*19910*/  LDL.LU R32, [R1+0x2a0] ;  /* 0x0002a00001207983 */ /* 0x002ea20000300800 */
[----:B------:R-:W-:-:S05]  /*19920*/  IMAD.MOV.U32 R8, RZ, RZ, R11 ;  /* 0x000000ffff087224 */ /* 0x000fca00078e000b */
[----:B------:R1:W-:Y:S01]  /*19930*/  LDGSTS.E [R10+0x43400], [R8.64], P4 ;  /* 0x43400000080a7fae */ /* 0x0003e2000a121844 */
[----:B------:R-:W-:Y:S01]  /*19940*/  IADD3 R25, P1, R25, R195, RZ ;  /* 0x000000c319197210 */ /* 0x000fe20007f3e0ff */
[----:B------:R-:W-:-:S04]  /*19950*/  IMAD.X R34, R34, 0x1, R3, P0 ;  /* 0x0000000122227824 */ /* 0x000fc800000e0603 */
[----:B------:R-:W-:Y:S04]  /*19960*/  STL [R1+0x224], R25 ;  /* 0x0002241901007387 */ /* 0x000fe80000100800 */
[----:B------:R4:W-:Y:S01]  /*19970*/  STL [R1+0x200], R34 ;  /* 0x0002002201007387 */ /* 0x0009e20000100800 */
[----:B-1----:R-:W-:-:S03]  /*19980*/  IMAD.MOV.U32 R8, RZ, RZ, R29 ;  /* 0x000000ffff087224 */ /* 0x002fc600078e001d */
[----:B------:R-:W2:Y:S01]  /*19990*/  LDL.LU R11, [R1+0x2e4] ;  /* 0x0002e400010b7983 */ /* 0x000ea20000300800 */
[----:B------:R-:W-:-:S03]  /*199a0*/  IMAD.MOV.U32 R9, RZ, RZ, R34 ;  /* 0x000000ffff097224 */ /* 0x000fc600078e0022 */
[----:B------:R-:W2:Y:S04]  /*199b0*/  LDL.LU R40, [R1+0x2c0] ;  /* 0x0002c00001287983 */ /* 0x000ea80000300800 */
[----:B------:R1:W-:Y:S02]  /*199c0*/  LDGSTS.E [R10+0x44400], [R8.64], P4 ;  /* 0x44400000080a7fae */ /* 0x0003e4000a121844 */
[----:B-1----:R-:W-:Y:S01]  /*199d0*/  IMAD.MOV.U32 R8, RZ, RZ, R25 ;  /* 0x000000ffff087224 */ /* 0x002fe200078e0019 */
[----:B----4-:R-:W-:Y:S01]  /*199e0*/  IADD3 R30, P0, R30, R195, RZ ;  /* 0x000000c31e1e7210 */ /* 0x010fe20007f1e0ff */
[----:B------:R-:W-:-:S04]  /*199f0*/  IMAD.X R33, R33, 0x1, R3, P1 ;  /* 0x0000000121217824 */ /* 0x000fc800008e0603 */
[----:B------:R-:W-:Y:S01]  /*19a00*/  STL [R1+0x244], R30 ;  /* 0x0002441e01007387 */ /* 0x000fe20000100800 */
[----:B------:R-:W-:-:S03]  /*19a10*/  IMAD.MOV.U32 R9, RZ, RZ, R33 ;  /* 0x000000ffff097224 */ /* 0x000fc600078e0021 */
[----:B------:R1:W-:Y:S04]  /*19a20*/  STL [R1+0x220], R33 ;  /* 0x0002202101007387 */ /* 0x0003e80000100800 */
[----:B------:R-:W4:Y:S04]  /*19a30*/  LDL.LU R29, [R1+0x304] ;  /* 0x00030400011d7983 */ /* 0x000f280000300800 */
[----:B------:R-:W4:Y:S01]  /*19a40*/  LDL.LU R34, [R1+0x2e0] ;  /* 0x0002e00001227983 */ /* 0x000f220000300800 */
[----:B------:R-:W-:-:S03]  /*19a50*/  IMAD.X R35, R35, 0x1, R3, P0 ;  /* 0x0000000123237824 */ /* 0x000fc600000e0603 */
[----:B------:R1:W-:Y:S01]  /*19a60*/  LDGSTS.E [R10+0x45400], [R8.64], P4 ;  /* 0x45400000080a7fae */ /* 0x0003e2000a121844 */
[-C--:B---3--:R-:W-:Y:S02]  /*19a70*/  IADD3 R31, P1, R31, R195.reuse, RZ ;  /* 0x000000c31f1f7210 */ /* 0x088fe40007f3e0ff */
[----:B------:R-:W-:-:S03]  /*19a80*/  IADD3 R24, P0, R24, R195, RZ ;  /* 0x000000c318187210 */ /* 0x000fc60007f1e0ff */
[----:B------:R-:W-:Y:S04]  /*19a90*/  STL [R1+0x264], R31 ;  /* 0x0002641f01007387 */ /* 0x000fe80000100800 */
[----:B------:R3:W-:Y:S01]  /*19aa0*/  STL [R1+0x240], R35 ;  /* 0x0002402301007387 */ /* 0x0007e20000100800 */
[----:B-1----:R-:W-:-:S03]  /*19ab0*/  IMAD.MOV.U32 R8, RZ, RZ, R30 ;  /* 0x000000ffff087224 */ /* 0x002fc600078e001e */
[----:B------:R-:W4:Y:S01]  /*19ac0*/  LDL.LU R33, [R1+0x300] ;  /* 0x0003000001217983 */ /* 0x000f220000300800 */
[----:B------:R-:W-:-:S03]  /*19ad0*/  IMAD.MOV.U32 R9, RZ, RZ, R35 ;  /* 0x000000ffff097224 */ /* 0x000fc600078e0023 */
[----:B------:R-:W4:Y:S04]  /*19ae0*/  LDL.LU R25, [R1+0x324] ;  /* 0x0003240001197983 */ /* 0x000f280000300800 */
[----:B---3--:R-:W3:Y:S01]  /*19af0*/  LDL.LU R35, [R1+0x320] ;  /* 0x0003200001237983 */ /* 0x008ee20000300800 */
[----:B------:R-:W-:-:S03]  /*19b00*/  IMAD.X R2, R2, 0x1, R3, P1 ;  /* 0x0000000102027824 */ /* 0x000fc600008e0603 */
[----:B------:R-:W-:Y:S04]  /*19b10*/  STL [R1+0x284], R24 ;  /* 0x0002841801007387 */ /* 0x000fe80000100800 */
[----:B------:R1:W-:Y:S04]  /*19b20*/  STL [R1+0x260], R2 ;  /* 0x0002600201007387 */ /* 0x0003e80000100800 */
[----:B------:R-:W3:Y:S04]  /*19b30*/  LDL.LU R30, [R1+0x344] ;  /* 0x00034400011e7983 */ /* 0x000ee80000300800 */
[----:B------:R1:W-:Y:S01]  /*19b40*/  LDGSTS.E [R10+0x46400], [R8.64], P4 ;  /* 0x46400000080a7fae */ /* 0x0003e2000a121844 */
[----:B------:R-:W-:Y:S01]  /*19b50*/  IADD3 R28, P1, R28, R195, RZ ;  /* 0x000000c31c1c7210 */ /* 0x000fe20007f3e0ff */
[----:B-1----:R-:W-:-:S02]  /*19b60*/  IMAD.MOV.U32 R8, RZ, RZ, R31 ;  /* 0x000000ffff087224 */ /* 0x002fc400078e001f */
[----:B--2---:R-:W-:Y:S01]  /*19b70*/  IMAD.X R26, R26, 0x1, R3, P0 ;  /* 0x000000011a1a7824 */ /* 0x004fe200000e0603 */
[----:B------:R-:W3:Y:S01]  /*19b80*/  LDL.LU R31, [R1+0x340] ;  /* 0x00034000011f7983 */ /* 0x000ee20000300800 */
[----:B------:R-:W-:-:S03]  /*19b90*/  IMAD.MOV.U32 R9, RZ, RZ, R2 ;  /* 0x000000ffff097224 */ /* 0x000fc600078e0002 */
[----:B------:R-:W-:Y:S04]  /*19ba0*/  STL [R1+0x2a4], R28 ;  /* 0x0002a41c01007387 */ /* 0x000fe80000100800 */
[----:B------:R1:W-:Y:S04]  /*19bb0*/  STL [R1+0x280], R26 ;  /* 0x0002801a01007387 */ /* 0x0003e80000100800 */
[----:B------:R-:W3:Y:S04]  /*19bc0*/  LDL.LU R2, [R1+0x364] ;  /* 0x0003640001027983 */ /* 0x000ee80000300800 */
[----:B------:R1:W-:Y:S01]  /*19bd0*/  LDGSTS.E [R10+0x47400], [R8.64], P4 ;  /* 0x47400000080a7fae */ /* 0x0003e2000a121844 */
[----:B------:R-:W-:Y:S01]  /*19be0*/  IADD3 R27, P0, R27, R195, RZ ;  /* 0x000000c31b1b7210 */ /* 0x000fe20007f1e0ff */
[----:B-1----:R-:W-:-:S02]  /*19bf0*/  IMAD.MOV.U32 R9, RZ, RZ, R26 ;  /* 0x000000ffff097224 */ /* 0x002fc400078e001a */
[----:B------:R-:W3:Y:S01]  /*19c00*/  LDL.LU R26, [R1+0x360] ;  /* 0x00036000011a7983 */ /* 0x000ee20000300800 */
[----:B------:R-:W-:-:S03]  /*19c10*/  IMAD.X R32, R32, 0x1, R3, P1 ;  /* 0x0000000120207824 */ /* 0x000fc600008e0603 */
[----:B------:R-:W-:Y:S01]  /*19c20*/  STL [R1+0x2c4], R27 ;  /* 0x0002c41b01007387 */ /* 0x000fe20000100800 */
[----:B------:R-:W-:-:S03]  /*19c30*/  IMAD.MOV.U32 R8, RZ, RZ, R24 ;  /* 0x000000ffff087224 */ /* 0x000fc600078e0018 */
[----:B------:R1:W-:Y:S04]  /*19c40*/  STL [R1+0x2a0], R32 ;  /* 0x0002a02001007387 */ /* 0x0003e80000100800 */
[----:B------:R-:W3:Y:S04]  /*19c50*/  LDL.LU R24, [R1+0x18c] ;  /* 0x00018c0001187983 */ /* 0x000ee80000300800 */
[----:B------:R1:W-:Y:S01]  /*19c60*/  LDGSTS.E [R10+0x48400], [R8.64], P4 ;  /* 0x48400000080a7fae */ /* 0x0003e2000a121844 */
[----:B------:R-:W-:Y:S01]  /*19c70*/  IADD3 R11, P1, R11, R195, RZ ;  /* 0x000000c30b0b7210 */ /* 0x000fe20007f3e0ff */
[----:B-1----:R-:W-:-:S02]  /*19c80*/  IMAD.MOV.U32 R8, RZ, RZ, R28 ;  /* 0x000000ffff087224 */ /* 0x002fc400078e001c */
[----:B------:R-:W-:Y:S01]  /*19c90*/  IMAD.X R40, R40, 0x1, R3, P0 ;  /* 0x0000000128287824 */ /* 0x000fe200000e0603 */
[----:B------:R-:W3:Y:S01]  /*19ca0*/  LDL.LU R28, [R1+0x188] ;  /* 0x00018800011c7983 */ /* 0x000ee20000300800 */
[----:B------:R-:W-:-:S03]  /*19cb0*/  IMAD.MOV.U32 R9, RZ, RZ, R32 ;  /* 0x000000ffff097224 */ /* 0x000fc600078e0020 */
[----:B------:R-:W-:Y:S04]  /*19cc0*/  STL [R1+0x2e4], R11 ;  /* 0x0002e40b01007387 */ /* 0x000fe80000100800 */
[----:B------:R-:W-:Y:S04]  /*19cd0*/  STL [R1+0x2c0], R40 ;  /* 0x0002c02801007387 */ /* 0x000fe80000100800 */
[----:B------:R-:W3:Y:S04]  /*19ce0*/  LDL.LU R32, [R1+0x1ac] ;  /* 0x0001ac0001207983 */ /* 0x000ee80000300800 */
[----:B------:R1:W-:Y:S02]  /*19cf0*/  LDGSTS.E [R10+0x49400], [R8.64], P4 ;  /* 0x49400000080a7fae */ /* 0x0003e4000a121844 */
[----:B-1----:R-:W-:-:S02]  /*19d00*/  IMAD.MOV.U32 R8, RZ, RZ, R27 ;  /* 0x000000ffff087224 */ /* 0x002fc400078e001b */
[----:B------:R-:W-:Y:S01]  /*19d10*/  IMAD.MOV.U32 R9, RZ, RZ, R40 ;  /* 0x000000ffff097224 */ /* 0x000fe200078e0028 */
[----:B------:R-:W3:Y:S04]  /*19d20*/  LDL.LU R27, [R1+0x1cc] ;  /* 0x0001cc00011b7983 */ /* 0x000ee80000300800 */
[----:B------:R1:W-:Y:S02]  /*19d30*/  LDGSTS.E [R10+0x4a400], [R8.64], P4 ;  /* 0x4a400000080a7fae */ /* 0x0003e4000a121844 */
[----:B-1----:R-:W-:Y:S01]  /*19d40*/  IMAD.MOV.U32 R8, RZ, RZ, R11 ;  /* 0x000000ffff087224 */ /* 0x002fe200078e000b */
[----:B----4-:R-:W-:Y:S01]  /*19d50*/  IADD3 R29, P0, R29, R195, RZ ;  /* 0x000000c31d1d7210 */ /* 0x010fe20007f1e0ff */
[----:B------:R-:W-:-:S04]  /*19d60*/  IMAD.X R34, R34, 0x1, R3, P1 ;  /* 0x0000000122227824 */ /* 0x000fc800008e0603 */
[----:B------:R-:W-:Y:S01]  /*19d70*/  STL [R1+0x304], R29 ;  /* 0x0003041d01007387 */ /* 0x000fe20000100800 */
[----:B------:R-:W-:-:S03]  /*19d80*/  IMAD.MOV.U32 R9, RZ, RZ, R34 ;  /* 0x000000ffff097224 */ /* 0x000fc600078e0022 */
[----:B------:R1:W-:Y:S04]  /*19d90*/  STL [R1+0x2e0], R34 ;  /* 0x0002e02201007387 */ /* 0x0003e80000100800 */
[----:B------:R4:W-:Y:S04]  /*19da0*/  LDGSTS.E [R10+0x4b400], [R8.64], P4 ;  /* 0x4b400000080a7fae */ /* 0x0009e8000a121844 */
[----:B-1----:R-:W2:Y:S01]  /*19db0*/  LDL.LU R34, [R1+0x1a8] ;  /* 0x0001a80001227983 */ /* 0x002ea20000300800 */
[----:B------:R-:W-:Y:S01]  /*19dc0*/  IMAD.X R33, R33, 0x1, R3, P0 ;  /* 0x0000000121217824 */ /* 0x000fe200000e0603 */
[----:B------:R-:W-:Y:S01]  /*19dd0*/  IADD3 R25, P1, R25, R195, RZ ;  /* 0x000000c319197210 */ /* 0x000fe20007f3e0ff */
[----:B----4-:R-:W-:-:S02]  /*19de0*/  IMAD.MOV.U32 R8, RZ, RZ, R29 ;  /* 0x000000ffff087224 */ /* 0x010fc400078e001d */
[----:B------:R-:W-:Y:S02]  /*19df0*/  IMAD.MOV.U32 R9, RZ, RZ, R33 ;  /* 0x000000ffff097224 */ /* 0x000fe400078e0021 */
[----:B------:R-:W-:Y:S01]  /*19e00*/  STL [R1+0x324], R25 ;  /* 0x0003241901007387 */ /* 0x000fe20000100800 */
[----:B---3--:R-:W-:-:S03]  /*19e10*/  IMAD.X R35, R35, 0x1, R3, P1 ;  /* 0x0000000123237824 */ /* 0x008fc600008e0603 */
[----:B------:R1:W-:Y:S04]  /*19e20*/  STL [R1+0x300], R33 ;  /* 0x0003002101007387 */ /* 0x0003e80000100800 */
[----:B------:R-:W3:Y:S01]  /*19e30*/  LDL.LU R11, [R1+0x1ec] ;  /* 0x0001ec00010b7983 */ /* 0x000ee20000300800 */
[----:B------:R-:W-:-:S03]  /*19e40*/  IADD3 R30, P0, R30, R195, RZ ;  /* 0x000000c31e1e7210 */ /* 0x000fc60007f1e0ff */
[----:B------:R4:W-:Y:S04]  /*19e50*/  LDGSTS.E [R10+0x4c400], [R8.64], P4 ;  /* 0x4c400000080a7fae */ /* 0x0009e8000a121844 */
[----:B-1----:R-:W3:Y:S04]  /*19e60*/  LDL.LU R33, [R1+0x1c8] ;  /* 0x0001c80001217983 */ /* 0x002ee80000300800 */
[----:B------:R1:W-:Y:S04]  /*19e70*/  STL [R1+0x344], R30 ;  /* 0x0003441e01007387 */ /* 0x0003e80000100800 */
[----:B------:R1:W-:Y:S01]  /*19e80*/  STL [R1+0x320], R35 ;  /* 0x0003202301007387 */ /* 0x0003e20000100800 */
[----:B----4-:R-:W-:-:S02]  /*19e90*/  IMAD.MOV.U32 R8, RZ, RZ, R25 ;  /* 0x000000ffff087224 */ /* 0x010fc400078e0019 */
[----:B------:R-:W-:Y:S01]  /*19ea0*/  IMAD.MOV.U32 R9, RZ, RZ, R35 ;  /* 0x000000ffff097224 */ /* 0x000fe200078e0023 */
[----:B------:R-:W4:Y:S01]  /*19eb0*/  LDL.LU R29, [R1+0x20c] ;  /* 0x00020c00011d7983 */ /* 0x000f220000300800 */
[----:B------:R-:W-:-:S03]  /*19ec0*/  IMAD.X R31, R31, 0x1, R3, P0 ;  /* 0x000000011f1f7824 */ /* 0x000fc600000e0603 */
[----:B------:R-:W4:Y:S04]  /*19ed0*/  LDL.LU R41, [R1+0x1e8] ;  /* 0x0001e80001297983 */ /* 0x000f280000300800 */
[----:B------:R1:W-:Y:S01]  /*19ee0*/  LDGSTS.E [R10+0x4d400], [R8.64], P4 ;  /* 0x4d400000080a7fae */ /* 0x0003e2000a121844 */
[----:B------:R-:W-:-:S05]  /*19ef0*/  IADD3 R2, P1, R2, R195, RZ ;  /* 0x000000c302027210 */ /* 0x000fca0007f3e0ff */
[----:B------:R-:W-:Y:S01]  /*19f00*/  STL [R1+0x364], R2 ;  /* 0x0003640201007387 */ /* 0x000fe20000100800 */
[----:B-1----:R-:W-:-:S03]  /*19f10*/  IMAD.MOV.U32 R8, RZ, RZ, R30 ;  /* 0x000000ffff087224 */ /* 0x002fc600078e001e */
[----:B------:R1:W-:Y:S04]  /*19f20*/  STL [R1+0x340], R31 ;  /* 0x0003401f01007387 */ /* 0x0003e80000100800 */
[----:B------:R-:W4:Y:S04]  /*19f30*/  LDL.LU R25, [R1+0x22c] ;  /* 0x00022c0001197983 */ /* 0x000f280000300800 */
[----:B------:R-:W4:Y:S01]  /*19f40*/  LDL.LU R30, [R1+0x208] ;  /* 0x00020800011e7983 */ /* 0x000f220000300800 */
[----:B------:R-:W-:Y:S02]  /*19f50*/  IMAD.X R26, R26, 0x1, R3, P1 ;  /* 0x000000011a1a7824 */ /* 0x000fe400008e0603 */
[----:B------:R-:W-:-:S05]  /*19f60*/  IMAD.MOV.U32 R9, RZ, RZ, R31 ;  /* 0x000000ffff097224 */ /* 0x000fca00078e001f */
[----:B------:R1:W-:Y:S01]  /*19f70*/  LDGSTS.E [R10+0x4e400], [R8.64], P4 ;  /* 0x4e400000080a7fae */ /* 0x0003e2000a121844 */
[----:B------:R-:W-:-:S05]  /*19f80*/  IADD3 R24, P0, R24, R195, RZ ;  /* 0x000000c318187210 */ /* 0x000fca0007f1e0ff */
[----:B------:R-:W-:Y:S04]  /*19f90*/  STL [R1+0x18c], R24 ;  /* 0x00018c1801007387 */ /* 0x000fe80000100800 */
[----:B------:R1:W-:Y:S04]  /*19fa0*/  STL [R1+0x360], R26 ;  /* 0x0003601a01007387 */ /* 0x0003e80000100800 */
[----:B------:R-:W4:Y:S04]  /*19fb0*/  LDL.LU R35, [R1+0x24c] ;  /* 0x00024c0001237983 */ /* 0x000f280000300800 */
[----:B-1----:R-:W4:Y:S01]  /*19fc0*/  LDL.LU R31, [R1+0x228] ;  /* 0x00022800011f7983 */ /* 0x002f220000300800 */
[----:B------:R-:W-:Y:S01]  /*19fd0*/  IMAD.MOV.U32 R8, RZ, RZ, R2 ;  /* 0x000000ffff087224 */ /* 0x000fe200078e0002 */
[----:B------:R-:W-:Y:S01]  /*19fe0*/  LOP3.LUT R2, R197, 0x40, RZ, 0x3c, !PT ;  /* 0x00000040c5027812 */ /* 0x000fe200078e3cff */
[----:B------:R-:W-:-:S02]  /*19ff0*/  IMAD.X R28, R28, 0x1, R3, P0 ;  /* 0x000000011c1c7824 */ /* 0x000fc400000e0603 */
[----:B------:R-:W-:Y:S02]  /*1a000*/  IMAD.MOV.U32 R9, RZ, RZ, R26 ;  /* 0x000000ffff097224 */ /* 0x000fe400078e001a */
[----:B------:R-:W-:-:S03]  /*1a010*/  IMAD R2, R190, 0x10000, R2 ;  /* 0x00010000be027824 */ /* 0x000fc600078e0202 */
[----:B------:R1:W-:Y:S01]  /*1a020*/  LDGSTS.E [R10+0x4f400], [R8.64], P4 ;  /* 0x4f400000080a7fae */ /* 0x0003e2000a121844 */
[----:B------:R-:W-:-:S05]  /*1a030*/  IADD3 R32, P1, R32, R195, RZ ;  /* 0x000000c320207210 */ /* 0x000fca0007f3e0ff */
[----:B------:R-:W-:Y:S01]  /*1a040*/  STL [R1+0x1ac], R32 ;  /* 0x0001ac2001007387 */ /* 0x000fe20000100800 */
[----:B-1----:R-:W-:-:S03]  /*1a050*/  IMAD.MOV.U32 R8, RZ, RZ, R24 ;  /* 0x000000ffff087224 */ /* 0x002fc600078e0018 */
[----:B------:R1:W-:Y:S01]  /*1a060*/  STL [R1+0x188], R28 ;  /* 0x0001881c01007387 */ /* 0x0003e20000100800 */
[----:B------:R-:W-:-:S03]  /*1a070*/  IMAD.MOV.U32 R9, RZ, RZ, R28 ;  /* 0x000000ffff097224 */ /* 0x000fc600078e001c */
[----:B------:R-:W4:Y:S04]  /*1a080*/  LDL.LU R40, [R1+0x248] ;  /* 0x0002480001287983 */ /* 0x000f280000300800 */
[----:B------:R-:W4:Y:S01]  /*1a090*/  LDL.LU R26, [R1+0x26c] ;  /* 0x00026c00011a7983 */ /* 0x000f220000300800 */
[----:B------:R-:W-:-:S03]  /*1a0a0*/  IADD3 R27, P0, R27, R195, RZ ;  /* 0x000000c31b1b7210 */ /* 0x000fc60007f1e0ff */
[----:B------:R1:W-:Y:S04]  /*1a0b0*/  LDGSTS.E [R2+0x40800], [R8.64], P4 ;  /* 0x4080000008027fae */ /* 0x0003e8000a121844 */
[----:B-1----:R-:W4:Y:S04]  /*1a0c0*/  LDL.LU R28, [R1+0x268] ;  /* 0x00026800011c7983 */ /* 0x002f280000300800 */
[----:B------:R-:W-:Y:S01]  /*1a0d0*/  STL [R1+0x1cc], R27 ;  /* 0x0001cc1b01007387 */ /* 0x000fe20000100800 */
[----:B------:R-:W-:Y:S02]  /*1a0e0*/  IMAD.MOV.U32 R8, RZ, RZ, R32 ;  /* 0x000000ffff087224 */ /* 0x000fe400078e0020 */
[----:B--2---:R-:W-:-:S04]  /*1a0f0*/  IMAD.X R34, R34, 0x1, R3, P1 ;  /* 0x0000000122227824 */ /* 0x004fc800008e0603 */
[----:B------:R-:W-:Y:S01]  /*1a100*/  IMAD.MOV.U32 R9, RZ, RZ, R34 ;  /* 0x000000ffff097224 */ /* 0x000fe200078e0022 */
[----:B------:R1:W-:Y:S04]  /*1a110*/  STL [R1+0x1a8], R34 ;  /* 0x0001a82201007387 */ /* 0x0003e80000100800 */
[----:B------:R-:W2:Y:S04]  /*1a120*/  LDL.LU R24, [R1+0x28c] ;  /* 0x00028c0001187983 */ /* 0x000ea80000300800 */
[----:B------:R3:W-:Y:S04]  /*1a130*/  LDGSTS.E [R2+0x41800], [R8.64], P4 ;  /* 0x4180000008027fae */ /* 0x0007e8000a121844 */
[----:B-1----:R-:W2:Y:S01]  /*1a140*/  LDL.LU R34, [R1+0x288] ;  /* 0x0002880001227983 */ /* 0x002ea20000300800 */
[----:B---3--:R-:W-:Y:S01]  /*1a150*/  IADD3 R11, P1, R11, R195, RZ ;  /* 0x000000c30b0b7210 */ /* 0x008fe20007f3e0ff */
[----:B------:R-:W-:-:S02]  /*1a160*/  IMAD.MOV.U32 R8, RZ, RZ, R27 ;  /* 0x000000ffff087224 */ /* 0x000fc400078e001b */
[----:B------:R-:W-:Y:S02]  /*1a170*/  IMAD.X R33, R33, 0x1, R3, P0 ;  /* 0x0000000121217824 */ /* 0x000fe400000e0603 */
[----:B------:R-:W-:Y:S02]  /*1a180*/  STL [R1+0x1ec], R11 ;  /* 0x0001ec0b01007387 */ /* 0x000fe40000100800 */
[----:B------:R-:W-:Y:S02]  /*1a190*/  IMAD.MOV.U32 R9, RZ, RZ, R33 ;  /* 0x000000ffff097224 */ /* 0x000fe400078e0021 */
[----:B------:R1:W-:Y:S04]  /*1a1a0*/  STL [R1+0x1c8], R33 ;  /* 0x0001c82101007387 */ /* 0x0003e80000100800 */
[----:B------:R-:W3:Y:S01]  /*1a1b0*/  LDL.LU R32, [R1+0x2ac] ;  /* 0x0002ac0001207983 */ /* 0x000ee20000300800 */
[----:B----4-:R-:W-:-:S03]  /*1a1c0*/  IADD3 R29, P0, R29, R195, RZ ;  /* 0x000000c31d1d7210 */ /* 0x010fc60007f1e0ff */
[----:B------:R4:W-:Y:S01]  /*1a1d0*/  LDGSTS.E [R2+0x42800], [R8.64], P4 ;  /* 0x4280000008027fae */ /* 0x0009e2000a121844 */
[----:B------:R-:W-:-:S03]  /*1a1e0*/  IMAD.X R41, R41, 0x1, R3, P1 ;  /* 0x0000000129297824 */ /* 0x000fc600008e0603 */
[----:B-1----:R-:W3:Y:S04]  /*1a1f0*/  LDL.LU R33, [R1+0x2a8] ;  /* 0x0002a80001217983 */ /* 0x002ee80000300800 */
[----:B------:R-:W-:Y:S04]  /*1a200*/  STL [R1+0x20c], R29 ;  /* 0x00020c1d01007387 */ /* 0x000fe80000100800 */
[----:B------:R-:W-:Y:S01]  /*1a210*/  STL [R1+0x1e8], R41 ;  /* 0x0001e82901007387 */ /* 0x000fe20000100800 */
[----:B----4-:R-:W-:Y:S02]  /*1a220*/  IMAD.MOV.U32 R8, RZ, RZ, R11 ;  /* 0x000000ffff087224 */ /* 0x010fe400078e000b */
[----:B------:R-:W-:Y:S01]  /*1a230*/  IMAD.MOV.U32 R9, RZ, RZ, R41 ;  /* 0x000000ffff097224 */ /* 0x000fe200078e0029 */
[----:B------:R-:W2:Y:S04]  /*1a240*/  LDL.LU R27, [R1+0x2cc] ;  /* 0x0002cc00011b7983 */ /* 0x000ea80000300800 */
[----:B------:R-:W2:Y:S04]  /*1a250*/  LDL.LU R11, [R1+0x2ec] ;  /* 0x0002ec00010b7983 */ /* 0x000ea80000300800 */
[----:B------:R1:W-:Y:S01]  /*1a260*/  LDGSTS.E [R2+0x43800], [R8.64], P4 ;  /* 0x4380000008027fae */ /* 0x0003e2000a121844 */
[----:B------:R-:W-:Y:S01]  /*1a270*/  IADD3 R25, P1, R25, R195, RZ ;  /* 0x000000c319197210 */ /* 0x000fe20007f3e0ff */
[----:B------:R-:W-:-:S04]  /*1a280*/  IMAD.X R30, R30, 0x1, R3, P0 ;  /* 0x000000011e1e7824 */ /* 0x000fc800000e0603 */
[----:B------:R-:W-:Y:S04]  /*1a290*/  STL [R1+0x22c], R25 ;  /* 0x00022c1901007387 */ /* 0x000fe80000100800 */
[----:B------:R1:W-:Y:S02]  /*1a2a0*/  STL [R1+0x208], R30 ;  /* 0x0002081e01007387 */ /* 0x0003e40000100800 */
[----:B-1----:R-:W-:Y:S02]  /*1a2b0*/  IMAD.MOV.U32 R9, RZ, RZ, R30 ;  /* 0x000000ffff097224 */ /* 0x002fe400078e001e */
[----:B------:R-:W-:-:S05]  /*1a2c0*/  IMAD.MOV.U32 R8, RZ, RZ, R29 ;  /* 0x000000ffff087224 */ /* 0x000fca00078e001d */
[----:B------:R1:W-:Y:S04]  /*1a2d0*/  LDGSTS.E [R2+0x44800], [R8.64], P4 ;  /* 0x4480000008027fae */ /* 0x0003e8000a121844 */
[----:B------:R-:W2:Y:S01]  /*1a2e0*/  LDL.LU R30, [R1+0x2c8] ;  /* 0x0002c800011e7983 */ /* 0x000ea20000300800 */
        /* <DEDUP_REMOVED lines=9> */
[----:B------:R-:W-:Y:S01]  /*1a380*/  IMAD.X R40, R40, 0x1, R3, P0 ;  /* 0x0000000128287824 */ /* 0x000fe200000e0603 */
[----:B------:R-:W-:Y:S01]  /*1a390*/  IADD3 R26, P1, R26, R195, RZ ;  /* 0x000000c31a1a7210 */ /* 0x000fe20007f3e0ff */
[----:B-1----:R-:W-:-:S04]  /*1a3a0*/  IMAD.MOV.U32 R8, RZ, RZ, R35 ;  /* 0x000000ffff087224 */ /* 0x002fc800078e0023 */
[----:B------:R1:W-:Y:S01]  /*1a3b0*/  STL [R1+0x26c], R26 ;  /* 0x00026c1a01007387 */ /* 0x0003e20000100800 */
[----:B------:R-:W-:-:S03]  /*1a3c0*/  IMAD.MOV.U32 R9, RZ, RZ, R40 ;  /* 0x000000ffff097224 */ /* 0x000fc600078e0028 */
[----:B------:R-:W-:Y:S01]  /*1a3d0*/  STL [R1+0x248], R40 ;  /* 0x0002482801007387 */ /* 0x000fe20000100800 */
[----:B------:R-:W-:-:S03]  /*1a3e0*/  IMAD.X R28, R28, 0x1, R3, P1 ;  /* 0x000000011c1c7824 */ /* 0x000fc600008e0603 */
[----:B------:R-:W2:Y:S04]  /*1a3f0*/  LDL.LU R25, [R1+0x32c] ;  /* 0x00032c0001197983 */ /* 0x000ea80000300800 */
[----:B------:R-:W2:Y:S04]  /*1a400*/  LDL.LU R41, [R1+0x308] ;  /* 0x0003080001297983 */ /* 0x000ea80000300800 */
[----:B------:R1:W-:Y:S02]  /*1a410*/  LDGSTS.E [R2+0x46800], [R8.64], P4 ;  /* 0x4680000008027fae */ /* 0x0003e4000a121844 */
[----:B-1----:R-:W-:-:S02]  /*1a420*/  IMAD.MOV.U32 R8, RZ, RZ, R26 ;  /* 0x000000ffff087224 */ /* 0x002fc400078e001a */
[----:B------:R-:W-:-:S05]  /*1a430*/  IMAD.MOV.U32 R9, RZ, RZ, R28 ;  /* 0x000000ffff097224 */ /* 0x000fca00078e001c */
[----:B------:R1:W-:Y:S01]  /*1a440*/  LDGSTS.E [R2+0x47800], [R8.64], P4 ;  /* 0x4780000008027fae */ /* 0x0003e2000a121844 */
[----:B--2---:R-:W-:-:S05]  /*1a450*/  IADD3 R24, P0, R24, R195, RZ ;  /* 0x000000c318187210 */ /* 0x004fca0007f1e0ff */
[----:B------:R-:W-:Y:S01]  /*1a460*/  STL [R1+0x28c], R24 ;  /* 0x00028c1801007387 */ /* 0x000fe20000100800 */
[----:B------:R-:W-:-:S03]  /*1a470*/  IMAD.X R34, R34, 0x1, R3, P0 ;  /* 0x0000000122227824 */ /* 0x000fc600000e0603 */
[----:B------:R2:W-:Y:S04]  /*1a480*/  STL [R1+0x268], R28 ;  /* 0x0002681c01007387 */ /* 0x0005e80000100800 */
[----:B------:R-:W4:Y:S01]  /*1a490*/  LDL.LU R10, [R1+0x34c] ;  /* 0x00034c00010a7983 */ /* 0x000f220000300800 */
[----:B-1----:R-:W-:-:S03]  /*1a4a0*/  IMAD.MOV.U32 R8, RZ, RZ, R24 ;  /* 0x000000ffff087224 */ /* 0x002fc600078e0018 */
[----:B------:R-:W4:Y:S01]  /*1a4b0*/  LDL.LU R26, [R1+0x328] ;  /* 0x00032800011a7983 */ /* 0x000f220000300800 */
[----:B------:R-:W-:-:S05]  /*1a4c0*/  IMAD.MOV.U32 R9, RZ, RZ, R34 ;  /* 0x000000ffff097224 */ /* 0x000fca00078e0022 */
[----:B------:R1:W-:Y:S01]  /*1a4d0*/  LDGSTS.E [R2+0x48800], [R8.64], P4 ;  /* 0x4880000008027fae */ /* 0x0003e2000a121844 */
[----:B---3--:R-:W-:-:S05]  /*1a4e0*/  IADD3 R32, P1, R32, R195, RZ ;  /* 0x000000c320207210 */ /* 0x008fca0007f3e0ff */
[----:B------:R-:W-:Y:S01]  /*1a4f0*/  STL [R1+0x2ac], R32 ;  /* 0x0002ac2001007387 */ /* 0x000fe20000100800 */
[----:B------:R-:W-:-:S03]  /*1a500*/  IMAD.X R33, R33, 0x1, R3, P1 ;  /* 0x0000000121217824 */ /* 0x000fc600008e0603 */
[----:B------:R3:W-:Y:S04]  /*1a510*/  STL [R1+0x288], R34 ;  /* 0x0002882201007387 */ /* 0x0007e80000100800 */
[----:B--2---:R-:W2:Y:S04]  /*1a520*/  LDL.LU R28, [R1+0x36c] ;  /* 0x00036c00011c7983 */ /* 0x004ea80000300800 */
[----:B------:R-:W2:Y:S01]  /*1a530*/  LDL.LU R24, [R1+0x348] ;  /* 0x0003480001187983 */ /* 0x000ea20000300800 */
[-C--:B------:R-:W-:Y:S02]  /*1a540*/  IADD3 R27, P0, R27, R195.reuse, RZ ;  /* 0x000000c31b1b7210 */ /* 0x080fe40007f1e0ff */
[----:B------:R-:W-:-:S03]  /*1a550*/  IADD3 R11, P1, R11, R195, RZ ;  /* 0x000000c30b0b7210 */ /* 0x000fc60007f3e0ff */
[----:B------:R-:W-:Y:S04]  /*1a560*/  STL [R1+0x2cc], R27 ;  /* 0x0002cc1b01007387 */ /* 0x000fe80000100800 */
[----:B------:R3:W-:Y:S04]  /*1a570*/  STL [R1+0x2a8], R33 ;  /* 0x0002a82101007387 */ /* 0x0007e80000100800 */
[----:B------:R-:W2:Y:S01]  /*1a580*/  LDL.LU R40, [R1+0x368] ;  /* 0x0003680001287983 */ /* 0x000ea20000300800 */
[----:B-1----:R-:W-:-:S03]  /*1a590*/  IMAD.MOV.U32 R8, RZ, RZ, R32 ;  /* 0x000000ffff087224 */ /* 0x002fc600078e0020 */
[----:B---3--:R-:W2:Y:S01]  /*1a5a0*/  LDL.LU R34, [R1+0x194] ;  /* 0x0001940001227983 */ /* 0x008ea20000300800 */
[----:B------:R-:W-:-:S03]  /*1a5b0*/  IMAD.MOV.U32 R9, RZ, RZ, R33 ;  /* 0x000000ffff097224 */ /* 0x000fc600078e0021 */
[----:B------:R-:W2:Y:S04]  /*1a5c0*/  LDL.LU R35, [R1+0x190] ;  /* 0x0001900001237983 */ /* 0x000ea80000300800 */
[----:B------:R-:W-:Y:S04]  /*1a5d0*/  STL [R1+0x2ec], R11 ;  /* 0x0002ec0b01007387 */ /* 0x000fe80000100800 */
[----:B------:R1:W-:Y:S01]  /*1a5e0*/  LDGSTS.E [R2+0x49800], [R8.64], P4 ;  /* 0x4980000008027fae */ /* 0x0003e2000a121844 */
[----:B------:R-:W-:-:S05]  /*1a5f0*/  IMAD.X R30, R30, 0x1, R3, P0 ;  /* 0x000000011e1e7824 */ /* 0x000fca00000e0603 */
[----:B------:R1:W-:Y:S04]  /*1a600*/  STL [R1+0x2c8], R30 ;  /* 0x0002c81e01007387 */ /* 0x0003e80000100800 */
[----:B------:R-:W2:Y:S01]  /*1a610*/  LDL.LU R32, [R1+0x1b4] ;  /* 0x0001b40001207983 */ /* 0x000ea20000300800 */
[----:B-1----:R-:W-:-:S03]  /*1a620*/  IMAD.MOV.U32 R9, RZ, RZ, R30 ;  /* 0x000000ffff097224 */ /* 0x002fc600078e001e */
[----:B------:R-:W2:Y:S01]  /*1a630*/  LDL.LU R33, [R1+0x1b0] ;  /* 0x0001b00001217983 */ /* 0x000ea20000300800 */
[----:B------:R-:W-:Y:S01]  /*1a640*/  IADD3 R29, P0, R29, R195, RZ ;  /* 0x000000c31d1d7210 */ /* 0x000fe20007f1e0ff */
[----:B------:R-:W-:-:S04]  /*1a650*/  IMAD.X R31, R31, 0x1, R3, P1 ;  /* 0x000000011f1f7824 */ /* 0x000fc800008e0603 */
[----:B------:R-:W-:Y:S04]  /*1a660*/  STL [R1+0x30c], R29 ;  /* 0x00030c1d01007387 */ /* 0x000fe80000100800 */
[----:B------:R1:W-:Y:S04]  /*1a670*/  STL [R1+0x2e8], R31 ;  /* 0x0002e81f01007387 */ /* 0x0003e80000100800 */
[----:B------:R-:W2:Y:S01]  /*1a680*/  LDL.LU R30, [R1+0x1d4] ;  /* 0x0001d400011e7983 */ /* 0x000ea20000300800 */
[----:B------:R-:W-:-:S03]  /*1a690*/  IMAD.MOV.U32 R8, RZ, RZ, R27 ;  /* 0x000000ffff087224 */ /* 0x000fc600078e001b */
[----:B------:R-:W2:Y:S04]  /*1a6a0*/  LDL.LU R27, [R1+0x1f4] ;  /* 0x0001f400011b7983 */ /* 0x000ea80000300800 */
[----:B------:R1:W-:Y:S02]  /*1a6b0*/  LDGSTS.E [R2+0x4a800], [R8.64], P4 ;  /* 0x4a80000008027fae */ /* 0x0003e4000a121844 */
[----:B-1----:R-:W-:Y:S02]  /*1a6c0*/  IMAD.MOV.U32 R9, RZ, RZ, R31 ;  /* 0x000000ffff097224 */ /* 0x002fe400078e001f */
[----:B------:R-:W2:Y:S01]  /*1a6d0*/  LDL.LU R31, [R1+0x1d0] ;  /* 0x0001d000011f7983 */ /* 0x000ea20000300800 */
[----:B------:R-:W-:Y:S01]  /*1a6e0*/  IADD3 R25, P1, R25, R195, RZ ;  /* 0x000000c319197210 */ /* 0x000fe20007f3e0ff */
[----:B------:R-:W-:-:S02]  /*1a6f0*/  IMAD.X R41, R41, 0x1, R3, P0 ;  /* 0x0000000129297824 */ /* 0x000fc400000e0603 */
[----:B------:R-:W-:Y:S02]  /*1a700*/  IMAD.MOV.U32 R8, RZ, RZ, R11 ;  /* 0x000000ffff087224 */ /* 0x000fe400078e000b */
[----:B------:R-:W-:Y:S04]  /*1a710*/  STL [R1+0x32c], R25 ;  /* 0x00032c1901007387 */ /* 0x000fe80000100800 */
[----:B------:R-:W-:Y:S04]  /*1a720*/  STL [R1+0x308], R41 ;  /* 0x0003082901007387 */ /* 0x000fe80000100800 */
[----:B------:R1:W-:Y:S04]  /*1a730*/  LDGSTS.E [R2+0x4b800], [R8.64], P4 ;  /* 0x4b80000008027fae */ /* 0x0003e8000a121844 */
[----:B------:R-:W2:Y:S01]  /*1a740*/  LDL.LU R11, [R1+0x214] ;  /* 0x00021400010b7983 */ /* 0x000ea20000300800 */
[----:B-1----:R-:W-:-:S03]  /*1a750*/  IMAD.MOV.U32 R8, RZ, RZ, R29 ;  /* 0x000000ffff087224 */ /* 0x002fc600078e001d */
[----:B------:R-:W2:Y:S01]  /*1a760*/  LDL.LU R29, [R1+0x1f0] ;  /* 0x0001f000011d7983 */ /* 0x000ea20000300800 */
[----:B------:R-:W-:-:S05]  /*1a770*/  IMAD.MOV.U32 R9, RZ, RZ, R41 ;  /* 0x000000ffff097224 */ /* 0x000fca00078e0029 */
[----:B------:R1:W-:Y:S02]  /*1a780*/  LDGSTS.E [R2+0x4c800], [R8.64], P4 ;  /* 0x4c80000008027fae */ /* 0x0003e4000a121844 */
[----:B-1----:R-:W-:Y:S01]  /*1a790*/  IMAD.MOV.U32 R8, RZ, RZ, R25 ;  /* 0x000000ffff087224 */ /* 0x002fe200078e0019 */
[-C--:B------:R-:W-:Y:S08]  /*1a7a0*/  HMMA.1688.F32.TF32 R172, R176, R42.reuse, R172 ;  /* 0x0000002ab0ac723c */ /* 0x080ff000000810ac */
[-C--:B------:R-:W-:Y:S08]  /*1a7b0*/  HMMA.1688.F32.TF32 R44, R148, R42.reuse, R44 ;  /* 0x0000002a942c723c */ /* 0x080ff0000008102c */
[----:B------:R-:W-:Y:S01]  /*1a7c0*/  HMMA.1688.F32.TF32 R68, R132, R42, R68 ;  /* 0x0000002a8444723c */ /* 0x000fe20000081044 */
[----:B----4-:R-:W-:Y:S01]  /*1a7d0*/  IADD3 R10, P0, R10, R195, RZ ;  /* 0x000000c30a0a7210 */ /* 0x010fe20007f1e0ff */
[----:B------:R-:W-:-:S04]  /*1a7e0*/  IMAD.X R26, R26, 0x1, R3, P1 ;  /* 0x000000011a1a7824 */ /* 0x000fc800008e0603 */
[----:B------:R-:W-:Y:S01]  /*1a7f0*/  STL [R1+0x34c], R10 ;  /* 0x00034c0a01007387 */ /* 0x000fe20000100800 */
[----:B------:R-:W-:-:S03]  /*1a800*/  IMAD.MOV.U32 R9, RZ, RZ, R26 ;  /* 0x000000ffff097224 */ /* 0x000fc600078e001a */
[----:B------:R1:W-:Y:S04]  /*1a810*/  STL [R1+0x328], R26 ;  /* 0x0003281a01007387 */ /* 0x0003e80000100800 */
[----:B------:R4:W-:Y:S04]  /*1a820*/  LDGSTS.E [R2+0x4d800], [R8.64], P4 ;  /* 0x4d80000008027fae */ /* 0x0009e8000a121844 */
[----:B-1----:R-:W3:Y:S01]  /*1a830*/  LDL.LU R26, [R1+0x234] ;  /* 0x00023400011a7983 */ /* 0x002ee20000300800 */
[----:B--2---:R-:W-:Y:S01]  /*1a840*/  IADD3 R28, P1, R28, R195, RZ ;  /* 0x000000c31c1c7210 */ /* 0x004fe20007f3e0ff */
[----:B------:R-:W-:-:S04]  /*1a850*/  IMAD.X R24, R24, 0x1, R3, P0 ;  /* 0x0000000118187824 */ /* 0x000fc800000e0603 */
[----:B------:R-:W-:Y:S01]  /*1a860*/  STL [R1+0x36c], R28 ;  /* 0x00036c1c01007387 */ /* 0x000fe20000100800 */
[----:B----4-:R-:W-:-:S03]  /*1a870*/  IMAD.MOV.U32 R8, RZ, RZ, R10 ;  /* 0x000000ffff087224 */ /* 0x010fc600078e000a */
[----:B------:R1:W-:Y:S01]  /*1a880*/  STL [R1+0x348], R24 ;  /* 0x0003481801007387 */ /* 0x0003e20000100800 */
[----:B------:R-:W-:-:S03]  /*1a890*/  IMAD.MOV.U32 R9, RZ, RZ, R24 ;  /* 0x000000ffff097224 */ /* 0x000fc600078e0018 */
[----:B------:R-:W2:Y:S04]  /*1a8a0*/  LDL.LU R25, [R1+0x210] ;  /* 0x0002100001197983 */ /* 0x000ea80000300800 */
[----:B------:R4:W-:Y:S01]  /*1a8b0*/  LDGSTS.E [R2+0x4e800], [R8.64], P4 ;  /* 0x4e80000008027fae */ /* 0x0009e2000a121844 */
[----:B------:R-:W-:Y:S01]  /*1a8c0*/  IMAD.X R40, R40, 0x1, R3, P1 ;  /* 0x0000000128287824 */ /* 0x000fe200008e0603 */
[----:B------:R-:W-:-:S05]  /*1a8d0*/  IADD3 R34, P0, R34, R195, RZ ;  /* 0x000000c322227210 */ /* 0x000fca0007f1e0ff */
[----:B------:R-:W-:Y:S01]  /*1a8e0*/  IMAD.X R35, R35, 0x1, R3, P0 ;  /* 0x0000000123237824 */ /* 0x000fe200000e0603 */
[----:B------:R-:W-:Y:S01]  /*1a8f0*/  STL [R1+0x194], R34 ;  /* 0x0001942201007387 */ /* 0x000fe20000100800 */
[----:B----4-:R-:W-:-:S03]  /*1a900*/  IMAD.MOV.U32 R8, RZ, RZ, R28 ;  /* 0x000000ffff087224 */ /* 0x010fc600078e001c */
[----:B------:R-:W-:Y:S01]  /*1a910*/  STL [R1+0x368], R40 ;  /* 0x0003682801007387 */ /* 0x000fe20000100800 */
[----:B------:R-:W-:-:S03]  /*1a920*/  IMAD.MOV.U32 R9, RZ, RZ, R40 ;  /* 0x000000ffff097224 */ /* 0x000fc600078e0028 */
[----:B-1----:R-:W4:Y:S04]  /*1a930*/  LDL.LU R24, [R1+0x254] ;  /* 0x0002540001187983 */ /* 0x002f280000300800 */
[----:B------:R1:W-:Y:S01]  /*1a940*/  LDGSTS.E [R2+0x4f800], [R8.64], P4 ;  /* 0x4f80000008027fae */ /* 0x0003e2000a121844 */
[----:B------:R-:W-:-:S05]  /*1a950*/  IADD3 R32, P1, R32, R195, RZ ;  /* 0x000000c320207210 */ /* 0x000fca0007f3e0ff */
[----:B------:R-:W-:Y:S01]  /*1a960*/  STL [R1+0x1b4], R32 ;  /* 0x0001b42001007387 */ /* 0x000fe20000100800 */
[----:B------:R-:W-:-:S03]  /*1a970*/  IMAD.X R33, R33, 0x1, R3, P1 ;  /* 0x0000000121217824 */ /* 0x000fc600008e0603 */
[----:B------:R1:W-:Y:S04]  /*1a980*/  STL [R1+0x190], R35 ;  /* 0x0001902301007387 */ /* 0x0003e80000100800 */
[----:B------:R-:W4:Y:S04]  /*1a990*/  LDL.LU R28, [R1+0x230] ;  /* 0x00023000011c7983 */ /* 0x000f280000300800 */
[----:B-1----:R-:W4:Y:S01]  /*1a9a0*/  LDL.LU R2, [R1+0x274] ;  /* 0x0002740001027983 */ /* 0x002f220000300800 */
[----:B------:R-:W-:-:S05]  /*1a9b0*/  IADD3 R30, P0, R30, R195, RZ ;  /* 0x000000c31e1e7210 */ /* 0x000fca0007f1e0ff */
[----:B------:R-:W-:Y:S04]  /*1a9c0*/  STL [R1+0x1d4], R30 ;  /* 0x0001d41e01007387 */ /* 0x000fe80000100800 */
[----:B------:R1:W-:Y:S01]  /*1a9d0*/  STL [R1+0x1b0], R33 ;  /* 0x0001b02101007387 */ /* 0x0003e20000100800 */
[----:B------:R-:W-:-:S03]  /*1a9e0*/  IADD3 R27, P1, R27, R195, RZ ;  /* 0x000000c31b1b7210 */ /* 0x000fc60007f3e0ff */
[----:B------:R-:W4:Y:S04]  /*1a9f0*/  LDL.LU R76, [R1+0x250] ;  /* 0x00025000014c7983 */ /* 0x000f280000300800 */
[----:B------:R-:W-:Y:S01]  /*1aa00*/  STL [R1+0x1f4], R27 ;  /* 0x0001f41b01007387 */ /* 0x000fe20000100800 */
[----:B------:R-:W-:-:S05]  /*1aa10*/  IMAD.X R31, R31, 0x1, R3, P0 ;  /* 0x000000011f1f7824 */ /* 0x000fca00000e0603 */
[----:B------:R1:W-:Y:S04]  /*1aa20*/  STL [R1+0x1d0], R31 ;  /* 0x0001d01f01007387 */ /* 0x0003e80000100800 */
[----:B------:R-:W4:Y:S04]  /*1aa30*/  LDL.LU R41, [R1+0x294] ;  /* 0x0002940001297983 */ /* 0x000f280000300800 */
[----:B------:R-:W4:Y:S01]  /*1aa40*/  LDL.LU R43, [R1+0x270] ;  /* 0x00027000012b7983 */ /* 0x000f220000300800 */
[----:B------:R-:W-:Y:S01]  /*1aa50*/  LOP3.LUT R10, R197, 0x60, RZ, 0x3c, !PT ;  /* 0x00000060c50a7812 */ /* 0x000fe200078e3cff */
[----:B------:R-:W-:-:S02]  /*1aa60*/  IMAD.MOV.U32 R8, RZ, RZ, R34 ;  /* 0x000000ffff087224 */ /* 0x000fc400078e0022 */
[----:B------:R-:W-:Y:S01]  /*1aa70*/  IMAD.MOV.U32 R9, RZ, RZ, R35 ;  /* 0x000000ffff097224 */ /* 0x000fe200078e0023 */
[----:B------:R-:W-:Y:S01]  /*1aa80*/  IADD3 R11, P0, R11, R195, RZ ;  /* 0x000000c30b0b7210 */ /* 0x000fe20007f1e0ff */
[----:B------:R-:W-:-:S04]  /*1aa90*/  IMAD R10, R190, 0x10000, R10 ;  /* 0x00010000be0a7824 */ /* 0x000fc800078e020a */
[----:B------:R-:W-:Y:S04]  /*1aaa0*/  STL [R1+0x214], R11 ;  /* 0x0002140b01007387 */ /* 0x000fe80000100800 */
[----:B------:R1:W-:Y:S01]  /*1aab0*/  LDGSTS.E [R10+0x40c00], [R8.64], P4 ;  /* 0x40c00000080a7fae */ /* 0x0003e2000a121844 */
[----:B------:R-:W-:-:S05]  /*1aac0*/  IMAD.X R29, R29, 0x1, R3, P1 ;  /* 0x000000011d1d7824 */ /* 0x000fca00008e0603 */
[----:B------:R2:W-:Y:S04]  /*1aad0*/  STL [R1+0x1f0], R29 ;  /* 0x0001f01d01007387 */ /* 0x0005e80000100800 */
[----:B------:R-:W4:Y:S01]  /*1aae0*/  LDL.LU R42, [R1+0x290] ;  /* 0x00029000012a7983 */ /* 0x000f220000300800 */
[----:B-1----:R-:W-:Y:S02]  /*1aaf0*/  IMAD.MOV.U32 R8, RZ, RZ, R32 ;  /* 0x000000ffff087224 */ /* 0x002fe400078e0020 */
[----:B------:R-:W-:Y:S01]  /*1ab00*/  IMAD.MOV.U32 R9, RZ, RZ, R33 ;  /* 0x000000ffff097224 */ /* 0x000fe200078e0021 */
[----:B------:R-:W4:Y:S04]  /*1ab10*/  LDL.LU R35, [R1+0x2b4] ;  /* 0x0002b40001237983 */ /* 0x000f280000300800 */
[----:B------:R1:W-:Y:S04]  /*1ab20*/  LDGSTS.E [R10+0x41c00], [R8.64], P4 ;  /* 0x41c00000080a7fae */ /* 0x0003e8000a121844 */
[----:B------:R-:W4:Y:S04]  /*1ab30*/  LDL.LU R33, [R1+0x2d4] ;  /* 0x0002d40001217983 */ /* 0x000f280000300800 */
[----:B------:R-:W4:Y:S01]  /*1ab40*/  LDL.LU R40, [R1+0x2b0] ;  /* 0x0002b00001287983 */ /* 0x000f220000300800 */
[----:B-1----:R-:W-:-:S02]  /*1ab50*/  IMAD.MOV.U32 R8, RZ, RZ, R30 ;  /* 0x000000ffff087224 */ /* 0x002fc400078e001e */
[----:B------:R-:W-:-:S05]  /*1ab60*/  IMAD.MOV.U32 R9, RZ, RZ, R31 ;  /* 0x000000ffff097224 */ /* 0x000fca00078e001f */
[----:B------:R1:W-:Y:S02]  /*1ab70*/  LDGSTS.E [R10+0x42c00], [R8.64], P4 ;  /* 0x42c00000080a7fae */ /* 0x0003e4000a121844 */
[----:B-1----:R-:W-:Y:S02]  /*1ab80*/  IMAD.MOV.U32 R8, RZ, RZ, R27 ;  /* 0x000000ffff087224 */ /* 0x002fe400078e001b */
[----:B------:R-:W-:-:S05]  /*1ab90*/  IMAD.MOV.U32 R9, RZ, RZ, R29 ;  /* 0x000000ffff097224 */ /* 0x000fca00078e001d */
[----:B------:R1:W-:Y:S02]  /*1aba0*/  LDGSTS.E [R10+0x43c00], [R8.64], P4 ;  /* 0x43c00000080a7fae */ /* 0x0003e4000a121844 */
[----:B-1----:R-:W-:Y:S01]  /*1abb0*/  IMAD.MOV.U32 R8, RZ, RZ, R11 ;  /* 0x000000ffff087224 */ /* 0x002fe200078e000b */
[----:B---3--:R-:W-:-:S05]  /*1abc0*/  IADD3 R26, P1, R26, R195, RZ ;  /* 0x000000c31a1a7210 */ /* 0x008fca0007f3e0ff */
[----:B------:R-:W-:Y:S01]  /*1abd0*/  STL [R1+0x234], R26 ;  /* 0x0002341a01007387 */ /* 0x000fe20000100800 */
[----:B--2---:R-:W-:-:S05]  /*1abe0*/  IMAD.X R25, R25, 0x1, R3, P0 ;  /* 0x0000000119197824 */ /* 0x004fca00000e0603 */
[----:B------:R1:W-:Y:S04]  /*1abf0*/  STL [R1+0x210], R25 ;  /* 0x0002101901007387 */ /* 0x0003e80000100800 */
[----:B------:R-:W2:Y:S04]  /*1ac00*/  LDL.LU R34, [R1+0x2d0] ;  /* 0x0002d00001227983 */ /* 0x000ea80000300800 */
[----:B------:R-:W3:Y:S01]  /*1ac10*/  LDL.LU R31, [R1+0x2f4] ;  /* 0x0002f400011f7983 */ /* 0x000ee20000300800 */
[----:B------:R-:W-:-:S03]  /*1ac20*/  IMAD.MOV.U32 R9, RZ, RZ, R25 ;  /* 0x000000ffff097224 */ /* 0x000fc600078e0019 */
[----:B------:R-:W3:Y:S04]  /*1ac30*/  LDL.LU R29, [R1+0x314] ;  /* 0x00031400011d7983 */ /* 0x000ee80000300800 */
[----:B------:R-:W3:Y:S01]  /*1ac40*/  LDL.LU R32, [R1+0x2f0] ;  /* 0x0002f00001207983 */ /* 0x000ee20000300800 */
[----:B----4-:R-:W-:-:S03]  /*1ac50*/  IADD3 R24, P0, R24, R195, RZ ;  /* 0x000000c318187210 */ /* 0x010fc60007f1e0ff */
[----:B------:R4:W-:Y:S04]  /*1ac60*/  LDGSTS.E [R10+0x44c00], [R8.64], P4 ;  /* 0x44c00000080a7fae */ /* 0x0009e8000a121844 */
[----:B------:R-:W-:Y:S01]  /*1ac70*/  STL [R1+0x254], R24 ;  /* 0x0002541801007387 */ /* 0x000fe20000100800 */
[----:B----4-:R-:W-:Y:S02]  /*1ac80*/  IMAD.MOV.U32 R8, RZ, RZ, R26 ;  /* 0x000000ffff087224 */ /* 0x010fe400078e001a */
[----:B------:R-:W-:Y:S01]  /*1ac90*/  IMAD.X R28, R28, 0x1, R3, P1 ;  /* 0x000000011c1c7824 */ /* 0x000fe200008e0603 */
[----:B------:R-:W-:-:S04]  /*1aca0*/  IADD3 R2, P1, R2, R195, RZ ;  /* 0x000000c302027210 */ /* 0x000fc80007f3e0ff */
[----:B------:R4:W-:Y:S01]  /*1acb0*/  STL [R1+0x230], R28 ;  /* 0x0002301c01007387 */ /* 0x0009e20000100800 */
[----:B------:R-:W-:-:S03]  /*1acc0*/  IMAD.MOV.U32 R9, RZ, RZ, R28 ;  /* 0x000000ffff097224 */ /* 0x000fc600078e001c */
[----:B------:R-:W3:Y:S04]  /*1acd0*/  LDL.LU R30, [R1+0x310] ;  /* 0x00031000011e7983 */ /* 0x000ee80000300800 */
[----:B------:R-:W3:Y:S04]  /*1ace0*/  LDL.LU R27, [R1+0x334] ;  /* 0x00033400011b7983 */ /* 0x000ee80000300800 */
[----:B-1----:R-:W3:Y:S04]  /*1acf0*/  LDL.LU R25, [R1+0x354] ;  /* 0x0003540001197983 */ /* 0x002ee80000300800 */
[----:B------:R-:W3:Y:S04]  /*1ad00*/  LDL.LU R11, [R1+0x374] ;  /* 0x00037400010b7983 */ /* 0x000ee80000300800 */
[----:B----4-:R-:W4:Y:S01]  /*1ad10*/  LDL.LU R28, [R1+0x330] ;  /* 0x00033000011c7983 */ /* 0x010f220000300800 */
[----:B------:R-:W-:-:S03]  /*1ad20*/  IMAD.X R76, R76, 0x1, R3, P0 ;  /* 0x000000014c4c7824 */ /* 0x000fc600000e0603 */
[----:B------:R1:W-:Y:S04]  /*1ad30*/  STL [R1+0x274], R2 ;  /* 0x0002740201007387 */ /* 0x0003e80000100800 */
[----:B------:R1:W-:Y:S04]  /*1ad40*/  STL [R1+0x250], R76 ;  /* 0x0002504c01007387 */ /* 0x0003e80000100800 */
[----:B------:R1:W-:Y:S04]  /*1ad50*/  LDGSTS.E [R10+0x45c00], [R8.64], P4 ;  /* 0x45c00000080a7fae */ /* 0x0003e8000a121844 */
[----:B------:R-:W4:Y:S01]  /*1ad60*/  LDL.LU R26, [R1+0x350] ;  /* 0x00035000011a7983 */ /* 0x000f220000300800 */
[----:B-1----:R-:W-:-:S03]  /*1ad70*/  IMAD.MOV.U32 R8, RZ, RZ, R24 ;  /* 0x000000ffff087224 */ /* 0x002fc600078e0018 */
[----:B------:R-:W4:Y:S01]  /*1ad80*/  LDL.LU R24, [R1+0x370] ;  /* 0x0003700001187983 */ /* 0x000f220000300800 */
[----:B------:R-:W-:Y:S01]  /*1ad90*/  IADD3 R41, P0, R41, R195, RZ ;  /* 0x000000c329297210 */ /* 0x000fe20007f1e0ff */
[----:B------:R-:W-:Y:S02]  /*1ada0*/  IMAD.MOV.U32 R9, RZ, RZ, R76 ;  /* 0x000000ffff097224 */ /* 0x000fe400078e004c */
[----:B------:R-:W-:Y:S02]  /*1adb0*/  IMAD.X R43, R43, 0x1, R3, P1 ;  /* 0x000000012b2b7824 */ /* 0x000fe400008e0603 */
[----:B------:R1:W-:Y:S04]  /*1adc0*/  STL [R1+0x294], R41 ;  /* 0x0002942901007387 */ /* 0x0003e80000100800 */
[----:B------:R1:W-:Y:S04]  /*1add0*/  LDGSTS.E [R10+0x46c00], [R8.64], P4 ;  /* 0x46c00000080a7fae */ /* 0x0003e8000a121844 */
[----:B------:R2:W-:Y:S01]  /*1ade0*/  STL [R1+0x270], R43 ;  /* 0x0002702b01007387 */ /* 0x0005e20000100800 */
[----:B-1----:R-:W-:-:S03]  /*1adf0*/  IMAD.MOV.U32 R8, RZ, RZ, R2 ;  /* 0x000000ffff087224 */ /* 0x002fc600078e0002 */
[----:B------:R-:W4:Y:S01]  /*1ae00*/  LDL R2, [R1+0x538] ;  /* 0x0005380001027983 */ /* 0x000f220000100800 */
[----:B------:R-:W-:Y:S02]  /*1ae10*/  IMAD.MOV.U32 R9, RZ, RZ, R43 ;  /* 0x000000ffff097224 */ /* 0x000fe400078e002b */
[--C-:B------:R-:W-:Y:S01]  /*1ae20*/  IMAD.X R42, R42, 0x1, R3.reuse, P0 ;  /* 0x000000012a2a7824 */ /* 0x100fe200000e0603 */
[-C--:B------:R-:W-:Y:S02]  /*1ae30*/  IADD3 R35, P1, R35, R195.reuse, RZ ;  /* 0x000000c323237210 */ /* 0x080fe40007f3e0ff */
[----:B------:R1:W-:Y:S01]  /*1ae40*/  LDGSTS.E [R10+0x47c00], [R8.64], P4 ;  /* 0x47c00000080a7fae */ /* 0x0003e2000a121844 */
[----:B------:R-:W-:Y:S02]  /*1ae50*/  IADD3 R33, P0, R33, R195, RZ ;  /* 0x000000c321217210 */ /* 0x000fe40007f1e0ff */
[----:B------:R-:W-:Y:S02]  /*1ae60*/  IMAD.X R40, R40, 0x1, R3, P1 ;  /* 0x0000000128287824 */ /* 0x000fe400008e0603 */
[----:B-1----:R-:W-:-:S02]  /*1ae70*/  IMAD.MOV.U32 R8, RZ, RZ, R41 ;  /* 0x000000ffff087224 */ /* 0x002fc400078e0029 */
[----:B------:R-:W-:-:S05]  /*1ae80*/  IMAD.MOV.U32 R9, RZ, RZ, R42 ;  /* 0x000000ffff097224 */ /* 0x000fca00078e002a */
[----:B------:R1:W-:Y:S02]  /*1ae90*/  LDGSTS.E [R10+0x48c00], [R8.64], P4 ;  /* 0x48c00000080a7fae */ /* 0x0003e4000a121844 */
[----:B-1----:R-:W-:Y:S02]  /*1aea0*/  IMAD.MOV.U32 R8, RZ, RZ, R35 ;  /* 0x000000ffff087224 */ /* 0x002fe400078e0023 */
[----:B------:R-:W-:-:S05]  /*1aeb0*/  IMAD.MOV.U32 R9, RZ, RZ, R40 ;  /* 0x000000ffff097224 */ /* 0x000fca00078e0028 */
[----:B------:R1:W-:Y:S04]  /*1aec0*/  LDGSTS.E [R10+0x49c00], [R8.64], P4 ;  /* 0x49c00000080a7fae */ /* 0x0003e8000a121844 */
[----:B------:R2:W-:Y:S01]  /*1aed0*/  STL [R1+0x2b4], R35 ;  /* 0x0002b42301007387 */ /* 0x0005e20000100800 */
[----:B-1----:R-:W-:-:S03]  /*1aee0*/  IMAD.MOV.U32 R8, RZ, RZ, R33 ;  /* 0x000000ffff087224 */ /* 0x002fc600078e0021 */
[----:B------:R1:W-:Y:S04]  /*1aef0*/  STL [R1+0x290], R42 ;  /* 0x0002902a01007387 */ /* 0x0003e80000100800 */
[----:B------:R1:W-:Y:S04]  /*1af00*/  STL [R1+0x2d4], R33 ;  /* 0x0002d42101007387 */ /* 0x0003e80000100800 */
[----:B------:R1:W-:Y:S01]  /*1af10*/  STL [R1+0x2b0], R40 ;  /* 0x0002b02801007387 */ /* 0x0003e20000100800 */
[----:B------:R-:W-:Y:S01]  /*1af20*/  IADD3 R196, R196, 0x1, RZ ;  /* 0x00000001c4c47810 */ /* 0x000fe20007ffe0ff */
[C---:B------:R-:W-:Y:S08]  /*1af30*/  HMMA.1688.F32.TF32 R100, R176.reuse, R86, R100 ;  /* 0x00000056b064723c */ /* 0x040ff00000081064 */
[----:B------:R-:W-:Y:S08]  /*1af40*/  HMMA.1688.F32.TF32 R96, R176, R78, R96 ;  /* 0x0000004eb060723c */ /* 0x000ff00000081060 */
[C---:B------:R-:W-:Y:S08]  /*1af50*/  HMMA.1688.F32.TF32 R48, R148.reuse, R86, R48 ;  /* 0x000000569430723c */ /* 0x040ff00000081030 */
[----:B------:R-:W-:Y:S08]  /*1af60*/  HMMA.1688.F32.TF32 R60, R148, R78, R60 ;  /* 0x0000004e943c723c */ /* 0x000ff0000008103c */
[C---:B------:R-:W-:Y:S08]  /*1af70*/  HMMA.1688.F32.TF32 R64, R132.reuse, R86, R64 ;  /* 0x000000568440723c */ /* 0x040ff00000081040 */
[----:B------:R-:W-:Y:S01]  /*1af80*/  HMMA.1688.F32.TF32 R72, R132, R78, R72 ;  /* 0x0000004e8448723c */ /* 0x000fe20000081048 */
[----:B--2---:R-:W-:Y:S01]  /*1af90*/  IMAD.X R34, R34, 0x1, R3, P0 ;  /* 0x0000000122227824 */ /* 0x004fe200000e0603 */
[----:B---3--:R-:W-:-:S03]  /*1afa0*/  IADD3 R31, P1, R31, R195, RZ ;  /* 0x000000c31f1f7210 */ /* 0x008fc60007f3e0ff */
[----:B------:R-:W-:Y:S01]  /*1afb0*/  IMAD.MOV.U32 R9, RZ, RZ, R34 ;  /* 0x000000ffff097224 */ /* 0x000fe200078e0022 */
[----:B------:R-:W-:-:S04]  /*1afc0*/  IADD3 R29, P0, R29, R195, RZ ;  /* 0x000000c31d1d7210 */ /* 0x000fc80007f1e0ff */
[----:B------:R2:W-:Y:S01]  /*1afd0*/  LDGSTS.E [R10+0x4ac00], [R8.64], P4 ;  /* 0x4ac00000080a7fae */ /* 0x0005e2000a121844 */
[----:B------:R-:W-:-:S03]  /*1afe0*/  IMAD.X R32, R32, 0x1, R3, P1 ;  /* 0x0000000120207824 */ /* 0x000fc600008e0603 */
[----:B------:R1:W-:Y:S04]  /*1aff0*/  STL [R1+0x2f4], R31 ;  /* 0x0002f41f01007387 */ /* 0x0003e80000100800 */
[----:B------:R1:W-:Y:S01]  /*1b000*/  STL [R1+0x2d0], R34 ;  /* 0x0002d02201007387 */ /* 0x0003e20000100800 */
[----:B--2---:R-:W-:Y:S02]  /*1b010*/  IMAD.MOV.U32 R8, RZ, RZ, R31 ;  /* 0x000000ffff087224 */ /* 0x004fe400078e001f */
[----:B------:R-:W-:Y:S01]  /*1b020*/  IMAD.MOV.U32 R9, RZ, RZ, R32 ;  /* 0x000000ffff097224 */ /* 0x000fe200078e0020 */
[----:B------:R1:W-:Y:S04]  /*1b030*/  STL [R1+0x314], R29 ;  /* 0x0003141d01007387 */ /* 0x0003e80000100800 */
[----:B------:R2:W-:Y:S04]  /*1b040*/  LDGSTS.E [R10+0x4bc00], [R8.64], P4 ;  /* 0x4bc00000080a7fae */ /* 0x0005e8000a121844 */
[----:B------:R1:W-:Y:S01]  /*1b050*/  STL [R1+0x2f0], R32 ;  /* 0x0002f02001007387 */ /* 0x0003e20000100800 */
[----:B--2---:R-:W-:-:S02]  /*1b060*/  IMAD.MOV.U32 R8, RZ, RZ, R29 ;  /* 0x000000ffff087224 */ /* 0x004fc400078e001d */
[--C-:B------:R-:W-:Y:S01]  /*1b070*/  IMAD.X R30, R30, 0x1, R3.reuse, P0 ;  /* 0x000000011e1e7824 */ /* 0x100fe200000e0603 */
[-C--:B------:R-:W-:Y:S02]  /*1b080*/  IADD3 R27, P1, R27, R195.reuse, RZ ;  /* 0x000000c31b1b7210 */ /* 0x080fe40007f3e0ff */
[-C--:B------:R-:W-:Y:S01]  /*1b090*/  IADD3 R25, P2, R25, R195.reuse, RZ ;  /* 0x000000c319197210 */ /* 0x080fe20007f5e0ff */
[----:B------:R-:W-:Y:S01]  /*1b0a0*/  IMAD.MOV.U32 R9, RZ, RZ, R30 ;  /* 0x000000ffff097224 */ /* 0x000fe200078e001e */
[----:B------:R-:W-:Y:S01]  /*1b0b0*/  IADD3 R11, P0, R11, R195, RZ ;  /* 0x000000c30b0b7210 */ /* 0x000fe20007f1e0ff */
[----:B------:R1:W-:Y:S01]  /*1b0c0*/  STL [R1+0x334], R27 ;  /* 0x0003341b01007387 */ /* 0x0003e20000100800 */
[----:B----4-:R-:W-:-:S03]  /*1b0d0*/  IMAD.X R28, R28, 0x1, R3, P1 ;  /* 0x000000011c1c7824 */ /* 0x010fc600008e0603 */
[----:B------:R1:W-:Y:S04]  /*1b0e0*/  STL [R1+0x310], R30 ;  /* 0x0003101e01007387 */ /* 0x0003e80000100800 */
[----:B------:R1:W-:Y:S04]  /*1b0f0*/  STL [R1+0x354], R25 ;  /* 0x0003541901007387 */ /* 0x0003e80000100800 */
[----:B------:R1:W-:Y:S01]  /*1b100*/  STL [R1+0x374], R11 ;  /* 0x0003740b01007387 */ /* 0x0003e20000100800 */
[----:B------:R-:W-:-:S03]  /*1b110*/  IMAD.X R26, R26, 0x1, R3, P2 ;  /* 0x000000011a1a7824 */ /* 0x000fc600010e0603 */
[----:B------:R1:W-:Y:S04]  /*1b120*/  STL [R1+0x330], R28 ;  /* 0x0003301c01007387 */ /* 0x0003e80000100800 */
[----:B------:R2:W-:Y:S01]  /*1b130*/  LDGSTS.E [R10+0x4cc00], [R8.64], P4 ;  /* 0x4cc00000080a7fae */ /* 0x0005e2000a121844 */
[----:B------:R-:W-:-:S03]  /*1b140*/  IMAD.X R24, R24, 0x1, R3, P0 ;  /* 0x0000000118187824 */ /* 0x000fc600000e0603 */
[----:B------:R1:W-:Y:S04]  /*1b150*/  STL [R1+0x350], R26 ;  /* 0x0003501a01007387 */ /* 0x0003e80000100800 */
[----:B------:R1:W-:Y:S01]  /*1b160*/  STL [R1+0x370], R24 ;  /* 0x0003701801007387 */ /* 0x0003e20000100800 */
[----:B--2---:R-:W-:Y:S02]  /*1b170*/  IMAD.MOV.U32 R8, RZ, RZ, R27 ;  /* 0x000000ffff087224 */ /* 0x004fe400078e001b */
[----:B------:R-:W-:-:S05]  /*1b180*/  IMAD.MOV.U32 R9, RZ, RZ, R28 ;  /* 0x000000ffff097224 */ /* 0x000fca00078e001c */
[----:B------:R2:W-:Y:S01]  /*1b190*/  LDGSTS.E [R10+0x4dc00], [R8.64], P4 ;  /* 0x4dc00000080a7fae */ /* 0x0005e2000a121844 */
[----:B------:R-:W-:Y:S01]  /*1b1a0*/  ISETP.NE.U32.AND P0, PT, R196, R2, PT ;  /* 0x00000002c400720c */ /* 0x000fe20003f05070 */
[----:B--2---:R-:W-:Y:S02]  /*1b1b0*/  IMAD.MOV.U32 R8, RZ, RZ, R25 ;  /* 0x000000ffff087224 */ /* 0x004fe400078e0019 */
[----:B------:R-:W-:-:S05]  /*1b1c0*/  IMAD.MOV.U32 R9, RZ, RZ, R26 ;  /* 0x000000ffff097224 */ /* 0x000fca00078e001a */
[----:B------:R2:W-:Y:S02]  /*1b1d0*/  LDGSTS.E [R10+0x4ec00], [R8.64], P4 ;  /* 0x4ec00000080a7fae */ /* 0x0005e4000a121844 */
[----:B--2---:R-:W-:Y:S02]  /*1b1e0*/  IMAD.MOV.U32 R8, RZ, RZ, R11 ;  /* 0x000000ffff087224 */ /* 0x004fe400078e000b */
[----:B------:R-:W-:-:S05]  /*1b1f0*/  IMAD.MOV.U32 R9, RZ, RZ, R24 ;  /* 0x000000ffff097224 */ /* 0x000fca00078e0018 */
[----:B------:R1:W-:Y:S04]  /*1b200*/  LDGSTS.E [R10+0x4fc00], [R8.64], P4 ;  /* 0x4fc00000080a7fae */ /* 0x0003e8000a121844 */
[----:B------:R-:W0:Y:S01]  /*1b210*/  LDGDEPBAR ;  /* 0x00000000000079af */ /* 0x000e220000000000 */
[----:B------:R-:W-:Y:S01]  /*1b220*/  @!P0 CALL.REL.NOINC `(.L_x_1) ;  /* 0x0000001000008944 */ /* 0x000fe20003c00000 */
[----:B------:R-:W-:Y:S05]  /*1b230*/  BRA `(.L_x_2) ;  /* 0xffff42e000007947 */ /* 0x000fea000383ffff */
.L_x_1:
[----:B-12---:R-:W2:Y:S01]  /*1b240*/  LDL.LU R10, [R1+0x544] ;  /* 0x00054400010a7983 */ /* 0x006ea20000300800 */
[----:B------:R-:W-:-:S04]  /*1b250*/  DEPBAR.LE SB0, 0x0 ;  /* 0x000080000000791a */ /* 0x000fc80000000000 */
[----:B------:R-:W3:Y:S04]  /*1b260*/  LDL.LU R121, [R1+0x60c] ;  /* 0x00060c0001797983 */ /* 0x000ee80000300800 */
[----:B------:R-:W1:Y:S01]  /*1b270*/  S2R R11, SR_TID.X ;  /* 0x00000000000b7919 */ /* 0x000e620000002100 */
[C---:B-----5:R-:W-:Y:S02]  /*1b280*/  IADD3 R2, R194.reuse, 0x2, RZ ;  /* 0x00000002c2027810 */ /* 0x060fe40007ffe0ff */
[C---:B------:R-:W-:Y:S02]  /*1b290*/  IADD3 R8, R194.reuse, 0x1, RZ ;  /* 0x00000001c2087810 */ /* 0x040fe40007ffe0ff */
[----:B------:R-:W-:Y:S01]  /*1b2a0*/  IADD3 R9, R194, 0x3, RZ ;  /* 0x00000003c2097810 */ /* 0x000fe20007ffe0ff */
[----:B-1----:R-:W-:-:S02]  /*1b2b0*/  IMAD.SHL.U32 R0, R11, 0x400, RZ ;  /* 0x000004000b007824 */ /* 0x002fc400078e00ff */
[----:B------:R-:W-:-:S03]  /*1b2c0*/  IMAD.SHL.U32 R3, R11, 0x20, RZ ;  /* 0x000000200b037824 */ /* 0x000fc600078e00ff */
[----:B------:R-:W-:-:S04]  /*1b2d0*/  LOP3.LUT R0, R0, 0x6000, RZ, 0xc0, !PT ;  /* 0x0000600000007812 */ /* 0x000fc800078ec0ff */
[----:B------:R-:W-:Y:S01]  /*1b2e0*/  LOP3.LUT R3, R0, 0x60, R3, 0xf8, !PT ;  /* 0x0000006000037812 */ /* 0x000fe200078ef803 */
[----:B------:R-:W-:-:S05]  /*1b2f0*/  IMAD.SHL.U32 R0, R11, 0x4, RZ ;  /* 0x000000040b007824 */ /* 0x000fca00078e00ff */
[----:B------:R-:W-:Y:S01]  /*1b300*/  LOP3.LUT R3, R3, 0x370, R0, 0x78, !PT ;  /* 0x0000037003037812 */ /* 0x000fe200078e7800 */
        /* <DEDUP_REMOVED lines=38> */
[----:B------:R-:W-:Y:S01]  /*1b570*/  IMAD.MOV.U32 R124, RZ, RZ, R136 ;  /* 0x000000ffff7c7224 */ /* 0x000fe200078e0088 */
[----:B------:R-:W-:Y:S01]  /*1b580*/  BAR.SYNC.DEFER_BLOCKING 0x0 ;  /* 0x0000000000007b1d */ /* 0x000fe20000010000 */
[----:B---3--:R-:W-:-:S04]  /*1b590*/  ISETP.GE.AND P0, PT, R121, c[0x0][0x178], PT ;  /* 0x00005e0079007a0c */ /* 0x008fc80003f06270 */
[----:B------:R-:W-:Y:S01]  /*1b5a0*/  ISETP.LT.AND P1, PT, R2, c[0x0][0x17c], !P0 ;  /* 0x00005f0002007a0c */ /* 0x000fe20004721270 */
[C---:B------:R-:W-:Y:S01]  /*1b5b0*/  IMAD.SHL.U32 R2, R11.reuse, 0x1000, RZ ;  /* 0x000010000b027824 */ /* 0x040fe200078e00ff */
[----:B------:R-:W-:Y:S02]  /*1b5c0*/  ISETP.LT.AND P5, PT, R8, c[0x0][0x17c], !P0 ;  /* 0x00005f0008007a0c */ /* 0x000fe400047a1270 */
[----:B------:R-:W-:Y:S02]  /*1b5d0*/  LOP3.LUT R11, R11, 0xff, RZ, 0xc0, !PT ;  /* 0x000000ff0b0b7812 */ /* 0x000fe400078ec0ff */
[----:B------:R-:W-:Y:S02]  /*1b5e0*/  LOP3.LUT R2, R2, 0x6000, RZ, 0xc0, !PT ;  /* 0x0000600002027812 */ /* 0x000fe400078ec0ff */
[----:B------:R-:W-:Y:S01]  /*1b5f0*/  IADD3 R8, R194, 0x4, RZ ;  /* 0x00000004c2087810 */ /* 0x000fe20007ffe0ff */
[----:B--2---:R-:W-:Y:S01]  /*1b600*/  IMAD.IADD R120, R3, 0x1, R10 ;  /* 0x0000000103787824 */ /* 0x004fe200078e020a */
[----:B------:R-:W-:Y:S01]  /*1b610*/  ISETP.LT.AND P4, PT, R9, c[0x0][0x17c], !P0 ;  /* 0x00005f0009007a0c */ /* 0x000fe20004781270 */
[----:B------:R-:W-:Y:S01]  /*1b620*/  IMAD R0, R11, 0x10, R2 ;  /* 0x000000100b007824 */ /* 0x000fe200078e0202 */
[----:B------:R-:W-:Y:S01]  /*1b630*/  ISETP.LT.AND P2, PT, R8, c[0x0][0x17c], !P0 ;  /* 0x00005f0008007a0c */ /* 0x000fe20004741270 */
[----:B------:R-:W-:-:S02]  /*1b640*/  IMAD.MOV.U32 R8, RZ, RZ, R108 ;  /* 0x000000ffff087224 */ /* 0x000fc400078e006c */
[----:B------:R-:W-:Y:S02]  /*1b650*/  IMAD.MOV.U32 R9, RZ, RZ, R109 ;  /* 0x000000ffff097224 */ /* 0x000fe400078e006d */
[----:B------:R-:W-:Y:S02]  /*1b660*/  IMAD.MOV.U32 R10, RZ, RZ, R104 ;  /* 0x000000ffff0a7224 */ /* 0x000fe400078e0068 */
[----:B------:R-:W-:Y:S02]  /*1b670*/  IMAD.MOV.U32 R11, RZ, RZ, R105 ;  /* 0x000000ffff0b7224 */ /* 0x000fe400078e0069 */
[----:B------:R-:W-:-:S03]  /*1b680*/  IMAD.MOV.U32 R104, RZ, RZ, R110 ;  /* 0x000000ffff687224 */ /* 0x000fc600078e006e */
[----:B------:R1:W-:Y:S01]  /*1b690*/  STS.128 [R120], R8 ;  /* 0x0000000878007388 */ /* 0x0003e20000000c00 */
[----:B------:R-:W-:-:S03]  /*1b6a0*/  IMAD.MOV.U32 R105, RZ, RZ, R111 ;  /* 0x000000ffff697224 */ /* 0x000fc600078e006f */
[----:B------:R-:W-:Y:S04]  /*1b6b0*/  STS.128 [R120+0x400], R24 ;  /* 0x0004001878007388 */ /* 0x000fe80000000c00 */
[----:B------:R-:W-:Y:S01]  /*1b6c0*/  STS.128 [R120+0x80], R104 ;  /* 0x0000806878007388 */ /* 0x000fe20000000c00 */
[----:B-1----:R-:W-:Y:S02]  /*1b6d0*/  IMAD.MOV.U32 R10, RZ, RZ, R112 ;  /* 0x000000ffff0a7224 */ /* 0x002fe400078e0070 */
[----:B------:R-:W-:Y:S02]  /*1b6e0*/  IMAD.MOV.U32 R11, RZ, RZ, R113 ;  /* 0x000000ffff0b7224 */ /* 0x000fe400078e0071 */
[----:B------:R-:W-:Y:S02]  /*1b6f0*/  IMAD.MOV.U32 R8, RZ, RZ, R36 ;  /* 0x000000ffff087224 */ /* 0x000fe400078e0024 */
[----:B------:R-:W-:-:S02]  /*1b700*/  IMAD.MOV.U32 R9, RZ, RZ, R37 ;  /* 0x000000ffff097224 */ /* 0x000fc400078e0025 */
[----:B------:R-:W-:Y:S02]  /*1b710*/  IMAD.MOV.U32 R112, RZ, RZ, R38 ;  /* 0x000000ffff707224 */ /* 0x000fe400078e0026 */
[----:B------:R-:W-:Y:S01]  /*1b720*/  IMAD.MOV.U32 R113, RZ, RZ, R39 ;  /* 0x000000ffff717224 */ /* 0x000fe200078e0027 */
[----:B------:R-:W-:Y:S04]  /*1b730*/  STS.128 [R120+0x480], R56 ;  /* 0x0004803878007388 */ /* 0x000fe80000000c00 */
[----:B------:R-:W-:Y:S04]  /*1b740*/  STS.128 [R120+0x800], R28 ;  /* 0x0008001c78007388 */ /* 0x000fe80000000c00 */
[----:B------:R1:W-:Y:S04]  /*1b750*/  STS.128 [R120+0x880], R80 ;  /* 0x0008805078007388 */ /* 0x0003e80000000c00 */
[----:B------:R-:W-:Y:S04]  /*1b760*/  STS.128 [R120+0xc00], R8 ;  /* 0x000c000878007388 */ /* 0x000fe80000000c00 */
[----:B------:R-:W-:Y:S04]  /*1b770*/  STS.128 [R120+0xc80], R112 ;  /* 0x000c807078007388 */ /* 0x000fe80000000c00 */
[----:B------:R-:W-:Y:S01]  /*1b780*/  BAR.SYNC.DEFER_BLOCKING 0x0 ;  /* 0x0000000000007b1d */ /* 0x000fe20000010000 */
[----:B------:R-:W-:-:S02]  /*1b790*/  LOP3.LUT R92, R0, 0x20, RZ, 0x3c, !PT ;  /* 0x00000020005c7812 */ /* 0x000fc400078e3cff */
[C---:B------:R-:W-:Y:S02]  /*1b7a0*/  LOP3.LUT R3, R0.reuse, 0x40, RZ, 0x3c, !PT ;  /* 0x0000004000037812 */ /* 0x040fe400078e3cff */
[----:B------:R-:W-:Y:S01]  /*1b7b0*/  LOP3.LUT R2, R0, 0x60, RZ, 0x3c, !PT ;  /* 0x0000006000027812 */ /* 0x000fe200078e3cff */
[----:B-1----:R-:W-:Y:S02]  /*1b7c0*/  IMAD.MOV.U32 R82, RZ, RZ, R60 ;  /* 0x000000ffff527224 */ /* 0x002fe400078e003c */
[----:B------:R-:W-:Y:S01]  /*1b7d0*/  IMAD.MOV.U32 R83, RZ, RZ, R61 ;  /* 0x000000ffff537224 */ /* 0x000fe200078e003d */
[----:B------:R-:W1:Y:S04]  /*1b7e0*/  LDS.128 R28, [R0] ;  /* 0x00000000001c7984 */ /* 0x000e680000000c00 */
[----:B------:R-:W-:Y:S04]  /*1b7f0*/  LDS.128 R52, [R0+0x1000] ;  /* 0x0010000000347984 */ /* 0x000fe80000000c00 */
[----:B------:R-:W2:Y:S04]  /*1b800*/  LDS.128 R24, [R92] ;  /* 0x000000005c187984 */ /* 0x000ea80000000c00 */
[----:B------:R-:W-:Y:S04]  /*1b810*/  LDS.128 R40, [R92+0x1000] ;  /* 0x001000005c287984 */ /* 0x000fe80000000c00 */
[----:B------:R-:W3:Y:S04]  /*1b820*/  LDS.128 R8, [R3] ;  /* 0x0000000003087984 */ /* 0x000ee80000000c00 */
[----:B------:R-:W-:Y:S04]  /*1b830*/  LDS.128 R36, [R3+0x1000] ;  /* 0x0010000003247984 */ /* 0x000fe80000000c00 */
[----:B------:R-:W4:Y:S04]  /*1b840*/  LDS.128 R56, [R2] ;  /* 0x0000000002387984 */ /* 0x000f280000000c00 */
[----:B------:R-:W1:Y:S04]  /*1b850*/  LDS.128 R32, [R2+0x1000] ;  /* 0x0010000002207984 */ /* 0x000e680000000c00 */
[----:B------:R-:W-:Y:S01]  /*1b860*/  BAR.SYNC.DEFER_BLOCKING 0x0 ;  /* 0x0000000000007b1d */ /* 0x000fe20000010000 */
        /* <DEDUP_REMOVED lines=16> */
[----:B------:R-:W-:Y:S04]  /*1b970*/  STS.128 [R120], R76 ;  /* 0x0000004c78007388 */ /* 0x000fe80000000c00 */
[----:B------:R1:W-:Y:S04]  /*1b980*/  STS.128 [R120+0x80], R96 ;  /* 0x0000806078007388 */ /* 0x0003e80000000c00 */
[----:B------:R-:W-:Y:S04]  /*1b990*/  STS.128 [R120+0x400], R80 ;  /* 0x0004005078007388 */ /* 0x000fe80000000c00 */
[----:B------:R-:W-:Y:S04]  /*1b9a0*/  STS.128 [R120+0x480], R60 ;  /* 0x0004803c78007388 */ /* 0x000fe80000000c00 */
[----:B------:R-:W-:Y:S04]  /*1b9b0*/  STS.128 [R120+0x800], R48 ;  /* 0x0008003078007388 */ /* 0x000fe80000000c00 */
[----:B------:R-:W-:Y:S04]  /*1b9c0*/  STS.128 [R120+0x880], R72 ;  /* 0x0008804878007388 */ /* 0x000fe80000000c00 */
[----:B------:R-:W-:Y:S04]  /*1b9d0*/  STS.128 [R120+0xc00], R64 ;  /* 0x000c004078007388 */ /* 0x000fe80000000c00 */
[----:B------:R-:W-:Y:S04]  /*1b9e0*/  STS.128 [R120+0xc80], R88 ;  /* 0x000c805878007388 */ /* 0x000fe80000000c00 */
[----:B------:R-:W-:Y:S01]  /*1b9f0*/  BAR.SYNC.DEFER_BLOCKING 0x0 ;  /* 0x0000000000007b1d */ /* 0x000fe20000010000 */
[----:B-1----:R-:W-:-:S02]  /*1ba00*/  IMAD.MOV.U32 R98, RZ, RZ, R156 ;  /* 0x000000ffff627224 */ /* 0x002fc400078e009c */
[----:B------:R-:W-:-:S03]  /*1ba10*/  IMAD.MOV.U32 R99, RZ, RZ, R157 ;  /* 0x000000ffff637224 */ /* 0x000fc600078e009d */
[----:B------:R-:W1:Y:S04]  /*1ba20*/  LDS.128 R88, [R0] ;  /* 0x0000000000587984 */ /* 0x000e680000000c00 */
[----:B------:R-:W-:Y:S04]  /*1ba30*/  LDS.128 R72, [R0+0x1000] ;  /* 0x0010000000487984 */ /* 0x000fe80000000c00 */
[----:B------:R-:W1:Y:S04]  /*1ba40*/  LDS.128 R84, [R92] ;  /* 0x000000005c547984 */ /* 0x000e680000000c00 */
[----:B------:R-:W-:Y:S04]  /*1ba50*/  LDS.128 R64, [R92+0x1000] ;  /* 0x001000005c407984 */ /* 0x000fe80000000c00 */
[----:B------:R-:W1:Y:S04]  /*1ba60*/  LDS.128 R80, [R3] ;  /* 0x0000000003507984 */ /* 0x000e680000000c00 */
[----:B------:R-:W-:Y:S04]  /*1ba70*/  LDS.128 R60, [R3+0x1000] ;  /* 0x00100000033c7984 */ /* 0x000fe80000000c00 */
[----:B------:R-:W1:Y:S04]  /*1ba80*/  LDS.128 R76, [R2] ;  /* 0x00000000024c7984 */ /* 0x000e680000000c00 */
[----:B------:R-:W1:Y:S04]  /*1ba90*/  LDS.128 R48, [R2+0x1000] ;  /* 0x0010000002307984 */ /* 0x000e680000000c00 */
[----:B------:R-:W-:Y:S01]  /*1baa0*/  BAR.SYNC.DEFER_BLOCKING 0x0 ;  /* 0x0000000000007b1d */ /* 0x000fe20000010000 */
[----:B------:R-:W-:-:S02]  /*1bab0*/  IMAD.MOV.U32 R96, RZ, RZ, R172 ;  /* 0x000000ffff607224 */ /* 0x000fc400078e00ac */
[----:B------:R-:W-:Y:S02]  /*1bac0*/  IMAD.MOV.U32 R97, RZ, RZ, R173 ;  /* 0x000000ffff617224 */ /* 0x000fe400078e00ad */
[----:B------:R-:W-:Y:S02]  /*1bad0*/  IMAD.MOV.U32 R156, RZ, RZ, R174 ;  /* 0x000000ffff9c7224 */ /* 0x000fe400078e00ae */
[----:B------:R-:W-:Y:S01]  /*1bae0*/  IMAD.MOV.U32 R157, RZ, RZ, R175 ;  /* 0x000000ffff9d7224 */ /* 0x000fe200078e00af */
[----:B------:R-:W-:Y:S04]  /*1baf0*/  STS.128 [R120], R96 ;  /* 0x0000006078007388 */ /* 0x000fe80000000c00 */
[----:B------:R-:W-:Y:S04]  /*1bb00*/  STS.128 [R120+0x80], R156 ;  /* 0x0000809c78007388 */ /* 0x000fe80000000c00 */
[----:B------:R-:W-:Y:S04]  /*1bb10*/  STS.128 [R120+0x400], R100 ;  /* 0x0004006478007388 */ /* 0x000fe80000000c00 */
[----:B------:R-:W-:Y:S04]  /*1bb20*/  STS.128 [R120+0x480], R168 ;  /* 0x000480a878007388 */ /* 0x000fe80000000c00 */
[----:B------:R-:W-:Y:S04]  /*1bb30*/  STS.128 [R120+0x800], R44 ;  /* 0x0008002c78007388 */ /* 0x000fe80000000c00 */
[----:B------:R-:W-:Y:S04]  /*1bb40*/  STS.128 [R120+0x880], R140 ;  /* 0x0008808c78007388 */ /* 0x000fe80000000c00 */
[----:B------:R-:W-:Y:S04]  /*1bb50*/  STS.128 [R120+0xc00], R68 ;  /* 0x000c004478007388 */ /* 0x000fe80000000c00 */
[----:B------:R-:W-:Y:S04]  /*1bb60*/  STS.128 [R120+0xc80], R16 ;  /* 0x000c801078007388 */ /* 0x000fe80000000c00 */
[----:B------:R-:W-:Y:S01]  /*1bb70*/  BAR.SYNC.DEFER_BLOCKING 0x0 ;  /* 0x0000000000007b1d */ /* 0x000fe20000010000 */
[----:B------:R-:W-:-:S02]  /*1bb80*/  IMAD.MOV.U32 R112, RZ, RZ, R160 ;  /* 0x000000ffff707224 */ /* 0x000fc400078e00a0 */
        /* <DEDUP_REMOVED lines=8> */
[----:B------:R-:W1:Y:S01]  /*1bc10*/  LDS.128 R16, [R2+0x1000] ;  /* 0x0010000002107984 */ /* 0x000e620000000c00 */
[----:B------:R-:W-:-:S02]  /*1bc20*/  IMAD.MOV.U32 R114, RZ, RZ, R164 ;  /* 0x000000ffff727224 */ /* 0x000fc400078e00a4 */
[----:B------:R-:W-:Y:S01]  /*1bc30*/  IMAD.MOV.U32 R115, RZ, RZ, R165 ;  /* 0x000000ffff737224 */ /* 0x000fe200078e00a5 */
[----:B------:R-:W-:Y:S01]  /*1bc40*/  BAR.SYNC.DEFER_BLOCKING 0x0 ;  /* 0x0000000000007b1d */ /* 0x000fe20000010000 */
        /* <DEDUP_REMOVED lines=10> */
[----:B------:R-:W-:Y:S01]  /*1bcf0*/  IMAD.MOV.U32 R129, RZ, RZ, R139 ;  /* 0x000000ffff817224 */ /* 0x000fe200078e008b */
[----:B------:R1:W-:Y:S04]  /*1bd00*/  STS.128 [R120], R112 ;  /* 0x0000007078007388 */ /* 0x0003e80000000c00 */
[----:B------:R2:W-:Y:S04]  /*1bd10*/  STS.128 [R120+0x400], R116 ;  /* 0x0004007478007388 */ /* 0x0005e80000000c00 */
[----:B------:R-:W-:Y:S01]  /*1bd20*/  STS.128 [R120+0x80], R164 ;  /* 0x000080a478007388 */ /* 0x000fe20000000c00 */
[----:B-1----:R-:W-:-:S02]  /*1bd30*/  IMAD.MOV.U32 R112, RZ, RZ, R12 ;  /* 0x000000ffff707224 */ /* 0x002fc400078e000c */
[----:B------:R-:W-:Y:S02]  /*1bd40*/  IMAD.MOV.U32 R113, RZ, RZ, R13 ;  /* 0x000000ffff717224 */ /* 0x000fe400078e000d */
[----:B------:R-:W-:Y:S02]  /*1bd50*/  IMAD.MOV.U32 R114, RZ, RZ, R4 ;  /* 0x000000ffff727224 */ /* 0x000fe400078e0004 */
[----:B------:R-:W-:Y:S02]  /*1bd60*/  IMAD.MOV.U32 R115, RZ, RZ, R5 ;  /* 0x000000ffff737224 */ /* 0x000fe400078e0005 */
[----:B--2---:R-:W-:Y:S02]  /*1bd70*/  IMAD.MOV.U32 R116, RZ, RZ, R14 ;  /* 0x000000ffff747224 */ /* 0x004fe400078e000e */
[----:B------:R-:W-:Y:S02]  /*1bd80*/  IMAD.MOV.U32 R117, RZ, RZ, R15 ;  /* 0x000000ffff757224 */ /* 0x000fe400078e000f */
[----:B------:R-:W-:-:S02]  /*1bd90*/  IMAD.MOV.U32 R118, RZ, RZ, R6 ;  /* 0x000000ffff767224 */ /* 0x000fc400078e0006 */
[----:B------:R-:W-:Y:S01]  /*1bda0*/  IMAD.MOV.U32 R119, RZ, RZ, R7 ;  /* 0x000000ffff777224 */ /* 0x000fe200078e0007 */
[----:B------:R-:W-:Y:S04]  /*1bdb0*/  STS.128 [R120+0x480], R144 ;  /* 0x0004809078007388 */ /* 0x000fe80000000c00 */
[----:B------:R-:W-:Y:S04]  /*1bdc0*/  STS.128 [R120+0x800], R124 ;  /* 0x0008007c78007388 */ /* 0x000fe80000000c00 */
[----:B------:R-:W-:Y:S04]  /*1bdd0*/  STS.128 [R120+0x880], R128 ;  /* 0x0008808078007388 */ /* 0x000fe80000000c00 */
[----:B------:R-:W-:Y:S04]  /*1bde0*/  STS.128 [R120+0xc00], R112 ;  /* 0x000c007078007388 */ /* 0x000fe80000000c00 */
[----:B------:R-:W-:Y:S01]  /*1bdf0*/  STS.128 [R120+0xc80], R116 ;  /* 0x000c807478007388 */ /* 0x000fe20000000c00 */
[----:B------:R-:W-:-:S03]  /*1be00*/  IMAD R93, R121, c[0x0][0x194], RZ ;  /* 0x00006500795d7a24 */ /* 0x000fc600078e02ff */
[----:B------:R-:W-:Y:S01]  /*1be10*/  BAR.SYNC.DEFER_BLOCKING 0x0 ;  /* 0x0000000000007b1d */ /* 0x000fe20000010000 */
[C---:B------:R-:W-:Y:S01]  /*1be20*/  IMAD R94, R194.reuse, c[0x0][0x198], RZ ;  /* 0x00006600c25e7a24 */ /* 0x040fe200078e02ff */
[C---:B------:R-:W-:Y:S02]  /*1be30*/  LEA R4, P6, R93.reuse, c[0x0][0x170], 0x2 ;  /* 0x00005c005d047a11 */ /* 0x040fe400078c10ff */
[----:B------:R-:W-:Y:S02]  /*1be40*/  ISETP.LT.AND P3, PT, R194, c[0x0][0x17c], !P0 ;  /* 0x00005f00c2007a0c */ /* 0x000fe40004761270 */
[----:B------:R-:W-:Y:S02]  /*1be50*/  LEA.HI.X.SX32 R5, R93, c[0x0][0x174], 0x2, P6 ;  /* 0x00005d005d057a11 */ /* 0x000fe400030f16ff */
[C---:B------:R-:W-:Y:S02]  /*1be60*/  LEA R6, P6, R94.reuse, R4, 0x2 ;  /* 0x000000045e067211 */ /* 0x040fe400078c10ff */
[----:B------:R-:W-:-:S02]  /*1be70*/  IADD3 R13, R94, c[0x0][0x198], RZ ;  /* 0x000066005e0d7a10 */ /* 0x000fc40007ffe0ff */
[-C--:B------:R-:W-:Y:S02]  /*1be80*/  LEA.HI.X.SX32 R7, R94, R5.reuse, 0x2, P6 ;  /* 0x000000055e077211 */ /* 0x080fe400030f16ff */
[----:B------:R-:W-:Y:S02]  /*1be90*/  IADD3 R14, R194, 0x5, RZ ;  /* 0x00000005c20e7810 */ /* 0x000fe40007ffe0ff */
[C---:B------:R-:W-:Y:S02]  /*1bea0*/  LEA R12, P6, R13.reuse, R4, 0x2 ;  /* 0x000000040d0c7211 */ /* 0x040fe400078c10ff */
[C---:B------:R-:W-:Y:S02]  /*1beb0*/  IADD3 R15, R13.reuse, c[0x0][0x198], RZ ;  /* 0x000066000d0f7a10 */ /* 0x040fe40007ffe0ff */
[----:B------:R-:W-:Y:S01]  /*1bec0*/  LEA.HI.X.SX32 R13, R13, R5, 0x2, P6 ;  /* 0x000000050d0d7211 */ /* 0x000fe200030f16ff */
[----:B------:R1:W-:Y:S01]  /*1bed0*/  @P3 STG.E [R6.64], R28 ;  /* 0x0000001c06003986 */ /* 0x0003e2000c101904 */
[----:B------:R-:W-:-:S02]  /*1bee0*/  ISETP.LT.AND P3, PT, R14, c[0x0][0x17c], !P0 ;  /* 0x00005f000e007a0c */ /* 0x000fc40004761270 */
[CC--:B------:R-:W-:Y:S02]  /*1bef0*/  LEA R14, P6, R15.reuse, R4.reuse, 0x2 ;  /* 0x000000040f0e7211 */ /* 0x0c0fe400078c10ff */
[C---:B------:R-:W-:Y:S02]  /*1bf00*/  IADD3 R95, R15.reuse, c[0x0][0x198], RZ ;  /* 0x000066000f5f7a10 */ /* 0x040fe40007ffe0ff */
[-C--:B------:R-:W-:Y:S02]  /*1bf10*/  LEA.HI.X.SX32 R15, R15, R5.reuse, 0x2, P6 ;  /* 0x000000050f0f7211 */ /* 0x080fe400030f16ff */
[C---:B------:R-:W-:Y:S01]  /*1bf20*/  LEA R94, P6, R95.reuse, R4, 0x2 ;  /* 0x000000045f5e7211 */ /* 0x040fe200078c10ff */
[----:B------:R2:W-:Y:S01]  /*1bf30*/  @P5 STG.E [R12.64], R29 ;  /* 0x0000001d0c005986 */ /* 0x0005e2000c101904 */
[----:B-1----:R-:W-:Y:S02]  /*1bf40*/  IADD3 R6, R194, 0x7, RZ ;  /* 0x00000007c2067810 */ /* 0x002fe40007ffe0ff */
[C---:B------:R-:W-:Y:S01]  /*1bf50*/  IADD3 R7, R95.reuse, c[0x0][0x198], RZ ;  /* 0x000066005f077a10 */ /* 0x040fe20007ffe0ff */
[----:B------:R1:W-:Y:S01]  /*1bf60*/  @P1 STG.E [R14.64], R24 ;  /* 0x000000180e001986 */ /* 0x0003e2000c101904 */
[----:B------:R-:W-:-:S02]  /*1bf70*/  LEA.HI.X.SX32 R95, R95, R5, 0x2, P6 ;  /* 0x000000055f5f7211 */ /* 0x000fc400030f16ff */
[----:B------:R-:W-:Y:S02]  /*1bf80*/  ISETP.LT.AND P1, PT, R6, c[0x0][0x17c], !P0 ;  /* 0x00005f0006007a0c */ /* 0x000fe40004721270 */
[CC--:B------:R-:W-:Y:S02]  /*1bf90*/  LEA R6, P6, R7.reuse, R4.reuse, 0x2 ;  /* 0x0000000407067211 */ /* 0x0c0fe400078c10ff */
[C---:B--2---:R-:W-:Y:S02]  /*1bfa0*/  IADD3 R13, R7.reuse, c[0x0][0x198], RZ ;  /* 0x00006600070d7a10 */ /* 0x044fe40007ffe0ff */
[----:B------:R-:W-:Y:S02]  /*1bfb0*/  IADD3 R93, R194, 0x6, RZ ;  /* 0x00000006c25d7810 */ /* 0x000fe40007ffe0ff */
[----:B------:R-:W-:Y:S02]  /*1bfc0*/  LEA.HI.X.SX32 R7, R7, R5, 0x2, P6 ;  /* 0x0000000507077211 */ /* 0x000fe400030f16ff */
[----:B------:R-:W-:-:S02]  /*1bfd0*/  LEA R12, P6, R13, R4, 0x2 ;  /* 0x000000040d0c7211 */ /* 0x000fc400078c10ff */
[----:B------:R-:W-:Y:S02]  /*1bfe0*/  IADD3 R29, R13, c[0x0][0x198], RZ ;  /* 0x000066000d1d7a10 */ /* 0x000fe40007ffe0ff */
[----:B------:R-:W-:Y:S02]  /*1bff0*/  ISETP.LT.AND P5, PT, R93, c[0x0][0x17c], !P0 ;  /* 0x00005f005d007a0c */ /* 0x000fe400047a1270 */
[C---:B------:R-:W-:Y:S02]  /*1c000*/  IADD3 R28, R194.reuse, 0x8, RZ ;  /* 0x00000008c21c7810 */ /* 0x040fe40007ffe0ff */
[----:B------:R-:W-:Y:S01]  /*1c010*/  LEA.HI.X.SX32 R13, R13, R5, 0x2, P6 ;  /* 0x000000050d0d7211 */ /* 0x000fe200030f16ff */
[----:B------:R2:W-:Y:S01]  /*1c020*/  @P4 STG.E [R94.64], R25 ;  /* 0x000000195e004986 */ /* 0x0005e2000c101904 */
[----:B-1----:R-:W-:Y:S02]  /*1c030*/  LEA R14, P6, R29, R4, 0x2 ;  /* 0x000000041d0e7211 */ /* 0x002fe400078c10ff */
[----:B------:R-:W-:Y:S01]  /*1c040*/  IADD3 R24, R194, 0xa, RZ ;  /* 0x0000000ac2187810 */ /* 0x000fe20007ffe0ff */
[----:B---3--:R1:W-:Y:S01]  /*1c050*/  @P2 STG.E [R6.64], R8 ;  /* 0x0000000806002986 */ /* 0x0083e2000c101904 */
[----:B------:R-:W-:-:S02]  /*1c060*/  ISETP.LT.AND P4, PT, R28, c[0x0][0x17c], !P0 ;  /* 0x00005f001c007a0c */ /* 0x000fc40004781270 */
[----:B------:R-:W-:Y:S01]  /*1c070*/  IADD3 R28, R194, 0x9, RZ ;  /* 0x00000009c21c7810 */ /* 0x000fe20007ffe0ff */
[----:B------:R3:W-:Y:S01]  /*1c080*/  @P3 STG.E [R12.64], R9 ;  /* 0x000000090c003986 */ /* 0x0007e2000c101904 */
[C---:B------:R-:W-:Y:S02]  /*1c090*/  LEA.HI.X.SX32 R15, R29.reuse, R5, 0x2, P6 ;  /* 0x000000051d0f7211 */ /* 0x040fe400030f16ff */
[----:B--2---:R-:W-:Y:S02]  /*1c0a0*/  IADD3 R25, R29, c[0x0][0x198], RZ ;  /* 0x000066001d197a10 */ /* 0x004fe40007ffe0ff */
[----:B------:R-:W-:Y:S02]  /*1c0b0*/  ISETP.LT.AND P3, PT, R24, c[0x0][0x17c], !P0 ;  /* 0x00005f0018007a0c */ /* 0x000fe40004761270 */
[----:B------:R-:W-:Y:S02]  /*1c0c0*/  LEA R24, P6, R25, R4, 0x2 ;  /* 0x0000000419187211 */ /* 0x000fe400078c10ff */
[----:B------:R-:W-:-:S02]  /*1c0d0*/  ISETP.LT.AND P2, PT, R28, c[0x0][0x17c], !P0 ;  /* 0x00005f001c007a0c */ /* 0x000fc40004741270 */
[----:B------:R-:W-:Y:S02]  /*1c0e0*/  IADD3 R28, R194, 0xb, RZ ;  /* 0x0000000bc21c7810 */ /* 0x000fe40007ffe0ff */
[C---:B-1----:R-:W-:Y:S01]  /*1c0f0*/  IADD3 R7, R25.reuse, c[0x0][0x198], RZ ;  /* 0x0000660019077a10 */ /* 0x042fe20007ffe0ff */
[----:B----4-:R1:W-:Y:S01]  /*1c100*/  @P5 STG.E [R14.64], R56 ;  /* 0x000000380e005986 */ /* 0x0103e2000c101904 */
[----:B------:R-:W-:Y:S02]  /*1c110*/  LEA.HI.X.SX32 R25, R25, R5, 0x2, P6 ;  /* 0x0000000519197211 */ /* 0x000fe400030f16ff */
[----:B------:R-:W-:Y:S02]  /*1c120*/  ISETP.LT.AND P5, PT, R28, c[0x0][0x17c], !P0 ;  /* 0x00005f001c007a0c */ /* 0x000fe400047a1270 */
[----:B------:R-:W-:Y:S02]  /*1c130*/  IADD3 R8, R194, 0xc, RZ ;  /* 0x0000000cc2087810 */ /* 0x000fe40007ffe0ff */
[----:B------:R-:W-:-:S02]  /*1c140*/  LEA R6, P6, R7, R4, 0x2 ;  /* 0x0000000407067211 */ /* 0x000fc400078c10ff */
[C---:B------:R-:W-:Y:S01]  /*1c150*/  IADD3 R28, R7.reuse, c[0x0][0x198], RZ ;  /* 0x00006600071c7a10 */ /* 0x040fe20007ffe0ff */
[----:B------:R2:W-:Y:S01]  /*1c160*/  @P1 STG.E [R24.64], R57 ;  /* 0x0000003918001986 */ /* 0x0005e2000c101904 */
[-C--:B------:R-:W-:Y:S02]  /*1c170*/  LEA.HI.X.SX32 R7, R7, R5.reuse, 0x2, P6 ;  /* 0x0000000507077211 */ /* 0x080fe400030f16ff */
[----:B------:R-:W-:Y:S02]  /*1c180*/  ISETP.LT.AND P1, PT, R8, c[0x0][0x17c], !P0 ;  /* 0x00005f0008007a0c */ /* 0x000fe40004721270 */
[----:B------:R-:W-:Y:S02]  /*1c190*/  LEA R8, P6, R28, R4, 0x2 ;  /* 0x000000041c087211 */ /* 0x000fe400078c10ff */
[----:B---3--:R-:W-:Y:S02]  /*1c1a0*/  IADD3 R12, R194, 0xd, RZ ;  /* 0x0000000dc20c7810 */ /* 0x008fe40007ffe0ff */
[C---:B------:R-:W-:Y:S01]  /*1c1b0*/  IADD3 R13, R28.reuse, c[0x0][0x198], RZ ;  /* 0x000066001c0d7a10 */ /* 0x040fe20007ffe0ff */
[----:B------:R3:W-:Y:S01]  /*1c1c0*/  @P4 STG.E [R6.64], R52 ;  /* 0x0000003406004986 */ /* 0x0007e2000c101904 */
[----:B------:R-:W-:-:S02]  /*1c1d0*/  LEA.HI.X.SX32 R9, R28, R5, 0x2, P6 ;  /* 0x000000051c097211 */ /* 0x000fc400030f16ff */
[----:B------:R-:W-:Y:S02]  /*1c1e0*/  ISETP.LT.AND P4, PT, R12, c[0x0][0x17c], !P0 ;  /* 0x00005f000c007a0c */ /* 0x000fe40004781270 */
[----:B-1----:R-:W-:Y:S02]  /*1c1f0*/  IADD3 R14, R194, 0xe, RZ ;  /* 0x0000000ec20e7810 */ /* 0x002fe40007ffe0ff */
[C---:B------:R-:W-:Y:S02]  /*1c200*/  LEA R12, P6, R13.reuse, R4, 0x2 ;  /* 0x000000040d0c7211 */ /* 0x040fe400078c10ff */
[C---:B------:R-:W-:Y:S01]  /*1c210*/  IADD3 R15, R13.reuse, c[0x0][0x198], RZ ;  /* 0x000066000d0f7a10 */ /* 0x040fe20007ffe0ff */
[----:B------:R1:W-:Y:S01]  /*1c220*/  @P2 STG.E [R8.64], R53 ;  /* 0x0000003508002986 */ /* 0x0003e2000c101904 */
[----:B------:R-:W-:Y:S02]  /*1c230*/  LEA.HI.X.SX32 R13, R13, R5, 0x2, P6 ;  /* 0x000000050d0d7211 */ /* 0x000fe400030f16ff */
[----:B------:R-:W-:-:S02]  /*1c240*/  ISETP.LT.AND P2, PT, R14, c[0x0][0x17c], !P0 ;  /* 0x00005f000e007a0c */ /* 0x000fc40004741270 */
[CC--:B------:R-:W-:Y:S02]  /*1c250*/  LEA R14, P6, R15.reuse, R4.reuse, 0x2 ;  /* 0x000000040f0e7211 */ /* 0x0c0fe400078c10ff */
[C---:B--2---:R-:W-:Y:S02]  /*1c260*/  IADD3 R25, R15.reuse, c[0x0][0x198], RZ ;  /* 0x000066000f197a10 */ /* 0x044fe40007ffe0ff */
[----:B------:R-:W-:Y:S02]  /*1c270*/  LEA.HI.X.SX32 R15, R15, R5, 0x2, P6 ;  /* 0x000000050f0f7211 */ /* 0x000fe400030f16ff */
[C---:B---3--:R-:W-:Y:S02]  /*1c280*/  LEA R6, P6, R25.reuse, R4, 0x2 ;  /* 0x0000000419067211 */ /* 0x048fe400078c10ff */
[----:B-1----:R-:W-:Y:S01]  /*1c290*/  IADD3 R8, R194, 0x10, RZ ;  /* 0x00000010c2087810 */ /* 0x002fe20007ffe0ff */
[----:B------:R1:W-:Y:S01]  /*1c2a0*/  @P3 STG.E [R12.64], R40 ;  /* 0x000000280c003986 */ /* 0x0003e2000c101904 */
[----:B------:R-:W-:-:S02]  /*1c2b0*/  IADD3 R9, R25, c[0x0][0x198], RZ ;  /* 0x0000660019097a10 */ /* 0x000fc40007ffe0ff */
[-C--:B------:R-:W-:Y:S01]  /*1c2c0*/  LEA.HI.X.SX32 R7, R25, R5.reuse, 0x2, P6 ;  /* 0x0000000519077211 */ /* 0x080fe200030f16ff */
[----:B------:R2:W-:Y:S01]  /*1c2d0*/  @P5 STG.E [R14.64], R41 ;  /* 0x000000290e005986 */ /* 0x0005e2000c101904 */
[----:B------:R-:W-:Y:S02]  /*1c2e0*/  ISETP.LT.AND P5, PT, R8, c[0x0][0x17c], !P0 ;  /* 0x00005f0008007a0c */ /* 0x000fe400047a1270 */
[CC--:B------:R-:W-:Y:S02]  /*1c2f0*/  LEA R8, P6, R9.reuse, R4.reuse, 0x2 ;  /* 0x0000000409087211 */ /* 0x0c0fe400078c10ff */
[C---:B-1----:R-:W-:Y:S02]  /*1c300*/  IADD3 R13, R9.reuse, c[0x0][0x198], RZ ;  /* 0x00006600090d7a10 */ /* 0x042fe40007ffe0ff */
[----:B------:R-:W-:Y:S02]  /*1c310*/  LEA.HI.X.SX32 R9, R9, R5, 0x2, P6 ;  /* 0x0000000509097211 */ /* 0x000fe400030f16ff */
[----:B------:R-:W-:-:S02]  /*1c320*/  LEA R12, P6, R13, R4, 0x2 ;  /* 0x000000040d0c7211 */ /* 0x000fc400078c10ff */
[C---:B------:R-:W-:Y:S02]  /*1c330*/  IADD3 R25, R13.reuse, c[0x0][0x198], RZ ;  /* 0x000066000d197a10 */ /* 0x040fe40007ffe0ff */
[----:B------:R-:W-:Y:S01]  /*1c340*/  IADD3 R24, R194, 0xf, RZ ;  /* 0x0000000fc2187810 */ /* 0x000fe20007ffe0ff */
[----:B------:R1:W-:Y:S01]  /*1c350*/  @P1 STG.E [R6.64], R36 ;  /* 0x0000002406001986 */ /* 0x0003e2000c101904 */
[----:B------:R-:W-:Y:S02]  /*1c360*/  LEA.HI.X.SX32 R13, R13, R5, 0x2, P6 ;  /* 0x000000050d0d7211 */ /* 0x000fe400030f16ff */
[----:B--2---:R-:W-:Y:S01]  /*1c370*/  LEA R14, P6, R25, R4, 0x2 ;  /* 0x00000004190e7211 */ /* 0x004fe200078c10ff */
[----:B------:R2:W-:Y:S01]  /*1c380*/  @P4 STG.E [R8.64], R37 ;  /* 0x0000002508004986 */ /* 0x0005e2000c101904 */
[----:B------:R-:W-:Y:S02]  /*1c390*/  ISETP.LT.AND P3, PT, R24, c[0x0][0x17c], !P0 ;  /* 0x00005f0018007a0c */ /* 0x000fe40004761270 */
[C---:B------:R-:W-:Y:S01]  /*1c3a0*/  IADD3 R24, R194.reuse, 0x11, RZ ;  /* 0x00000011c2187810 */ /* 0x040fe20007ffe0ff */
[----:B------:R3:W-:Y:S01]  /*1c3b0*/  @P2 STG.E [R12.64], R32 ;  /* 0x000000200c002986 */ /* 0x0007e2000c101904 */
[----:B-1----:R-:W-:-:S02]  /*1c3c0*/  IADD3 R6, R194, 0x13, RZ ;  /* 0x00000013c2067810 */ /* 0x002fc40007ffe0ff */
[C---:B------:R-:W-:Y:S02]  /*1c3d0*/  IADD3 R7, R25.reuse, c[0x0][0x198], RZ ;  /* 0x0000660019077a10 */ /* 0x040fe40007ffe0ff */
[----:B------:R-:W-:Y:S02]  /*1c3e0*/  LEA.HI.X.SX32 R15, R25, R5, 0x2, P6 ;  /* 0x00000005190f7211 */ /* 0x000fe400030f16ff */
[----:B------:R-:W-:Y:S02]  /*1c3f0*/  ISETP.LT.AND P2, PT, R6, c[0x0][0x17c], !P0 ;  /* 0x00005f0006007a0c */ /* 0x000fe40004741270 */
[C---:B------:R-:W-:Y:S02]  /*1c400*/  LEA R6, P6, R7.reuse, R4, 0x2 ;  /* 0x0000000407067211 */ /* 0x040fe400078c10ff */
[----:B------:R-:W-:Y:S02]  /*1c410*/  ISETP.LT.AND P1, PT, R24, c[0x0][0x17c], !P0 ;  /* 0x00005f0018007a0c */ /* 0x000fe40004721270 */
[----:B--2---:R-:W-:-:S02]  /*1c420*/  IADD3 R9, R7, c[0x0][0x198], RZ ;  /* 0x0000660007097a10 */ /* 0x004fc40007ffe0ff */
[-C--:B------:R-:W-:Y:S02]  /*1c430*/  LEA.HI.X.SX32 R7, R7, R5.reuse, 0x2, P6 ;  /* 0x0000000507077211 */ /* 0x080fe400030f16ff */
[CC--:B------:R-:W-:Y:S02]  /*1c440*/  LEA R8, P6, R9.reuse, R4.reuse, 0x2 ;  /* 0x0000000409087211 */ /* 0x0c0fe400078c10ff */
[C---:B------:R-:W-:Y:S02]  /*1c450*/  IADD3 R25, R9.reuse, c[0x0][0x198], RZ ;  /* 0x0000660009197a10 */ /* 0x040fe40007ffe0ff */
[----:B------:R-:W-:Y:S01]  /*1c460*/  IADD3 R24, R194, 0x12, RZ ;  /* 0x00000012c2187810 */ /* 0x000fe20007ffe0ff */
[----:B------:R1:W-:Y:S01]  /*1c470*/  @P3 STG.E [R14.64], R33 ;  /* 0x000000210e003986 */ /* 0x0003e2000c101904 */
[----:B------:R-:W-:Y:S02]  /*1c480*/  LEA.HI.X.SX32 R9, R9, R5, 0x2, P6 ;  /* 0x0000000509097211 */ /* 0x000fe400030f16ff */
[----:B---3--:R-:W-:Y:S01]  /*1c490*/  LEA R12, P6, R25, R4, 0x2 ;  /* 0x00000004190c7211 */ /* 0x008fe200078c10ff */
[----:B------:R2:W-:Y:S01]  /*1c4a0*/  @P5 STG.E [R6.64], R30 ;  /* 0x0000001e06005986 */ /* 0x0005e2000c101904 */
[----:B------:R-:W-:-:S02]  /*1c4b0*/  ISETP.LT.AND P4, PT, R24, c[0x0][0x17c], !P0 ;  /* 0x00005f0018007a0c */ /* 0x000fc40004781270 */
[C---:B------:R-:W-:Y:S01]  /*1c4c0*/  IADD3 R24, R194.reuse, 0x14, RZ ;  /* 0x00000014c2187810 */ /* 0x040fe20007ffe0ff */
[----:B------:R3:W-:Y:S01]  /*1c4d0*/  @P1 STG.E [R8.64], R31 ;  /* 0x0000001f08001986 */ /* 0x0007e2000c101904 */
[----:B-1----:R-:W-:Y:S02]  /*1c4e0*/  IADD3 R14, R194, 0x16, RZ ;  /* 0x00000016c20e7810 */ /* 0x002fe40007ffe0ff */
[C---:B------:R-:W-:Y:S02]  /*1c4f0*/  IADD3 R15, R25.reuse, c[0x0][0x198], RZ ;  /* 0x00006600190f7a10 */ /* 0x040fe40007ffe0ff */
[----:B------:R-:W-:Y:S02]  /*1c500*/  LEA.HI.X.SX32 R13, R25, R5, 0x2, P6 ;  /* 0x00000005190d7211 */ /* 0x000fe400030f16ff */
[----:B------:R-:W-:Y:S02]  /*1c510*/  ISETP.LT.AND P1, PT, R14, c[0x0][0x17c], !P0 ;  /* 0x00005f000e007a0c */ /* 0x000fe40004721270 */
[----:B------:R-:W-:-:S02]  /*1c520*/  LEA R14, P6, R15, R4, 0x2 ;  /* 0x000000040f0e7211 */ /* 0x000fc400078c10ff */
[----:B------:R-:W-:Y:S02]  /*1c530*/  ISETP.LT.AND P3, PT, R24, c[0x0][0x17c], !P0 ;  /* 0x00005f0018007a0c */ /* 0x000fe40004761270 */
[C---:B--2---:R-:W-:Y:S02]  /*1c540*/  IADD3 R7, R15.reuse, c[0x0][0x198], RZ ;  /* 0x000066000f077a10 */ /* 0x044fe40007ffe0ff */
[-C--:B------:R-:W-:Y:S02]  /*1c550*/  LEA.HI.X.SX32 R15, R15, R5.reuse, 0x2, P6 ;  /* 0x000000050f0f7211 */ /* 0x080fe400030f16ff */
[C---:B------:R-:W-:Y:S02]  /*1c560*/  LEA R6, P6, R7.reuse, R4, 0x2 ;  /* 0x0000000407067211 */ /* 0x040fe400078c10ff */
[C---:B------:R-:W-:Y:S02]  /*1c570*/  IADD3 R25, R7.reuse, c[0x0][0x198], RZ ;  /* 0x0000660007197a10 */ /* 0x040fe40007ffe0ff */
[----:B------:R-:W-:Y:S01]  /*1c580*/  IADD3 R24, R194, 0x15, RZ ;  /* 0x00000015c2187810 */ /* 0x000fe20007ffe0ff */
[----:B------:R1:W-:Y:S01]  /*1c590*/  @P4 STG.E [R12.64], R26 ;  /* 0x0000001a0c004986 */ /* 0x0003e2000c101904 */
[----:B------:R-:W-:-:S02]  /*1c5a0*/  LEA.HI.X.SX32 R7, R7, R5, 0x2, P6 ;  /* 0x0000000507077211 */ /* 0x000fc400030f16ff */
[C---:B---3--:R-:W-:Y:S01]  /*1c5b0*/  LEA R8, P6, R25.reuse, R4, 0x2 ;  /* 0x0000000419087211 */ /* 0x048fe200078c10ff */
[----:B------:R2:W-:Y:S01]  /*1c5c0*/  @P2 STG.E [R14.64], R27 ;  /* 0x0000001b0e002986 */ /* 0x0005e2000c101904 */
[----:B------:R-:W-:Y:S02]  /*1c5d0*/  ISETP.LT.AND P5, PT, R24, c[0x0][0x17c], !P0 ;  /* 0x00005f0018007a0c */ /* 0x000fe400047a1270 */
[C---:B------:R-:W-:Y:S01]  /*1c5e0*/  IADD3 R24, R194.reuse, 0x17, RZ ;  /* 0x00000017c2187810 */ /* 0x040fe20007ffe0ff */
[----:B------:R3:W-:Y:S01]  /*1c5f0*/  @P3 STG.E [R6.64], R10 ;  /* 0x0000000a06003986 */ /* 0x0007e2000c101904 */
[----:B-1----:R-:W-:Y:S02]  /*1c600*/  IADD3 R12, R194, 0x19, RZ ;  /* 0x00000019c20c7810 */ /* 0x002fe40007ffe0ff */
[C---:B------:R-:W-:Y:S02]  /*1c610*/  IADD3 R13, R25.reuse, c[0x0][0x198], RZ ;  /* 0x00006600190d7a10 */ /* 0x040fe40007ffe0ff */
[----:B------:R-:W-:-:S02]  /*1c620*/  LEA.HI.X.SX32 R9, R25, R5, 0x2, P6 ;  /* 0x0000000519097211 */ /* 0x000fc400030f16ff */
[----:B------:R-:W-:Y:S02]  /*1c630*/  ISETP.LT.AND P3, PT, R12, c[0x0][0x17c], !P0 ;  /* 0x00005f000c007a0c */ /* 0x000fe40004761270 */
[C---:B------:R-:W-:Y:S02]  /*1c640*/  LEA R12, P6, R13.reuse, R4, 0x2 ;  /* 0x000000040d0c7211 */ /* 0x040fe400078c10ff */
[----:B------:R-:W-:Y:S02]  /*1c650*/  ISETP.LT.AND P4, PT, R24, c[0x0][0x17c], !P0 ;  /* 0x00005f0018007a0c */ /* 0x000fe40004781270 */
[C---:B--2---:R-:W-:Y:S02]  /*1c660*/  IADD3 R15, R13.reuse, c[0x0][0x198], RZ ;  /* 0x000066000d0f7a10 */ /* 0x044fe40007ffe0ff */
[----:B------:R-:W-:Y:S02]  /*1c670*/  IADD3 R24, R194, 0x18, RZ ;  /* 0x00000018c2187810 */ /* 0x000fe40007ffe0ff */
[----:B------:R-:W-:-:S02]  /*1c680*/  LEA.HI.X.SX32 R13, R13, R5, 0x2, P6 ;  /* 0x000000050d0d7211 */ /* 0x000fc400030f16ff */
[CC--:B------:R-:W-:Y:S02]  /*1c690*/  LEA R14, P6, R15.reuse, R4.reuse, 0x2 ;  /* 0x000000040f0e7211 */ /* 0x0c0fe400078c10ff */
[----:B------:R-:W-:Y:S02]  /*1c6a0*/  ISETP.LT.AND P2, PT, R24, c[0x0][0x17c], !P0 ;  /* 0x00005f0018007a0c */ /* 0x000fe40004741270 */
[C---:B------:R-:W-:Y:S01]  /*1c6b0*/  IADD3 R25, R15.reuse, c[0x0][0x198], RZ ;  /* 0x000066000f197a10 */ /* 0x040fe20007ffe0ff */
[----:B------:R1:W-:Y:S01]  /*1c6c0*/  @P5 STG.E [R8.64], R11 ;  /* 0x0000000b08005986 */ /* 0x0003e2000c101904 */
[----:B------:R-:W-:Y:S02]  /*1c6d0*/  LEA.HI.X.SX32 R15, R15, R5, 0x2, P6 ;  /* 0x000000050f0f7211 */ /* 0x000fe400030f16ff */
[----:B---3--:R-:W-:Y:S01]  /*1c6e0*/  LEA R6, P6, R25, R4, 0x2 ;  /* 0x0000000419067211 */ /* 0x008fe200078c10ff */
[----:B------:R2:W-:Y:S01]  /*1c6f0*/  @P1 STG.E [R12.64], R58 ;  /* 0x0000003a0c001986 */ /* 0x0005e2000c101904 */
[----:B------:R-:W-:-:S02]  /*1c700*/  IADD3 R24, R194, 0x1a, RZ ;  /* 0x0000001ac2187810 */ /* 0x000fc40007ffe0ff */
[C---:B------:R-:W-:Y:S01]  /*1c710*/  LEA.HI.X.SX32 R7, R25.reuse, R5, 0x2, P6 ;  /* 0x0000000519077211 */ /* 0x040fe200030f16ff */
[----:B------:R-:W-:Y:S01]  /*1c720*/  @P4 STG.E [R14.64], R59 ;  /* 0x0000003b0e004986 */ /* 0x000fe2000c101904 */
[----:B-1----:R-:W-:Y:S02]  /*1c730*/  IADD3 R8, R194, 0x1c, RZ ;  /* 0x0000001cc2087810 */ /* 0x002fe40007ffe0ff */
[----:B------:R-:W-:Y:S02]  /*1c740*/  IADD3 R9, R25, c[0x0][0x198], RZ ;  /* 0x0000660019097a10 */ /* 0x000fe40007ffe0ff */
[----:B------:R-:W-:Y:S02]  /*1c750*/  ISETP.LT.AND P4, PT, R8, c[0x0][0x17c], !P0 ;  /* 0x00005f0008007a0c */ /* 0x000fe40004781270 */
[----:B------:R-:W-:Y:S02]  /*1c760*/  IADD3 R10, R194, 0x1d, RZ ;  /* 0x0000001dc20a7810 */ /* 0x000fe40007ffe0ff */
[----:B------:R-:W-:-:S02]  /*1c770*/  LEA R8, P6, R9, R4, 0x2 ;  /* 0x0000000409087211 */ /* 0x000fc400078c10ff */
[----:B------:R-:W-:Y:S02]  /*1c780*/  ISETP.LT.AND P5, PT, R24, c[0x0][0x17c], !P0 ;  /* 0x00005f0018007a0c */ /* 0x000fe400047a1270 */
[C---:B------:R-:W-:Y:S01]  /*1c790*/  IADD3 R11, R9.reuse, c[0x0][0x198], RZ ;  /* 0x00006600090b7a10 */ /* 0x040fe20007ffe0ff */
[----:B------:R1:W-:Y:S01]  /*1c7a0*/  @P2 STG.E [R6.64], R54 ;  /* 0x0000003606002986 */ /* 0x0003e2000c101904 */
[----:B------:R-:W-:Y:S02]  /*1c7b0*/  LEA.HI.X.SX32 R9, R9, R5, 0x2, P6 ;  /* 0x0000000509097211 */ /* 0x000fe400030f16ff */
[----:B------:R-:W-:Y:S02]  /*1c7c0*/  ISETP.LT.AND P2, PT, R10, c[0x0][0x17c], !P0 ;  /* 0x00005f000a007a0c */ /* 0x000fe40004741270 */
[----:B------:R-:W-:Y:S02]  /*1c7d0*/  LEA R10, P6, R11, R4, 0x2 ;  /* 0x000000040b0a7211 */ /* 0x000fe400078c10ff */
[----:B--2---:R-:W-:-:S02]  /*1c7e0*/  IADD3 R12, R194, 0x1e, RZ ;  /* 0x0000001ec20c7810 */ /* 0x004fc40007ffe0ff */
[C---:B------:R-:W-:Y:S01]  /*1c7f0*/  IADD3 R13, R11.reuse, c[0x0][0x198], RZ ;  /* 0x000066000b0d7a10 */ /* 0x040fe20007ffe0ff */
[----:B------:R2:W-:Y:S01]  /*1c800*/  @P3 STG.E [R8.64], R55 ;  /* 0x0000003708003986 */ /* 0x0005e2000c101904 */
[----:B------:R-:W-:Y:S02]  /*1c810*/  IADD3 R24, R194, 0x1b, RZ ;  /* 0x0000001bc2187810 */ /* 0x000fe40007ffe0ff */
[----:B------:R-:W-:Y:S02]  /*1c820*/  LEA.HI.X.SX32 R11, R11, R5, 0x2, P6 ;  /* 0x000000050b0b7211 */ /* 0x000fe400030f16ff */
[----:B------:R-:W-:Y:S02]  /*1c830*/  ISETP.LT.AND P3, PT, R12, c[0x0][0x17c], !P0 ;  /* 0x00005f000c007a0c */ /* 0x000fe40004761270 */
[----:B------:R-:W-:Y:S02]  /*1c840*/  LEA R12, P6, R13, R4, 0x2 ;  /* 0x000000040d0c7211 */ /* 0x000fe400078c10ff */
[----:B-1----:R-:W-:-:S02]  /*1c850*/  IADD3 R6, R194, 0x1f, RZ ;  /* 0x0000001fc2067810 */ /* 0x002fc40007ffe0ff */
[C---:B------:R-:W-:Y:S01]  /*1c860*/  IADD3 R7, R13.reuse, c[0x0][0x198], RZ ;  /* 0x000066000d077a10 */ /* 0x040fe20007ffe0ff */
[----:B------:R1:W-:Y:S01]  /*1c870*/  @P5 STG.E [R10.64], R42 ;  /* 0x0000002a0a005986 */ /* 0x0003e2000c101904 */
[----:B------:R-:W-:Y:S02]  /*1c880*/  ISETP.LT.AND P1, PT, R24, c[0x0][0x17c], !P0 ;  /* 0x00005f0018007a0c */ /* 0x000fe40004721270 */
[----:B------:R-:W-:Y:S02]  /*1c890*/  LEA.HI.X.SX32 R13, R13, R5, 0x2, P6 ;  /* 0x000000050d0d7211 */ /* 0x000fe400030f16ff */
[----:B------:R-:W-:Y:S02]  /*1c8a0*/  ISETP.LT.AND P5, PT, R6, c[0x0][0x17c], !P0 ;  /* 0x00005f0006007a0c */ /* 0x000fe400047a1270 */
[C---:B------:R-:W-:Y:S02]  /*1c8b0*/  LEA R6, P6, R7.reuse, R4, 0x2 ;  /* 0x0000000407067211 */ /* 0x040fe400078c10ff */
[----:B--2---:R-:W-:-:S02]  /*1c8c0*/  IADD3 R9, R7, c[0x0][0x198], RZ ;  /* 0x0000660007097a10 */ /* 0x004fc40007ffe0ff */
[-C--:B------:R-:W-:Y:S02]  /*1c8d0*/  LEA.HI.X.SX32 R7, R7, R5.reuse, 0x2, P6 ;  /* 0x0000000507077211 */ /* 0x080fe400030f16ff */
[CC--:B------:R-:W-:Y:S02]  /*1c8e0*/  LEA R8, P6, R9.reuse, R4.reuse, 0x2 ;  /* 0x0000000409087211 */ /* 0x0c0fe400078c10ff */
[C---:B------:R-:W-:Y:S01]  /*1c8f0*/  IADD3 R15, R9.reuse, c[0x0][0x198], RZ ;  /* 0x00006600090f7a10 */ /* 0x040fe20007ffe0ff */
[----:B------:R2:W-:Y:S01]  /*1c900*/  @P1 STG.E [R12.64], R43 ;  /* 0x0000002b0c001986 */ /* 0x0005e2000c101904 */
[----:B------:R-:W-:Y:S02]  /*1c910*/  LEA.HI.X.SX32 R9, R9, R5, 0x2, P6 ;  /* 0x0000000509097211 */ /* 0x000fe400030f16ff */
[----:B-1----:R-:W-:Y:S01]  /*1c920*/  LEA R10, P6, R15, R4, 0x2 ;  /* 0x000000040f0a7211 */ /* 0x002fe200078c10ff */
[----:B------:R1:W-:Y:S01]  /*1c930*/  @P4 STG.E [R6.64], R38 ;  /* 0x0000002606004986 */ /* 0x0003e2000c101904 */
[----:B------:R-:W-:-:S02]  /*1c940*/  IADD3 R14, R194, 0x20, RZ ;  /* 0x00000020c20e7810 */ /* 0x000fc40007ffe0ff */
[C---:B------:R-:W-:Y:S01]  /*1c950*/  LEA.HI.X.SX32 R11, R15.reuse, R5, 0x2, P6 ;  /* 0x000000050f0b7211 */ /* 0x040fe200030f16ff */
[----:B------:R3:W-:Y:S01]  /*1c960*/  @P2 STG.E [R8.64], R39 ;  /* 0x0000002708002986 */ /* 0x0007e2000c101904 */
[----:B--2---:R-:W-:Y:S02]  /*1c970*/  IADD3 R12, R194, 0x22, RZ ;  /* 0x00000022c20c7810 */ /* 0x004fe40007ffe0ff */
[----:B------:R-:W-:Y:S02]  /*1c980*/  IADD3 R13, R15, c[0x0][0x198], RZ ;  /* 0x000066000f0d7a10 */ /* 0x000fe40007ffe0ff */
[----:B------:R-:W-:Y:S02]  /*1c990*/  ISETP.LT.AND P2, PT, R12, c[0x0][0x17c], !P0 ;  /* 0x00005f000c007a0c */ /* 0x000fe40004741270 */
[----:B------:R-:W-:Y:S02]  /*1c9a0*/  LEA R12, P6, R13, R4, 0x2 ;  /* 0x000000040d0c7211 */ /* 0x000fe400078c10ff */
[----:B------:R-:W-:-:S02]  /*1c9b0*/  ISETP.LT.AND P1, PT, R14, c[0x0][0x17c], !P0 ;  /* 0x00005f000e007a0c */ /* 0x000fc40004721270 */
[C---:B-1----:R-:W-:Y:S02]  /*1c9c0*/  IADD3 R7, R13.reuse, c[0x0][0x198], RZ ;  /* 0x000066000d077a10 */ /* 0x042fe40007ffe0ff */
        /* <DEDUP_REMOVED lines=15> */
[CC--:B------:R-:W-:Y:S02]  /*1cac0*/  LEA R10, P6, R11.reuse, R4.reuse, 0x2 ;  /* 0x000000040b0a7211 */ /* 0x0c0fe400078c10ff */
[----:B------:R-:W-:Y:S02]  /*1cad0*/  ISETP.LT.AND P3, PT, R14, c[0x0][0x17c], !P0 ;  /* 0x00005f000e007a0c */ /* 0x000fe40004761270 */
[C---:B--2---:R-:W-:Y:S02]  /*1cae0*/  IADD3 R13, R11.reuse, c[0x0][0x198], RZ ;  /* 0x000066000b0d7a10 */ /* 0x044fe40007ffe0ff */
[----:B------:R-:W-:Y:S02]  /*1caf0*/  LEA.HI.X.SX32 R11, R11, R5, 0x2, P6 ;  /* 0x000000050b0b7211 */ /* 0x000fe400030f16ff */
[----:B------:R-:W-:-:S02]  /*1cb00*/  LEA R12, P6, R13, R4, 0x2 ;  /* 0x000000040d0c7211 */ /* 0x000fc400078c10ff */
[C---:B------:R-:W-:Y:S02]  /*1cb10*/  IADD3 R15, R13.reuse, c[0x0][0x198], RZ ;  /* 0x000066000d0f7a10 */ /* 0x040fe40007ffe0ff */
[----:B------:R-:W-:Y:S01]  /*1cb20*/  IADD3 R14, R194, 0x24, RZ ;  /* 0x00000024c20e7810 */ /* 0x000fe20007ffe0ff */
[----:B------:R1:W-:Y:S01]  /*1cb30*/  @P4 STG.E [R8.64], R89 ;  /* 0x0000005908004986 */ /* 0x0003e2000c101904 */
[----:B------:R-:W-:Y:S02]  /*1cb40*/  LEA.HI.X.SX32 R13, R13, R5, 0x2, P6 ;  /* 0x000000050d0d7211 */ /* 0x000fe400030f16ff */
[----:B---3--:R-:W-:Y:S01]  /*1cb50*/  LEA R6, P6, R15, R4, 0x2 ;  /* 0x000000040f067211 */ /* 0x008fe200078c10ff */
        /* <DEDUP_REMOVED lines=282> */
[C---:B------:R-:W-:Y:S02]  /*1dd00*/  LEA R12, P6, R13.reuse, R4, 0x2 ;  /* 0x000000040d0c7211 */ /* 0x040fe400078c10ff */
[----:B------:R-:W-:Y:S02]  /*1dd10*/  IADD3 R14, R194, 0x54, RZ ;  /* 0x00000054c20e7810 */ /* 0x000fe40007ffe0ff */
[C---:B------:R-:W-:Y:S01]  /*1dd20*/  IADD3 R15, R13.reuse, c[0x0][0x198], RZ ;  /* 0x000066000d0f7a10 */ /* 0x040fe20007ffe0ff */
[----:B------:R1:W-:Y:S01]  /*1dd30*/  @P5 STG.E [R8.64], R111 ;  /* 0x0000006f08005986 */ /* 0x0003e2000c101904 */
[----:B------:R-:W-:Y:S02]  /*1dd40*/  LEA.HI.X.SX32 R13, R13, R5, 0x2, P6 ;  /* 0x000000050d0d7211 */ /* 0x000fe400030f16ff */
[----:B------:R-:W-:-:S02]  /*1dd50*/  ISETP.LT.AND P2, PT, R14, c[0x0][0x17c], !P0 ;  /* 0x00005f000e007a0c */ /* 0x000fc40004741270 */
[C---:B---3--:R-:W-:Y:S01]  /*1dd60*/  LEA R6, P6, R15.reuse, R4, 0x2 ;  /* 0x000000040f067211 */ /* 0x048fe200078c10ff */
[----:B------:R2:W-:Y:S01]  /*1dd70*/  @P1 STG.E [R10.64], R106 ;  /* 0x0000006a0a001986 */ /* 0x0005e2000c101904 */
[C---:B------:R-:W-:Y:S02]  /*1dd80*/  IADD3 R14, R194.reuse, 0x56, RZ ;  /* 0x00000056c20e7810 */ /* 0x040fe40007ffe0ff */
[----:B-1----:R-:W-:Y:S02]  /*1dd90*/  IADD3 R8, R194, 0x58, RZ ;  /* 0x00000058c2087810 */ /* 0x002fe40007ffe0ff */
[C---:B------:R-:W-:Y:S01]  /*1dda0*/  IADD3 R9, R15.reuse, c[0x0][0x198], RZ ;  /* 0x000066000f097a10 */ /* 0x040fe20007ffe0ff */
[----:B------:R1:W-:Y:S01]  /*1ddb0*/  @P4 STG.E [R12.64], R107 ;  /* 0x0000006b0c004986 */ /* 0x0003e2000c101904 */
[----:B------:R-:W-:Y:S02]  /*1ddc0*/  LEA.HI.X.SX32 R7, R15, R5, 0x2, P6 ;  /* 0x000000050f077211 */ /* 0x000fe400030f16ff */
[----:B------:R-:W-:-:S02]  /*1ddd0*/  ISETP.LT.AND P4, PT, R8, c[0x0][0x17c], !P0 ;  /* 0x00005f0008007a0c */ /* 0x000fc40004781270 */
[----:B------:R-:W-:Y:S02]  /*1dde0*/  ISETP.LT.AND P5, PT, R14, c[0x0][0x17c], !P0 ;  /* 0x00005f000e007a0c */ /* 0x000fe400047a1270 */
[C---:B------:R-:W-:Y:S02]  /*1ddf0*/  LEA R8, P6, R9.reuse, R4, 0x2 ;  /* 0x0000000409087211 */ /* 0x040fe400078c10ff */
[----:B------:R-:W-:Y:S02]  /*1de00*/  IADD3 R14, R194, 0x57, RZ ;  /* 0x00000057c20e7810 */ /* 0x000fe40007ffe0ff */
[C---:B--2---:R-:W-:Y:S02]  /*1de10*/  IADD3 R11, R9.reuse, c[0x0][0x198], RZ ;  /* 0x00006600090b7a10 */ /* 0x044fe40007ffe0ff */
[----:B------:R-:W-:Y:S02]  /*1de20*/  LEA.HI.X.SX32 R9, R9, R5, 0x2, P6 ;  /* 0x0000000509097211 */ /* 0x000fe400030f16ff */
[----:B------:R-:W-:-:S02]  /*1de30*/  ISETP.LT.AND P1, PT, R14, c[0x0][0x17c], !P0 ;  /* 0x00005f000e007a0c */ /* 0x000fc40004721270 */
[CC--:B------:R-:W-:Y:S02]  /*1de40*/  LEA R10, P6, R11.reuse, R4.reuse, 0x2 ;  /* 0x000000040b0a7211 */ /* 0x0c0fe400078c10ff */
[----:B------:R-:W-:Y:S02]  /*1de50*/  IADD3 R14, R194, 0x59, RZ ;  /* 0x00000059c20e7810 */ /* 0x000fe40007ffe0ff */
[C---:B------:R-:W-:Y:S01]  /*1de60*/  IADD3 R15, R11.reuse, c[0x0][0x198], RZ ;  /* 0x000066000b0f7a10 */ /* 0x040fe20007ffe0ff */
[----:B------:R2:W-:Y:S01]  /*1de70*/  @P2 STG.E [R6.64], R102 ;  /* 0x0000006606002986 */ /* 0x0005e2000c101904 */
[----:B------:R-:W-:Y:S02]  /*1de80*/  LEA.HI.X.SX32 R11, R11, R5, 0x2, P6 ;  /* 0x000000050b0b7211 */ /* 0x000fe400030f16ff */
[----:B------:R-:W-:Y:S02]  /*1de90*/  ISETP.LT.AND P2, PT, R14, c[0x0][0x17c], !P0 ;  /* 0x00005f000e007a0c */ /* 0x000fe40004741270 */
[----:B-1----:R-:W-:-:S02]  /*1dea0*/  LEA R12, P6, R15, R4, 0x2 ;  /* 0x000000040f0c7211 */ /* 0x002fc400078c10ff */
[C---:B------:R-:W-:Y:S01]  /*1deb0*/  IADD3 R14, R194.reuse, 0x5a, RZ ;  /* 0x0000005ac20e7810 */ /* 0x040fe20007ffe0ff */
[----:B------:R1:W-:Y:S01]  /*1dec0*/  @P3 STG.E [R8.64], R103 ;  /* 0x0000006708003986 */ /* 0x0003e2000c101904 */
[C---:B------:R-:W-:Y:S02]  /*1ded0*/  LEA.HI.X.SX32 R13, R15.reuse, R5, 0x2, P6 ;  /* 0x000000050f0d7211 */ /* 0x040fe400030f16ff */
[----:B--2---:R-:W-:Y:S02]  /*1dee0*/  IADD3 R6, R194, 0x5b, RZ ;  /* 0x0000005bc2067810 */ /* 0x004fe40007ffe0ff */
[----:B------:R-:W-:Y:S01]  /*1def0*/  IADD3 R7, R15, c[0x0][0x198], RZ ;  /* 0x000066000f077a10 */ /* 0x000fe20007ffe0ff */
[----:B------:R-:W-:Y:S01]  /*1df00*/  @P5 STG.E [R10.64], R98 ;  /* 0x000000620a005986 */ /* 0x000fe2000c101904 */
[----:B------:R-:W-:Y:S02]  /*1df10*/  ISETP.LT.AND P3, PT, R14, c[0x0][0x17c], !P0 ;  /* 0x00005f000e007a0c */ /* 0x000fe40004761270 */
[----:B------:R-:W-:-:S02]  /*1df20*/  ISETP.LT.AND P5, PT, R6, c[0x0][0x17c], !P0 ;  /* 0x00005f0006007a0c */ /* 0x000fc400047a1270 */
[----:B------:R-:W-:Y:S02]  /*1df30*/  IADD3 R14, R194, 0x5c, RZ ;  /* 0x0000005cc20e7810 */ /* 0x000fe40007ffe0ff */
[CC--:B------:R-:W-:Y:S02]  /*1df40*/  LEA R6, P6, R7.reuse, R4.reuse, 0x2 ;  /* 0x0000000407067211 */ /* 0x0c0fe400078c10ff */
[C---:B-1----:R-:W-:Y:S01]  /*1df50*/  IADD3 R9, R7.reuse, c[0x0][0x198], RZ ;  /* 0x0000660007097a10 */ /* 0x042fe20007ffe0ff */
[----:B------:R-:W-:Y:S01]  /*1df60*/  @P1 STG.E [R12.64], R99 ;  /* 0x000000630c001986 */ /* 0x000fe2000c101904 */
[----:B------:R-:W-:Y:S02]  /*1df70*/  LEA.HI.X.SX32 R7, R7, R5, 0x2, P6 ;  /* 0x0000000507077211 */ /* 0x000fe400030f16ff */
[----:B------:R-:W-:Y:S02]  /*1df80*/  ISETP.LT.AND P1, PT, R14, c[0x0][0x17c], !P0 ;  /* 0x00005f000e007a0c */ /* 0x000fe40004721270 */
[----:B------:R-:W-:-:S02]  /*1df90*/  LEA R14, P6, R9, R4, 0x2 ;  /* 0x00000004090e7211 */ /* 0x000fc400078c10ff */
[C---:B------:R-:W-:Y:S02]  /*1dfa0*/  IADD3 R17, R9.reuse, c[0x0][0x198], RZ ;  /* 0x0000660009117a10 */ /* 0x040fe40007ffe0ff */
[-C--:B------:R-:W-:Y:S02]  /*1dfb0*/  LEA.HI.X.SX32 R15, R9, R5.reuse, 0x2, P6 ;  /* 0x00000005090f7211 */ /* 0x080fe400030f16ff */
[C---:B------:R-:W-:Y:S02]  /*1dfc0*/  LEA R16, P6, R17.reuse, R4, 0x2 ;  /* 0x0000000411107211 */ /* 0x040fe400078c10ff */
[----:B------:R-:W-:Y:S02]  /*1dfd0*/  IADD3 R8, R194, 0x5d, RZ ;  /* 0x0000005dc2087810 */ /* 0x000fe40007ffe0ff */
[C---:B------:R-:W-:Y:S01]  /*1dfe0*/  IADD3 R9, R17.reuse, c[0x0][0x198], RZ ;  /* 0x0000660011097a10 */ /* 0x040fe20007ffe0ff */
[----:B------:R1:W-:Y:S01]  /*1dff0*/  @P4 STG.E [R6.64], R70 ;  /* 0x0000004606004986 */ /* 0x0003e2000c101904 */
[----:B------:R-:W-:-:S02]  /*1e000*/  LEA.HI.X.SX32 R17, R17, R5, 0x2, P6 ;  /* 0x0000000511117211 */ /* 0x000fc400030f16ff */
[----:B------:R-:W-:Y:S02]  /*1e010*/  ISETP.LT.AND P4, PT, R8, c[0x0][0x17c], !P0 ;  /* 0x00005f0008007a0c */ /* 0x000fe40004781270 */
[C---:B------:R-:W-:Y:S02]  /*1e020*/  LEA R20, P6, R9.reuse, R4, 0x2 ;  /* 0x0000000409147211 */ /* 0x040fe400078c10ff */
[----:B------:R-:W-:Y:S01]  /*1e030*/  IADD3 R8, R194, 0x5e, RZ ;  /* 0x0000005ec2087810 */ /* 0x000fe20007ffe0ff */
[----:B------:R-:W-:Y:S01]  /*1e040*/  @P2 STG.E [R14.64], R71 ;  /* 0x000000470e002986 */ /* 0x000fe2000c101904 */
[C---:B------:R-:W-:Y:S02]  /*1e050*/  LEA.HI.X.SX32 R21, R9.reuse, R5, 0x2, P6 ;  /* 0x0000000509157211 */ /* 0x040fe400030f16ff */
[----:B-1----:R-:W-:Y:S02]  /*1e060*/  IADD3 R7, R9, c[0x0][0x198], RZ ;  /* 0x0000660009077a10 */ /* 0x002fe40007ffe0ff */
[----:B------:R-:W-:-:S02]  /*1e070*/  ISETP.LT.AND P2, PT, R8, c[0x0][0x17c], !P0 ;  /* 0x00005f0008007a0c */ /* 0x000fc40004741270 */
[C---:B------:R-:W-:Y:S02]  /*1e080*/  IADD3 R8, R194.reuse, 0x5f, RZ ;  /* 0x0000005fc2087810 */ /* 0x040fe40007ffe0ff */
[C---:B------:R-:W-:Y:S02]  /*1e090*/  LEA R6, P6, R7.reuse, R4, 0x2 ;  /* 0x0000000407067211 */ /* 0x040fe400078c10ff */
[----:B------:R-:W-:Y:S01]  /*1e0a0*/  IADD3 R12, R194, 0x60, RZ ;  /* 0x00000060c20c7810 */ /* 0x000fe20007ffe0ff */
[----:B------:R1:W-:Y:S01]  /*1e0b0*/  @P3 STG.E [R16.64], R46 ;  /* 0x0000002e10003986 */ /* 0x0003e2000c101904 */
[C---:B------:R-:W-:Y:S02]  /*1e0c0*/  IADD3 R13, R7.reuse, c[0x0][0x198], RZ ;  /* 0x00006600070d7a10 */ /* 0x040fe40007ffe0ff */
[----:B------:R-:W-:Y:S01]  /*1e0d0*/  LEA.HI.X.SX32 R7, R7, R5, 0x2, P6 ;  /* 0x0000000507077211 */ /* 0x000fe200030f16ff */
[----:B------:R2:W-:Y:S01]  /*1e0e0*/  @P5 STG.E [R20.64], R47 ;  /* 0x0000002f14005986 */ /* 0x0005e2000c101904 */
[----:B------:R-:W-:-:S02]  /*1e0f0*/  ISETP.LT.AND P5, PT, R12, c[0x0][0x17c], !P0 ;  /* 0x00005f000c007a0c */ /* 0x000fc400047a1270 */
[----:B------:R-:W-:Y:S02]  /*1e100*/  ISETP.LT.AND P3, PT, R8, c[0x0][0x17c], !P0 ;  /* 0x00005f0008007a0c */ /* 0x000fe40004761270 */
[----:B------:R-:W-:Y:S01]  /*1e110*/  IADD3 R12, R194, 0x61, RZ ;  /* 0x00000061c20c7810 */ /* 0x000fe20007ffe0ff */
[----:B------:R-:W3:Y:S01]  /*1e120*/  LDS.128 R8, [R0] ;  /* 0x0000000000087984 */ /* 0x000ee20000000c00 */
[----:B-1----:R-:W-:-:S03]  /*1e130*/  LEA R16, P6, R13, R4, 0x2 ;  /* 0x000000040d107211 */ /* 0x002fc600078c10ff */
[----:B------:R1:W-:Y:S01]  /*1e140*/  @P1 STG.E [R6.64], R22 ;  /* 0x0000001606001986 */ /* 0x0003e2000c101904 */
[C---:B------:R-:W-:Y:S02]  /*1e150*/  IADD3 R25, R13.reuse, c[0x0][0x198], RZ ;  /* 0x000066000d197a10 */ /* 0x040fe40007ffe0ff */
[----:B------:R-:W-:Y:S02]  /*1e160*/  ISETP.LT.AND P1, PT, R12, c[0x0][0x17c], !P0 ;  /* 0x00005f000c007a0c */ /* 0x000fe40004721270 */
[----:B------:R-:W-:Y:S02]  /*1e170*/  LEA.HI.X.SX32 R17, R13, R5, 0x2, P6 ;  /* 0x000000050d117211 */ /* 0x000fe400030f16ff */
[----:B------:R-:W4:Y:S01]  /*1e180*/  LDS.128 R12, [R92] ;  /* 0x000000005c0c7984 */ /* 0x000f220000000c00 */
[C---:B------:R-:W-:Y:S02]  /*1e190*/  LEA R28, P6, R25.reuse, R4, 0x2 ;  /* 0x00000004191c7211 */ /* 0x040fe400078c10ff */
[----:B--2---:R-:W-:-:S02]  /*1e1a0*/  IADD3 R20, R25, c[0x0][0x198], RZ ;  /* 0x0000660019147a10 */ /* 0x004fc40007ffe0ff */
[C---:B------:R-:W-:Y:S02]  /*1e1b0*/  IADD3 R24, R194.reuse, 0x62, RZ ;  /* 0x00000062c2187810 */ /* 0x040fe40007ffe0ff */
[----:B-1----:R-:W-:Y:S01]  /*1e1c0*/  IADD3 R7, R194, 0x63, RZ ;  /* 0x00000063c2077810 */ /* 0x002fe20007ffe0ff */
[----:B------:R1:W-:Y:S01]  /*1e1d0*/  @P4 STG.E [R16.64], R23 ;  /* 0x0000001710004986 */ /* 0x0003e2000c101904 */
[----:B------:R-:W-:Y:S02]  /*1e1e0*/  LEA.HI.X.SX32 R29, R25, R5, 0x2, P6 ;  /* 0x00000005191d7211 */ /* 0x000fe400030f16ff */
[C---:B------:R-:W-:Y:S01]  /*1e1f0*/  LEA R6, P6, R20.reuse, R4, 0x2 ;  /* 0x0000000414067211 */ /* 0x040fe200078c10ff */
[----:B------:R-:W-:Y:S01]  /*1e200*/  LDS.128 R92, [R92+0x1000] ;  /* 0x001000005c5c7984 */ /* 0x000fe20000000c00 */
[----:B------:R-:W-:Y:S02]  /*1e210*/  IADD3 R21, R20, c[0x0][0x198], RZ ;  /* 0x0000660014157a10 */ /* 0x000fe40007ffe0ff */
[----:B------:R-:W-:Y:S01]  /*1e220*/  ISETP.LT.AND P4, PT, R24, c[0x0][0x17c], !P0 ;  /* 0x00005f0018007a0c */ /* 0x000fe20004781270 */
[----:B------:R2:W-:Y:S01]  /*1e230*/  @P2 STG.E [R28.64], R18 ;  /* 0x000000121c002986 */ /* 0x0005e2000c101904 */
[----:B------:R-:W-:-:S02]  /*1e240*/  ISETP.LT.AND P2, PT, R7, c[0x0][0x17c], !P0 ;  /* 0x00005f0007007a0c */ /* 0x000fc40004741270 */
[-C--:B------:R-:W-:Y:S01]  /*1e250*/  LEA.HI.X.SX32 R7, R20, R5.reuse, 0x2, P6 ;  /* 0x0000000514077211 */ /* 0x080fe200030f16ff */
[----:B------:R-:W4:Y:S01]  /*1e260*/  LDS.128 R24, [R3] ;  /* 0x0000000003187984 */ /* 0x000f220000000c00 */
[CC--:B------:R-:W-:Y:S02]  /*1e270*/  LEA R30, P6, R21.reuse, R4.reuse, 0x2 ;  /* 0x00000004151e7211 */ /* 0x0c0fe400078c10ff */
[C---:B-1----:R-:W-:Y:S02]  /*1e280*/  IADD3 R17, R21.reuse, c[0x0][0x198], RZ ;  /* 0x0000660015117a10 */ /* 0x042fe40007ffe0ff */
[----:B------:R-:W-:Y:S02]  /*1e290*/  IADD3 R20, R194, 0x64, RZ ;  /* 0x00000064c2147810 */ /* 0x000fe40007ffe0ff */
[----:B------:R-:W-:Y:S01]  /*1e2a0*/  LEA.HI.X.SX32 R31, R21, R5, 0x2, P6 ;  /* 0x00000005151f7211 */ /* 0x000fe200030f16ff */
[----:B------:R1:W-:Y:S01]  /*1e2b0*/  @P3 STG.E [R6.64], R19 ;  /* 0x0000001306003986 */ /* 0x0003e2000c101904 */
[----:B------:R-:W-:-:S02]  /*1e2c0*/  LEA R16, P6, R17, R4, 0x2 ;  /* 0x0000000411107211 */ /* 0x000fc400078c10ff */
[C---:B--2---:R-:W-:Y:S02]  /*1e2d0*/  IADD3 R29, R17.reuse, c[0x0][0x198], RZ ;  /* 0x00006600111d7a10 */ /* 0x044fe40007ffe0ff */
[----:B------:R-:W-:Y:S02]  /*1e2e0*/  ISETP.LT.AND P3, PT, R20, c[0x0][0x17c], !P0 ;  /* 0x00005f0014007a0c */ /* 0x000fe40004761270 */
[----:B------:R-:W2:Y:S01]  /*1e2f0*/  LDS.128 R20, [R2] ;  /* 0x0000000002147984 */ /* 0x000ea20000000c00 */
[----:B------:R-:W-:Y:S02]  /*1e300*/  LEA.HI.X.SX32 R17, R17, R5, 0x2, P6 ;  /* 0x0000000511117211 */ /* 0x000fe400030f16ff */
[C---:B------:R-:W-:Y:S02]  /*1e310*/  LEA R28, P6, R29.reuse, R4, 0x2 ;  /* 0x000000041d1c7211 */ /* 0x040fe400078c10ff */
[----:B------:R-:W-:Y:S01]  /*1e320*/  IADD3 R18, R194, 0x65, RZ ;  /* 0x00000065c2127810 */ /* 0x000fe20007ffe0ff */
[----:B---3--:R3:W-:Y:S01]  /*1e330*/  @P5 STG.E [R30.64], R8 ;  /* 0x000000081e005986 */ /* 0x0087e2000c101904 */
[----:B-1----:R-:W-:-:S02]  /*1e340*/  IADD3 R19, R29, c[0x0][0x198], RZ ;  /* 0x000066001d137a10 */ /* 0x002fc40007ffe0ff */
[----:B------:R-:W-:Y:S02]  /*1e350*/  LEA.HI.X.SX32 R29, R29, R5, 0x2, P6 ;  /* 0x000000051d1d7211 */ /* 0x000fe400030f16ff */
[----:B------:R-:W-:Y:S02]  /*1e360*/  ISETP.LT.AND P5, PT, R18, c[0x0][0x17c], !P0 ;  /* 0x00005f0012007a0c */ /* 0x000fe400047a1270 */
[C---:B------:R-:W-:Y:S02]  /*1e370*/  IADD3 R18, R194.reuse, 0x66, RZ ;  /* 0x00000066c2127810 */ /* 0x040fe40007ffe0ff */
[----:B------:R-:W-:Y:S01]  /*1e380*/  IADD3 R7, R194, 0x67, RZ ;  /* 0x00000067c2077810 */ /* 0x000fe20007ffe0ff */
[----:B------:R1:W-:Y:S01]  /*1e390*/  @P1 STG.E [R16.64], R9 ;  /* 0x0000000910001986 */ /* 0x0003e2000c101904 */
[----:B------:R-:W-:-:S03]  /*1e3a0*/  LEA R6, P6, R19, R4, 0x2 ;  /* 0x0000000413067211 */ /* 0x000fc600078c10ff */
[----:B----4-:R4:W-:Y:S01]  /*1e3b0*/  @P4 STG.E [R28.64], R12 ;  /* 0x0000000c1c004986 */ /* 0x0109e2000c101904 */
[----:B------:R-:W-:Y:S02]  /*1e3c0*/  ISETP.LT.AND P4, PT, R7, c[0x0][0x17c], !P0 ;  /* 0x00005f0007007a0c */ /* 0x000fe40004781270 */
[----:B------:R-:W-:Y:S02]  /*1e3d0*/  ISETP.LT.AND P1, PT, R18, c[0x0][0x17c], !P0 ;  /* 0x00005f0012007a0c */ /* 0x000fe40004721270 */
[C---:B---3--:R-:W-:Y:S02]  /*1e3e0*/  IADD3 R31, R19.reuse, c[0x0][0x198], RZ ;  /* 0x00006600131f7a10 */ /* 0x048fe40007ffe0ff */
[----:B------:R-:W-:Y:S02]  /*1e3f0*/  LEA.HI.X.SX32 R7, R19, R5, 0x2, P6 ;  /* 0x0000000513077211 */ /* 0x000fe400030f16ff */
[----:B------:R3:W2:Y:S01]  /*1e400*/  LDS.128 R16, [R0+0x1000] ;  /* 0x0010000000107984 */ /* 0x0006a20000000c00 */
[----:B------:R-:W-:-:S02]  /*1e410*/  LEA R30, P6, R31, R4, 0x2 ;  /* 0x000000041f1e7211 */ /* 0x000fc400078c10ff */
[----:B------:R-:W-:Y:S02]  /*1e420*/  IADD3 R8, R194, 0x68, RZ ;  /* 0x00000068c2087810 */ /* 0x000fe40007ffe0ff */
[C---:B-1----:R-:W-:Y:S01]  /*1e430*/  IADD3 R9, R31.reuse, c[0x0][0x198], RZ ;  /* 0x000066001f097a10 */ /* 0x042fe20007ffe0ff */
[----:B------:R1:W-:Y:S01]  /*1e440*/  @P2 STG.E [R6.64], R13 ;  /* 0x0000000d06002986 */ /* 0x0003e2000c101904 */
[----:B------:R-:W-:Y:S02]  /*1e450*/  LEA.HI.X.SX32 R31, R31, R5, 0x2, P6 ;  /* 0x000000051f1f7211 */ /* 0x000fe400030f16ff */
[----:B------:R-:W-:Y:S02]  /*1e460*/  ISETP.LT.AND P2, PT, R8, c[0x0][0x17c], !P0 ;  /* 0x00005f0008007a0c */ /* 0x000fe40004741270 */
[C---:B------:R-:W-:Y:S02]  /*1e470*/  LEA R8, P6, R9.reuse, R4, 0x2 ;  /* 0x0000000409087211 */ /* 0x040fe400078c10ff */
[----:B----4-:R-:W-:-:S02]  /*1e480*/  IADD3 R29, R9, c[0x0][0x198], RZ ;  /* 0x00006600091d7a10 */ /* 0x010fc40007ffe0ff */
[-C--:B------:R-:W-:Y:S02]  /*1e490*/  LEA.HI.X.SX32 R9, R9, R5.reuse, 0x2, P6 ;  /* 0x0000000509097211 */ /* 0x080fe400030f16ff */
[C---:B---3--:R-:W-:Y:S02]  /*1e4a0*/  IADD3 R0, R29.reuse, c[0x0][0x198], RZ ;  /* 0x000066001d007a10 */ /* 0x048fe40007ffe0ff */
[----:B------:R-:W-:Y:S02]  /*1e4b0*/  IADD3 R28, R194, 0x69, RZ ;  /* 0x00000069c21c7810 */ /* 0x000fe40007ffe0ff */
[CC--:B------:R-:W-:Y:S01]  /*1e4c0*/  LEA R32, P6, R29.reuse, R4.reuse, 0x2 ;  /* 0x000000041d207211 */ /* 0x0c0fe200078c10ff */
[----:B------:R3:W-:Y:S01]  /*1e4d0*/  @P3 STG.E [R30.64], R24 ;  /* 0x000000181e003986 */ /* 0x0007e2000c101904 */
[C---:B-1----:R-:W-:Y:S02]  /*1e4e0*/  IADD3 R13, R0.reuse, c[0x0][0x198], RZ ;  /* 0x00006600000d7a10 */ /* 0x042fe40007ffe0ff */
[----:B------:R-:W-:Y:S01]  /*1e4f0*/  LEA R6, P3, R0, R4, 0x2 ;  /* 0x0000000400067211 */ /* 0x000fe200078610ff */
[----:B------:R1:W-:Y:S01]  /*1e500*/  @P5 STG.E [R8.64], R25 ;  /* 0x0000001908005986 */ /* 0x0003e2000c101904 */
[----:B------:R-:W-:-:S02]  /*1e510*/  LEA.HI.X.SX32 R33, R29, R5, 0x2, P6 ;  /* 0x000000051d217211 */ /* 0x000fc400030f16ff */
[----:B------:R-:W-:Y:S02]  /*1e520*/  ISETP.LT.AND P5, PT, R28, c[0x0][0x17c], !P0 ;  /* 0x00005f001c007a0c */ /* 0x000fe400047a1270 */
[----:B------:R-:W4:Y:S01]  /*1e530*/  LDS.128 R28, [R3+0x1000] ;  /* 0x00100000031c7984 */ /* 0x000f220000000c00 */
[----:B------:R-:W-:Y:S02]  /*1e540*/  IADD3 R34, R13, c[0x0][0x198], RZ ;  /* 0x000066000d227a10 */ /* 0x000fe40007ffe0ff */
[----:B------:R-:W-:Y:S02]  /*1e550*/  LEA.HI.X.SX32 R7, R0, R5, 0x2, P3 ;  /* 0x0000000500077211 */ /* 0x000fe400018f16ff */
[----:B---3--:R-:W-:Y:S01]  /*1e560*/  IADD3 R24, R194, 0x6b, RZ ;  /* 0x0000006bc2187810 */ /* 0x008fe20007ffe0ff */
[----:B--2---:R2:W-:Y:S01]  /*1e570*/  @P1 STG.E [R32.64], R20 ;  /* 0x0000001420001986 */ /* 0x0045e2000c101904 */
[----:B-1----:R-:W-:Y:S02]  /*1e580*/  LEA R8, P6, R34, R4, 0x2 ;  /* 0x0000000422087211 */ /* 0x002fe400078c10ff */
[----:B------:R-:W-:Y:S01]  /*1e590*/  IADD3 R12, R194, 0x6a, RZ ;  /* 0x0000006ac20c7810 */ /* 0x000fe20007ffe0ff */
[----:B------:R1:W-:Y:S01]  /*1e5a0*/  @P4 STG.E [R6.64], R21 ;  /* 0x0000001506004986 */ /* 0x0003e2000c101904 */
[----:B------:R-:W-:-:S02]  /*1e5b0*/  ISETP.LT.AND P4, PT, R24, c[0x0][0x17c], !P0 ;  /* 0x00005f0018007a0c */ /* 0x000fc40004781270 */
[C---:B------:R-:W-:Y:S02]  /*1e5c0*/  IADD3 R24, R34.reuse, c[0x0][0x198], RZ ;  /* 0x0000660022187a10 */ /* 0x040fe40007ffe0ff */
[-C--:B------:R-:W-:Y:S02]  /*1e5d0*/  LEA.HI.X.SX32 R9, R34, R5.reuse, 0x2, P6 ;  /* 0x0000000522097211 */ /* 0x080fe400030f16ff */
[----:B------:R-:W-:Y:S01]  /*1e5e0*/  ISETP.LT.AND P3, PT, R12, c[0x0][0x17c], !P0 ;  /* 0x00005f000c007a0c */ /* 0x000fe20004761270 */
[----:B------:R-:W3:Y:S01]  /*1e5f0*/  LDS.128 R32, [R2+0x1000] ;  /* 0x0010000002207984 */ /* 0x000ee20000000c00 */
[C---:B------:R-:W-:Y:S02]  /*1e600*/  LEA R12, P1, R13.reuse, R4, 0x2 ;  /* 0x000000040d0c7211 */ /* 0x040fe400078210ff */
[----:B------:R-:W-:Y:S02]  /*1e610*/  IADD3 R25, R24, c[0x0][0x198], RZ ;  /* 0x0000660018197a10 */ /* 0x000fe40007ffe0ff */
[----:B------:R-:W-:-:S02]  /*1e620*/  LEA.HI.X.SX32 R13, R13, R5, 0x2, P1 ;  /* 0x000000050d0d7211 */ /* 0x000fc400008f16ff */
[----:B--2---:R-:W-:-:S03]  /*1e630*/  LEA R20, P6, R25, R4, 0x2 ;  /* 0x0000000419147211 */ /* 0x004fc600078c10ff */
[----:B------:R2:W-:Y:S01]  /*1e640*/  @P2 STG.E [R12.64], R16 ;  /* 0x000000100c002986 */ /* 0x0005e2000c101904 */
[----:B-1----:R-:W-:Y:S02]  /*1e650*/  LEA R6, P2, R24, R4, 0x2 ;  /* 0x0000000418067211 */ /* 0x002fe400078410ff */
[----:B------:R-:W-:Y:S02]  /*1e660*/  IADD3 R0, R194, 0x6c, RZ ;  /* 0x0000006cc2007810 */ /* 0x000fe40007ffe0ff */
[-C--:B------:R-:W-:Y:S02]  /*1e670*/  LEA.HI.X.SX32 R7, R24, R5.reuse, 0x2, P2 ;  /* 0x0000000518077211 */ /* 0x080fe400010f16ff */
[C---:B------:R-:W-:Y:S02]  /*1e680*/  LEA.HI.X.SX32 R21, R25.reuse, R5, 0x2, P6 ;  /* 0x0000000519157211 */ /* 0x040fe400030f16ff */
[----:B------:R-:W-:Y:S02]  /*1e690*/  IADD3 R25, R25, c[0x0][0x198], RZ ;  /* 0x0000660019197a10 */ /* 0x000fe40007ffe0ff */
[----:B------:R-:W-:-:S02]  /*1e6a0*/  ISETP.LT.AND P1, PT, R0, c[0x0][0x17c], !P0 ;  /* 0x00005f0000007a0c */ /* 0x000fc40004721270 */
[C---:B------:R-:W-:Y:S01]  /*1e6b0*/  IADD3 R3, R194.reuse, 0x6d, RZ ;  /* 0x0000006dc2037810 */ /* 0x040fe20007ffe0ff */
[----:B------:R1:W-:Y:S01]  /*1e6c0*/  @P5 STG.E [R8.64], R17 ;  /* 0x0000001108005986 */ /* 0x0003e2000c101904 */
[----:B--2---:R-:W-:Y:S02]  /*1e6d0*/  IADD3 R12, R25, c[0x0][0x198], RZ ;  /* 0x00006600190c7a10 */ /* 0x004fe40007ffe0ff */
[----:B------:R-:W-:Y:S01]  /*1e6e0*/  ISETP.LT.AND P5, PT, R3, c[0x0][0x17c], !P0 ;  /* 0x00005f0003007a0c */ /* 0x000fe200047a1270 */
[----:B------:R2:W-:Y:S01]  /*1e6f0*/  @P3 STG.E [R6.64], R92 ;  /* 0x0000005c06003986 */ /* 0x0005e2000c101904 */
[----:B------:R-:W-:Y:S02]  /*1e700*/  LEA R2, P3, R25, R4, 0x2 ;  /* 0x0000000419027211 */ /* 0x000fe400078610ff */
[----:B------:R-:W-:Y:S02]  /*1e710*/  IADD3 R0, R194, 0x6e, RZ ;  /* 0x0000006ec2007810 */ /* 0x000fe40007ffe0ff */
[----:B------:R-:W-:-:S02]  /*1e720*/  IADD3 R16, R12, c[0x0][0x198], RZ ;  /* 0x000066000c107a10 */ /* 0x000fc40007ffe0ff */
[-C--:B------:R-:W-:Y:S02]  /*1e730*/  LEA.HI.X.SX32 R3, R25, R5.reuse, 0x2, P3 ;  /* 0x0000000519037211 */ /* 0x080fe400018f16ff */
[----:B-1----:R-:W-:Y:S02]  /*1e740*/  IADD3 R9, R194, 0x6f, RZ ;  /* 0x0000006fc2097810 */ /* 0x002fe40007ffe0ff */
[----:B------:R-:W-:Y:S01]  /*1e750*/  LEA R8, P6, R12, R4, 0x2 ;  /* 0x000000040c087211 */ /* 0x000fe200078c10ff */
[----:B------:R-:W-:Y:S01]  /*1e760*/  @P4 STG.E [R20.64], R93 ;  /* 0x0000005d14004986 */ /* 0x000fe2000c101904 */
[----:B------:R-:W-:Y:S02]  /*1e770*/  ISETP.LT.AND P2, PT, R0, c[0x0][0x17c], !P0 ;  /* 0x00005f0000007a0c */ /* 0x000fe40004741270 */
[----:B------:R-:W-:Y:S02]  /*1e780*/  ISETP.LT.AND P4, PT, R9, c[0x0][0x17c], !P0 ;  /* 0x00005f0009007a0c */ /* 0x000fe40004781270 */
[----:B------:R-:W-:Y:S01]  /*1e790*/  IADD3 R17, R16, c[0x0][0x198], RZ ;  /* 0x0000660010117a10 */ /* 0x000fe20007ffe0ff */
[----:B----4-:R1:W-:Y:S01]  /*1e7a0*/  @P1 STG.E [R2.64], R28 ;  /* 0x0000001c02001986 */ /* 0x0103e2000c101904 */
[----:B------:R-:W-:-:S02]  /*1e7b0*/  LEA.HI.X.SX32 R9, R12, R5, 0x2, P6 ;  /* 0x000000050c097211 */ /* 0x000fc400030f16ff */
[-C--:B--2---:R-:W-:Y:S02]  /*1e7c0*/  LEA R6, P1, R16, R4.reuse, 0x2 ;  /* 0x0000000410067211 */ /* 0x084fe400078210ff */
[----:B------:R-:W-:Y:S02]  /*1e7d0*/  IADD3 R13, R194, 0x71, RZ ;  /* 0x00000071c20d7810 */ /* 0x000fe40007ffe0ff */
[----:B------:R-:W-:Y:S01]  /*1e7e0*/  LEA R12, P6, R17, R4, 0x2 ;  /* 0x00000004110c7211 */ /* 0x000fe200078c10ff */
[----:B------:R2:W-:Y:S01]  /*1e7f0*/  @P5 STG.E [R8.64], R29 ;  /* 0x0000001d08005986 */ /* 0x0005e2000c101904 */
[----:B------:R-:W-:Y:S02]  /*1e800*/  LEA.HI.X.SX32 R7, R16, R5, 0x2, P1 ;  /* 0x0000000510077211 */ /* 0x000fe400008f16ff */
[----:B------:R-:W-:Y:S02]  /*1e810*/  ISETP.LT.AND P5, PT, R13, c[0x0][0x17c], !P0 ;  /* 0x00005f000d007a0c */ /* 0x000fe400047a1270 */
[----:B------:R-:W-:-:S02]  /*1e820*/  IADD3 R0, R194, 0x70, RZ ;  /* 0x00000070c2007810 */ /* 0x000fc40007ffe0ff */
[C---:B------:R-:W-:Y:S02]  /*1e830*/  LEA.HI.X.SX32 R13, R17.reuse, R5, 0x2, P6 ;  /* 0x00000005110d7211 */ /* 0x040fe400030f16ff */
[----:B------:R-:W-:Y:S01]  /*1e840*/  IADD3 R17, R17, c[0x0][0x198], RZ ;  /* 0x0000660011117a10 */ /* 0x000fe20007ffe0ff */
[----:B---3--:R-:W-:Y:S01]  /*1e850*/  @P2 STG.E [R6.64], R32 ;  /* 0x0000002006002986 */ /* 0x008fe2000c101904 */
[----:B------:R-:W-:Y:S02]  /*1e860*/  ISETP.LT.AND P3, PT, R0, c[0x0][0x17c], !P0 ;  /* 0x00005f0000007a0c */ /* 0x000fe40004761270 */
[C---:B------:R-:W-:Y:S02]  /*1e870*/  IADD3 R16, R17.reuse, c[0x0][0x198], RZ ;  /* 0x0000660011107a10 */ /* 0x040fe40007ffe0ff */
[----:B-1----:R-:W-:Y:S02]  /*1e880*/  LEA R2, P2, R17, R4, 0x2 ;  /* 0x0000000411027211 */ /* 0x002fe400078410ff */
[----:B--2---:R-:W-:-:S02]  /*1e890*/  IADD3 R9, R194, 0x73, RZ ;  /* 0x00000073c2097810 */ /* 0x004fc40007ffe0ff */
[----:B------:R-:W-:Y:S02]  /*1e8a0*/  LEA R8, P6, R16, R4, 0x2 ;  /* 0x0000000410087211 */ /* 0x000fe400078c10ff */
[-C--:B------:R-:W-:Y:S01]  /*1e8b0*/  LEA.HI.X.SX32 R3, R17, R5.reuse, 0x2, P2 ;  /* 0x0000000511037211 */ /* 0x080fe200010f16ff */
[----:B------:R1:W-:Y:S01]  /*1e8c0*/  @P4 STG.E [R12.64], R33 ;  /* 0x000000210c004986 */ /* 0x0003e2000c101904 */
[----:B------:R-:W-:Y:S02]  /*1e8d0*/  IADD3 R0, R194, 0x72, RZ ;  /* 0x00000072c2007810 */ /* 0x000fe40007ffe0ff */
[C---:B------:R-:W-:Y:S02]  /*1e8e0*/  IADD3 R17, R16.reuse, c[0x0][0x198], RZ ;  /* 0x0000660010117a10 */ /* 0x040fe40007ffe0ff */
[----:B------:R-:W-:Y:S02]  /*1e8f0*/  ISETP.LT.AND P4, PT, R9, c[0x0][0x17c], !P0 ;  /* 0x00005f0009007a0c */ /* 0x000fe40004781270 */
[----:B------:R-:W-:-:S02]  /*1e900*/  LEA.HI.X.SX32 R9, R16, R5, 0x2, P6 ;  /* 0x0000000510097211 */ /* 0x000fc400030f16ff */
[----:B------:R-:W-:Y:S02]  /*1e910*/  ISETP.LT.AND P1, PT, R0, c[0x0][0x17c], !P0 ;  /* 0x00005f0000007a0c */ /* 0x000fe40004721270 */
[C---:B------:R-:W-:Y:S01]  /*1e920*/  IADD3 R16, R17.reuse, c[0x0][0x198], RZ ;  /* 0x0000660011107a10 */ /* 0x040fe20007ffe0ff */
[----:B------:R2:W-:Y:S01]  /*1e930*/  @P3 STG.E [R2.64], R10 ;  /* 0x0000000a02003986 */ /* 0x0005e2000c101904 */
[----:B-1----:R-:W-:Y:S02]  /*1e940*/  IADD3 R13, R194, 0x75, RZ ;  /* 0x00000075c20d7810 */ /* 0x002fe40007ffe0ff */
[-C--:B------:R-:W-:Y:S02]  /*1e950*/  LEA R6, P3, R17, R4.reuse, 0x2 ;  /* 0x0000000411067211 */ /* 0x080fe400078610ff */
[----:B------:R-:W-:Y:S01]  /*1e960*/  LEA R12, P6, R16, R4, 0x2 ;  /* 0x00000004100c7211 */ /* 0x000fe200078c10ff */
[----:B------:R1:W-:Y:S01]  /*1e970*/  @P5 STG.E [R8.64], R11 ;  /* 0x0000000b08005986 */ /* 0x0003e2000c101904 */
[----:B------:R-:W-:-:S02]  /*1e980*/  IADD3 R0, R194, 0x74, RZ ;  /* 0x00000074c2007810 */ /* 0x000fc40007ffe0ff */
[----:B------:R-:W-:Y:S02]  /*1e990*/  ISETP.LT.AND P5, PT, R13, c[0x0][0x17c], !P0 ;  /* 0x00005f000d007a0c */ /* 0x000fe400047a1270 */
[-C--:B------:R-:W-:Y:S02]  /*1e9a0*/  LEA.HI.X.SX32 R7, R17, R5.reuse, 0x2, P3 ;  /* 0x0000000511077211 */ /* 0x080fe400018f16ff */
[C---:B------:R-:W-:Y:S02]  /*1e9b0*/  LEA.HI.X.SX32 R13, R16.reuse, R5, 0x2, P6 ;  /* 0x00000005100d7211 */ /* 0x040fe400030f16ff */
[----:B------:R-:W-:Y:S02]  /*1e9c0*/  IADD3 R16, R16, c[0x0][0x198], RZ ;  /* 0x0000660010107a10 */ /* 0x000fe40007ffe0ff */
[----:B------:R-:W-:Y:S01]  /*1e9d0*/  ISETP.LT.AND P2, PT, R0, c[0x0][0x17c], !P0 ;  /* 0x00005f0000007a0c */ /* 0x000fe20004741270 */
[----:B------:R-:W-:Y:S01]  /*1e9e0*/  @P1 STG.E [R6.64], R14 ;  /* 0x0000000e06001986 */ /* 0x000fe2000c101904 */
[----:B--2---:R-:W-:-:S02]  /*1e9f0*/  IADD3 R10, R16, c[0x0][0x198], RZ ;  /* 0x00006600100a7a10 */ /* 0x004fc40007ffe0ff */
[-C--:B------:R-:W-:Y:S02]  /*1ea00*/  LEA R2, P1, R16, R4.reuse, 0x2 ;  /* 0x0000000410027211 */ /* 0x080fe400078210ff */
[----:B-1----:R-:W-:Y:S02]  /*1ea10*/  IADD3 R9, R194, 0x77, RZ ;  /* 0x00000077c2097810 */ /* 0x002fe40007ffe0ff */
[----:B------:R-:W-:Y:S01]  /*1ea20*/  LEA R8, P6, R10, R4, 0x2 ;  /* 0x000000040a087211 */ /* 0x000fe200078c10ff */
[----:B------:R1:W-:Y:S01]  /*1ea30*/  @P4 STG.E [R12.64], R15 ;  /* 0x0000000f0c004986 */ /* 0x0003e2000c101904 */
[----:B------:R-:W-:Y:S02]  /*1ea40*/  IADD3 R0, R194, 0x76, RZ ;  /* 0x00000076c2007810 */ /* 0x000fe40007ffe0ff */
[----:B------:R-:W-:Y:S02]  /*1ea50*/  LEA.HI.X.SX32 R3, R16, R5, 0x2, P1 ;  /* 0x0000000510037211 */ /* 0x000fe400008f16ff */
[----:B------:R-:W-:-:S02]  /*1ea60*/  IADD3 R16, R10, c[0x0][0x198], RZ ;  /* 0x000066000a107a10 */ /* 0x000fc40007ffe0ff */
[----:B------:R-:W-:Y:S02]  /*1ea70*/  ISETP.LT.AND P4, PT, R9, c[0x0][0x17c], !P0 ;  /* 0x00005f0009007a0c */ /* 0x000fe40004781270 */
[----:B------:R-:W-:Y:S02]  /*1ea80*/  LEA.HI.X.SX32 R9, R10, R5, 0x2, P6 ;  /* 0x000000050a097211 */ /* 0x000fe400030f16ff */
[----:B------:R-:W-:Y:S01]  /*1ea90*/  ISETP.LT.AND P3, PT, R0, c[0x0][0x17c], !P0 ;  /* 0x00005f0000007a0c */ /* 0x000fe20004761270 */
[----:B------:R2:W-:Y:S01]  /*1eaa0*/  @P2 STG.E [R2.64], R26 ;  /* 0x0000001a02002986 */ /* 0x0005e2000c101904 */
[C---:B-1----:R-:W-:Y:S02]  /*1eab0*/  IADD3 R12, R16.reuse, c[0x0][0x198], RZ ;  /* 0x00006600100c7a10 */ /* 0x042fe40007ffe0ff */
[----:B------:R-:W-:Y:S01]  /*1eac0*/  LEA R6, P2, R16, R4, 0x2 ;  /* 0x0000000410067211 */ /* 0x000fe200078410ff */
[----:B------:R1:W-:Y:S01]  /*1ead0*/  @P5 STG.E [R8.64], R27 ;  /* 0x0000001b08005986 */ /* 0x0003e2000c101904 */
[----:B------:R-:W-:-:S02]  /*1eae0*/  IADD3 R11, R194, 0x79, RZ ;  /* 0x00000079c20b7810 */ /* 0x000fc40007ffe0ff */
[----:B------:R-:W-:Y:S02]  /*1eaf0*/  LEA R10, P5, R12, R4, 0x2 ;  /* 0x000000040c0a7211 */ /* 0x000fe400078a10ff */
[-C--:B------:R-:W-:Y:S02]  /*1eb00*/  LEA.HI.X.SX32 R7, R16, R5.reuse, 0x2, P2 ;  /* 0x0000000510077211 */ /* 0x080fe400010f16ff */
[----:B------:R-:W-:Y:S02]  /*1eb10*/  IADD3 R0, R194, 0x78, RZ ;  /* 0x00000078c2007810 */ /* 0x000fe40007ffe0ff */
[----:B------:R-:W-:Y:S02]  /*1eb20*/  ISETP.LT.AND P2, PT, R11, c[0x0][0x17c], !P0 ;  /* 0x00005f000b007a0c */ /* 0x000fe40004741270 */
[C---:B------:R-:W-:Y:S02]  /*1eb30*/  LEA.HI.X.SX32 R11, R12.reuse, R5, 0x2, P5 ;  /* 0x000000050c0b7211 */ /* 0x040fe400028f16ff */
[----:B------:R-:W-:Y:S01]  /*1eb40*/  IADD3 R12, R12, c[0x0][0x198], RZ ;  /* 0x000066000c0c7a10 */ /* 0x000fe20007ffe0ff */
[----:B------:R-:W-:Y:S01]  /*1eb50*/  @P3 STG.E [R6.64], R22 ;  /* 0x0000001606003986 */ /* 0x000fe2000c101904 */
[----:B------:R-:W-:-:S02]  /*1eb60*/  ISETP.LT.AND P1, PT, R0, c[0x0][0x17c], !P0 ;  /* 0x00005f0000007a0c */ /* 0x000fc40004721270 */
[C---:B--2---:R-:W-:Y:S02]  /*1eb70*/  LEA R2, P3, R12.reuse, R4, 0x2 ;  /* 0x000000040c027211 */ /* 0x044fe400078610ff */
[----:B------:R-:W-:Y:S02]  /*1eb80*/  IADD3 R13, R12, c[0x0][0x198], RZ ;  /* 0x000066000c0d7a10 */ /* 0x000fe40007ffe0ff */
[----:B------:R-:W-:Y:S02]  /*1eb90*/  IADD3 R0, R194, 0x7a, RZ ;  /* 0x0000007ac2007810 */ /* 0x000fe40007ffe0ff */
[----:B------:R-:W-:Y:S02]  /*1eba0*/  LEA.HI.X.SX32 R3, R12, R5, 0x2, P3 ;  /* 0x000000050c037211 */ /* 0x000fe400018f16ff */
[----:B-1----:R-:W-:Y:S02]  /*1ebb0*/  IADD3 R9, R194, 0x7b, RZ ;  /* 0x0000007bc2097810 */ /* 0x002fe40007ffe0ff */
[----:B------:R-:W-:-:S02]  /*1ebc0*/  IADD3 R12, R13, c[0x0][0x198], RZ ;  /* 0x000066000d0c7a10 */ /* 0x000fc40007ffe0ff */
[----:B------:R-:W-:Y:S02]  /*1ebd0*/  ISETP.LT.AND P5, PT, R0, c[0x0][0x17c], !P0 ;  /* 0x00005f0000007a0c */ /* 0x000fe400047a1270 */
[----:B------:R-:W-:Y:S01]  /*1ebe0*/  LEA R8, P6, R13, R4, 0x2 ;  /* 0x000000040d087211 */ /* 0x000fe200078c10ff */
[----:B------:R1:W-:Y:S01]  /*1ebf0*/  @P4 STG.E [R10.64], R23 ;  /* 0x000000170a004986 */ /* 0x0003e2000c101904 */
[----:B------:R-:W-:Y:S02]  /*1ec00*/  IADD3 R0, R194, 0x7c, RZ ;  /* 0x0000007cc2007810 */ /* 0x000fe40007ffe0ff */
[----:B------:R-:W-:Y:S01]  /*1ec10*/  ISETP.LT.AND P4, PT, R9, c[0x0][0x17c], !P0 ;  /* 0x00005f0009007a0c */ /* 0x000fe20004781270 */
[----:B------:R2:W-:Y:S01]  /*1ec20*/  @P1 STG.E [R2.64], R18 ;  /* 0x0000001202001986 */ /* 0x0005e2000c101904 */
[----:B------:R-:W-:Y:S02]  /*1ec30*/  LEA.HI.X.SX32 R9, R13, R5, 0x2, P6 ;  /* 0x000000050d097211 */ /* 0x000fe400030f16ff */
[----:B------:R-:W-:-:S02]  /*1ec40*/  ISETP.LT.AND P3, PT, R0, c[0x0][0x17c], !P0 ;  /* 0x00005f0000007a0c */ /* 0x000fc40004761270 */
[----:B------:R-:W-:Y:S02]  /*1ec50*/  IADD3 R0, R194, 0x7d, RZ ;  /* 0x0000007dc2007810 */ /* 0x000fe40007ffe0ff */
[C---:B-1----:R-:W-:Y:S02]  /*1ec60*/  IADD3 R11, R12.reuse, c[0x0][0x198], RZ ;  /* 0x000066000c0b7a10 */ /* 0x042fe40007ffe0ff */
[-C--:B------:R-:W-:Y:S02]  /*1ec70*/  LEA R6, P1, R12, R4.reuse, 0x2 ;  /* 0x000000040c067211 */ /* 0x080fe400078210ff */
[C---:B------:R-:W-:Y:S01]  /*1ec80*/  IADD3 R13, R11.reuse, c[0x0][0x198], RZ ;  /* 0x000066000b0d7a10 */ /* 0x040fe20007ffe0ff */
[----:B------:R1:W-:Y:S01]  /*1ec90*/  @P2 STG.E [R8.64], R19 ;  /* 0x0000001308002986 */ /* 0x0003e2000c101904 */
[----:B------:R-:W-:Y:S02]  /*1eca0*/  LEA R10, P6, R11, R4, 0x2 ;  /* 0x000000040b0a7211 */ /* 0x000fe400078c10ff */
[----:B------:R-:W-:-:S02]  /*1ecb0*/  ISETP.LT.AND P2, PT, R0, c[0x0][0x17c], !P0 ;  /* 0x00005f0000007a0c */ /* 0x000fc40004741270 */
[-C--:B------:R-:W-:Y:S02]  /*1ecc0*/  LEA.HI.X.SX32 R7, R12, R5.reuse, 0x2, P1 ;  /* 0x000000050c077211 */ /* 0x080fe400008f16ff */
[C---:B------:R-:W-:Y:S02]  /*1ecd0*/  IADD3 R0, R13.reuse, c[0x0][0x198], RZ ;  /* 0x000066000d007a10 */ /* 0x040fe40007ffe0ff */
[----:B--2---:R-:W-:Y:S02]  /*1ece0*/  LEA R2, P1, R13, R4, 0x2 ;  /* 0x000000040d027211 */ /* 0x004fe400078210ff */
[C---:B------:R-:W-:Y:S02]  /*1ecf0*/  IADD3 R14, R194.reuse, 0x7e, RZ ;  /* 0x0000007ec20e7810 */ /* 0x040fe40007ffe0ff */
[----:B------:R-:W-:Y:S02]  /*1ed00*/  IADD3 R194, R194, 0x7f, RZ ;  /* 0x0000007fc2c27810 */ /* 0x000fe40007ffe0ff */
[----:B------:R-:W-:-:S02]  /*1ed10*/  LEA.HI.X.SX32 R11, R11, R5, 0x2, P6 ;  /* 0x000000050b0b7211 */ /* 0x000fc400030f16ff */
[C---:B------:R-:W-:Y:S02]  /*1ed20*/  LEA R12, P6, R0.reuse, R4, 0x2 ;  /* 0x00000004000c7211 */ /* 0x040fe400078c10ff */
[-C--:B------:R-:W-:Y:S02]  /*1ed30*/  LEA.HI.X.SX32 R3, R13, R5.reuse, 0x2, P1 ;  /* 0x000000050d037211 */ /* 0x080fe400008f16ff */
[----:B-1----:R-:W-:Y:S02]  /*1ed40*/  IADD3 R9, R0, c[0x0][0x198], RZ ;  /* 0x0000660000097a10 */ /* 0x002fe40007ffe0ff */
[----:B------:R-:W-:Y:S02]  /*1ed50*/  ISETP.LT.AND P1, PT, R14, c[0x0][0x17c], !P0 ;  /* 0x00005f000e007a0c */ /* 0x000fe40004721270 */
[----:B------:R-:W-:Y:S02]  /*1ed60*/  ISETP.LT.AND P0, PT, R194, c[0x0][0x17c], !P0 ;  /* 0x00005f00c2007a0c */ /* 0x000fe40004701270 */
[----:B------:R-:W-:-:S02]  /*1ed70*/  LEA.HI.X.SX32 R13, R0, R5, 0x2, P6 ;  /* 0x00000005000d7211 */ /* 0x000fc400030f16ff */
[C---:B------:R-:W-:Y:S02]  /*1ed80*/  LEA R8, P6, R9.reuse, R4, 0x2 ;  /* 0x0000000409087211 */ /* 0x040fe400078c10ff */
[C---:B------:R-:W-:Y:S01]  /*1ed90*/  IADD3 R0, R9.reuse, c[0x0][0x198], RZ ;  /* 0x0000660009007a10 */ /* 0x040fe20007ffe0ff */
[----:B------:R1:W-:Y:S01]  /*1eda0*/  @P5 STG.E [R6.64], R94 ;  /* 0x0000005e06005986 */ /* 0x0003e2000c101904 */
[----:B------:R-:W-:-:S03]  /*1edb0*/  LEA.HI.X.SX32 R9, R9, R5, 0x2, P6 ;  /* 0x0000000509097211 */ /* 0x000fc600030f16ff */
[----:B------:R1:W-:Y:S01]  /*1edc0*/  @P4 STG.E [R10.64], R95 ;  /* 0x0000005f0a004986 */ /* 0x0003e2000c101904 */
[----:B------:R-:W-:-:S03]  /*1edd0*/  LEA R4, P6, R0, R4, 0x2 ;  /* 0x0000000400047211 */ /* 0x000fc600078c10ff */
[----:B------:R1:W-:Y:S04]  /*1ede0*/  @P3 STG.E [R2.64], R30 ;  /* 0x0000001e02003986 */ /* 0x0003e8000c101904 */
[----:B------:R1:W-:Y:S01]  /*1edf0*/  @P2 STG.E [R12.64], R31 ;  /* 0x0000001f0c002986 */ /* 0x0003e2000c101904 */
[----:B------:R-:W-:-:S03]  /*1ee00*/  LEA.HI.X.SX32 R5, R0, R5, 0x2, P6 ;  /* 0x0000000500057211 */ /* 0x000fc600030f16ff */
[----:B------:R1:W-:Y:S01]  /*1ee10*/  @P1 STG.E [R8.64], R34 ;  /* 0x0000002208001986 */ /* 0x0003e2000c101904 */
[----:B------:R-:W-:Y:S05]  /*1ee20*/  @!P0 EXIT ;  /* 0x000000000000894d */ /* 0x000fea0003800000 */
[----:B------:R-:W-:Y:S01]  /*1ee30*/  STG.E [R4.64], R35 ;  /* 0x0000002304007986 */ /* 0x000fe2000c101904 */
[----:B------:R-:W-:Y:S05]  /*1ee40*/  EXIT ;  /* 0x000000000000794d */ /* 0x000fea0003800000 */
.L_x_3:
[----:B------:R-:W-:-:S00]  /*1ee50*/  BRA `(.L_x_3) ;  /* 0xfffffff000007947 */ /* 0x000fc0000383ffff */
[----:B------:R-:W-:-:S00]  /*1ee60*/  NOP ;  /* 0x0000000000007918 */ /* 0x000fc00000000000 */
        /* <DEDUP_REMOVED lines=9> */
.L_x_4:


//--------------------- .nv.shared.matmul_kernel  --------------------------
	.section	.nv.shared.matmul_kernel,"aw",@nobits
	.sectionflags	@""
	.align	16
